def matmul_kernel(
    a_ptr,
    b_ptr,
    c_ptr,
    M,
    N,
    K,
    stride_am,
    stride_ak,
    stride_bk,
    stride_bn,
    stride_cm,
    stride_cn,
    BLOCK_M: tl.constexpr,
    BLOCK_N: tl.constexpr,
    BLOCK_K: tl.constexpr,
    GROUP_M: tl.constexpr,
):
    pid = tl.program_id(axis=0)
    num_pid_m = tl.cdiv(M, BLOCK_M)
    num_pid_n = tl.cdiv(N, BLOCK_N)
    num_pid_in_group = GROUP_M * num_pid_n
    group_id = pid // num_pid_in_group
    first_pid_m = group_id * GROUP_M
    group_size_m = min(num_pid_m - first_pid_m, GROUP_M)
    pid_m = first_pid_m + ((pid % num_pid_in_group) % group_size_m)
    pid_n = (pid % num_pid_in_group) // group_size_m

    offs_am = (pid_m * BLOCK_M + tl.arange(0, BLOCK_M)) % M
    offs_bn = (pid_n * BLOCK_N + tl.arange(0, BLOCK_N)) % N
    offs_k = tl.arange(0, BLOCK_K)
    a_ptrs = a_ptr + offs_am[:, None] * stride_am + offs_k[None, :] * stride_ak
    b_ptrs = b_ptr + offs_k[:, None] * stride_bk + offs_bn[None, :] * stride_bn

    acc = tl.zeros((BLOCK_M, BLOCK_N), dtype=tl.float32)
    for kk in range(0, tl.cdiv(K, BLOCK_K)):
        a = tl.load(a_ptrs, mask=offs_k[None, :] < K - kk * BLOCK_K, other=0.0)
        b = tl.load(b_ptrs, mask=offs_k[:, None] < K - kk * BLOCK_K, other=0.0)
        acc = tl.dot(a, b, acc)
        a_ptrs += BLOCK_K * stride_ak
        b_ptrs += BLOCK_K * stride_bk

    c = acc.to(c_ptr.dtype.element_ty)
    offs_cm = pid_m * BLOCK_M + tl.arange(0, BLOCK_M)
    offs_cn = pid_n * BLOCK_N + tl.arange(0, BLOCK_N)
    c_ptrs = c_ptr + offs_cm[:, None] * stride_cm + offs_cn[None, :] * stride_cn
    mask = (offs_cm[:, None] < M) & (offs_cn[None, :] < N)
    tl.store(c_ptrs, c, mask=mask)

# config = {"BLOCK_K": 128, "BLOCK_M": 256, "BLOCK_N": 128, "GROUP_M": 1, "arch": "sm_100", "dtype": "fp32", "num_ctas": 1, "num_stages": 3, "num_warps": 4}
# arch = sm_100


// ===== COMPILED SASS (sm_100a) =====

	.target	sm_100a

	.elftype	@"ET_EXEC"


//--------------------- .note.nv.tkinfo           --------------------------
	.section	.note.nv.tkinfo,"",@"SHT_NOTE"
	.sectionflags	@"SHF_NOTE_NV_TKINFO"
	.tkinfo
        /*0018*/ 	.word	0x00000081
        /*0030*/ 	.string	""
        /*0030*/ 	.string	"ptxas-blackwell"
        /*0030*/ 	.string	"Cuda compilation tools, release 12.9, V12.9.86"
        /*0030*/ 	.string	"Build cuda_12.9.r12.9/compiler.36037853_0"
        /*0030*/ 	.string	"-v  -suppress-debug-info  -lineinfo  -arch sm_100a "



//--------------------- .note.nv.cuver            --------------------------
	.section	.note.nv.cuver,"",@"SHT_NOTE"
	.sectionflags	@"SHF_NOTE_NV_CUVER"
        /*0018*/ 	.short	0x0001
        /*001a*/ 	.short	0x0064
        /*001c*/ 	.short	0x0001
        /*001e*/ 	.short	0x0000
        /*0020*/ 	.short	0x0001
        /*0022*/ 	.short	0x0000


//--------------------- .nv.info                  --------------------------
	.section	.nv.info,"",@"SHT_CUDA_INFO"
	.align	4


	//----- nvinfo : EIATTR_REGCOUNT
	.align		4
        /*0000*/ 	.byte	0x04, 0x2f
        /*0002*/ 	.short	(.L_4 - .L_3)
	.align		4
.L_3:
        /*0004*/ 	.word	index@(matmul_kernel)
        /*0008*/ 	.word	0x000000ff


	//----- nvinfo : EIATTR_FRAME_SIZE
	.align		4
.L_4:
        /*000c*/ 	.byte	0x04, 0x11
        /*000e*/ 	.short	(.L_6 - .L_5)
	.align		4
.L_5:
        /*0010*/ 	.word	index@($__internal_2_$__cuda_sm10x_tcgen05_guardrail_trap_unallocated_columns_being_dealloced)
        /*0014*/ 	.word	0x000012b8


	//----- nvinfo : EIATTR_FRAME_SIZE
	.align		4
.L_6:
        /*0018*/ 	.byte	0x04, 0x11
        /*001a*/ 	.short	(.L_8 - .L_7)
	.align		4
.L_7:
        /*001c*/ 	.word	index@($__internal_1_$__cuda_sm10x_tcgen05_guardrail_trap_phase_invalid_during_alloc)
        /*0020*/ 	.word	0x000012b8


	//----- nvinfo : EIATTR_FRAME_SIZE
	.align		4
.L_8:
        /*0024*/ 	.byte	0x04, 0x11
        /*0026*/ 	.short	(.L_10 - .L_9)
	.align		4
.L_9:
        /*0028*/ 	.word	index@($__internal_0_$__cuda_sm10x_tcgen05_guardrail_trap_col_being_dealloced_not_returned_by_alloc)
        /*002c*/ 	.word	0x000012b8


	//----- nvinfo : EIATTR_FRAME_SIZE
	.align		4
.L_10:
        /*0030*/ 	.byte	0x04, 0x11
        /*0032*/ 	.short	(.L_12 - .L_11)
	.align		4
.L_11:
        /*0034*/ 	.word	index@(matmul_kernel)
        /*0038*/ 	.word	0x000012b8


	//----- nvinfo : EIATTR_MIN_STACK_SIZE
	.align		4
.L_12:
        /*003c*/ 	.byte	0x04, 0x12
        /*003e*/ 	.short	(.L_14 - .L_13)
	.align		4
.L_13:
        /*0040*/ 	.word	index@(matmul_kernel)
        /*0044*/ 	.word	0x000012b8
.L_14:


//--------------------- .nv.info.matmul_kernel    --------------------------
	.section	.nv.info.matmul_kernel,"",@"SHT_CUDA_INFO"
	.sectionflags	@""
	.align	4


	//----- nvinfo : EIATTR_CUDA_API_VERSION
	.align		4
        /*0000*/ 	.byte	0x04, 0x37
        /*0002*/ 	.short	(.L_16 - .L_15)
.L_15:
        /*0004*/ 	.word	0x00000081


	//----- nvinfo : EIATTR_KPARAM_INFO
	.align		4
.L_16:
        /*0008*/ 	.byte	0x04, 0x17
        /*000a*/ 	.short	(.L_18 - .L_17)
.L_17:
        /*000c*/ 	.word	0x00000000
        /*0010*/ 	.short	0x000d
        /*0012*/ 	.short	0x0048
        /*0014*/ 	.byte	0x00, 0xf4, 0x21, 0x00


	//----- nvinfo : EIATTR_KPARAM_INFO
	.align		4
.L_18:
        /*0018*/ 	.byte	0x04, 0x17
        /*001a*/ 	.short	(.L_20 - .L_19)
.L_19:
        /*001c*/ 	.word	0x00000000
        /*0020*/ 	.short	0x000c
        /*0022*/ 	.short	0x0040
        /*0024*/ 	.byte	0x00, 0xf4, 0x21, 0x00


	//----- nvinfo : EIATTR_KPARAM_INFO
	.align		4
.L_20:
        /*0028*/ 	.byte	0x04, 0x17
        /*002a*/ 	.short	(.L_22 - .L_21)
.L_21:
        /*002c*/ 	.word	0x00000000
        /*0030*/ 	.short	0x000b
        /*0032*/ 	.short	0x0038
        /*0034*/ 	.byte	0x00, 0xf0, 0x11, 0x00


	//----- nvinfo : EIATTR_KPARAM_INFO
	.align		4
.L_22:
        /*0038*/ 	.byte	0x04, 0x17
        /*003a*/ 	.short	(.L_24 - .L_23)
.L_23:
        /*003c*/ 	.word	0x00000000
        /*0040*/ 	.short	0x000a
        /*0042*/ 	.short	0x0034
        /*0044*/ 	.byte	0x00, 0xf0, 0x11, 0x00


	//----- nvinfo : EIATTR_KPARAM_INFO
	.align		4
.L_24:
        /*0048*/ 	.byte	0x04, 0x17
        /*004a*/ 	.short	(.L_26 - .L_25)
.L_25:
        /*004c*/ 	.word	0x00000000
        /*0050*/ 	.short	0x0009
        /*0052*/ 	.short	0x0030
        /*0054*/ 	.byte	0x00, 0xf0, 0x11, 0x00


	//----- nvinfo : EIATTR_KPARAM_INFO
	.align		4
.L_26:
        /*0058*/ 	.byte	0x04, 0x17
        /*005a*/ 	.short	(.L_28 - .L_27)
.L_27:
        /*005c*/ 	.word	0x00000000
        /*0060*/ 	.short	0x0008
        /*0062*/ 	.short	0x002c
        /*0064*/ 	.byte	0x00, 0xf0, 0x11, 0x00


	//----- nvinfo : EIATTR_KPARAM_INFO
	.align		4
.L_28:
        /*0068*/ 	.byte	0x04, 0x17
        /*006a*/ 	.short	(.L_30 - .L_29)
.L_29:
        /*006c*/ 	.word	0x00000000
        /*0070*/ 	.short	0x0007
        /*0072*/ 	.short	0x0028
        /*0074*/ 	.byte	0x00, 0xf0, 0x11, 0x00


	//----- nvinfo : EIATTR_KPARAM_INFO
	.align		4
.L_30:
        /*0078*/ 	.byte	0x04, 0x17
        /*007a*/ 	.short	(.L_32 - .L_31)
.L_31:
        /*007c*/ 	.word	0x00000000
        /*0080*/ 	.short	0x0006
        /*0082*/ 	.short	0x0024
        /*0084*/ 	.byte	0x00, 0xf0, 0x11, 0x00


	//----- nvinfo : EIATTR_KPARAM_INFO
	.align		4
.L_32:
        /*0088*/ 	.byte	0x04, 0x17
        /*008a*/ 	.short	(.L_34 - .L_33)
.L_33:
        /*008c*/ 	.word	0x00000000
        /*0090*/ 	.short	0x0005
        /*0092*/ 	.short	0x0020
        /*0094*/ 	.byte	0x00, 0xf0, 0x11, 0x00


	//----- nvinfo : EIATTR_KPARAM_INFO
	.align		4
.L_34:
        /*0098*/ 	.byte	0x04, 0x17
        /*009a*/ 	.short	(.L_36 - .L_35)
.L_35:
        /*009c*/ 	.word	0x00000000
        /*00a0*/ 	.short	0x0004
        /*00a2*/ 	.short	0x001c
        /*00a4*/ 	.byte	0x00, 0xf0, 0x11, 0x00


	//----- nvinfo : EIATTR_KPARAM_INFO
	.align		4
.L_36:
        /*00a8*/ 	.byte	0x04, 0x17
        /*00aa*/ 	.short	(.L_38 - .L_37)
.L_37:
        /*00ac*/ 	.word	0x00000000
        /*00b0*/ 	.short	0x0003
        /*00b2*/ 	.short	0x0018
        /*00b4*/ 	.byte	0x00, 0xf0, 0x11, 0x00


	//----- nvinfo : EIATTR_KPARAM_INFO
	.align		4
.L_38:
        /*00b8*/ 	.byte	0x04, 0x17
        /*00ba*/ 	.short	(.L_40 - .L_39)
.L_39:
        /*00bc*/ 	.word	0x00000000
        /*00c0*/ 	.short	0x0002
        /*00c2*/ 	.short	0x0010
        /*00c4*/ 	.byte	0x00, 0xf4, 0x21, 0x00


	//----- nvinfo : EIATTR_KPARAM_INFO
	.align		4
.L_40:
        /*00c8*/ 	.byte	0x04, 0x17
        /*00ca*/ 	.short	(.L_42 - .L_41)
.L_41:
        /*00cc*/ 	.word	0x00000000
        /*00d0*/ 	.short	0x0001
        /*00d2*/ 	.short	0x0008
        /*00d4*/ 	.byte	0x00, 0xf4, 0x21, 0x00


	//----- nvinfo : EIATTR_KPARAM_INFO
	.align		4
.L_42:
        /*00d8*/ 	.byte	0x04, 0x17
        /*00da*/ 	.short	(.L_44 - .L_43)
.L_43:
        /*00dc*/ 	.word	0x00000000
        /*00e0*/ 	.short	0x0000
        /*00e2*/ 	.short	0x0000
        /*00e4*/ 	.byte	0x00, 0xf4, 0x21, 0x00


	//----- nvinfo : EIATTR_AT_ENTRY_FRAGMENTS
	.align		4
.L_44:
        /*00e8*/ 	.byte	0x04, 0x4f
        /*00ea*/ 	.short	(.L_46 - .L_45)


	//   ....[0]....
.L_45:
        /*00ec*/ 	.word	0x00000004


	//----- nvinfo : EIATTR_RESERVED_SMEM_USED
	.align		4
.L_46:
        /*00f0*/ 	.byte	0x01, 0x41
	.zero		2


	//----- nvinfo : EIATTR_SPARSE_MMA_MASK
	.align		4
        /*00f4*/ 	.byte	0x03, 0x50
        /*00f6*/ 	.short	0x0000


	//----- nvinfo : EIATTR_TCGEN05_1CTA_USED
	.align		4
        /*00f8*/ 	.byte	0x01, 0x51
	.zero		2


	//----- nvinfo : EIATTR_MAXREG_COUNT
	.align		4
        /*00fc*/ 	.byte	0x03, 0x1b
        /*00fe*/ 	.short	0x00ff


	//----- nvinfo : EIATTR_NUM_BARRIERS
	.align		4
        /*0100*/ 	.byte	0x02, 0x4c
        /*0102*/ 	.byte	0x01
	.zero		1


	//----- nvinfo : EIATTR_ANNOTATIONS
	.align		4
        /*0104*/ 	.byte	0x04, 0x55
        /*0106*/ 	.short	(.L_48 - .L_47)


	//   ....[0]....
.L_47:
        /*0108*/ 	.word	0x00000001
        /*010c*/ 	.byte	0x50, 0x63, 0x00, 0x00, 0x01, 0x00, 0x00, 0x00, 0x70, 0x70, 0x00, 0x00, 0x01, 0x00, 0x00, 0x00
        /* <DEDUP_REMOVED lines=2349> */
        /*93ec*/ 	.byte	0x20, 0xa4, 0x03, 0x00


	//----- nvinfo : EIATTR_INT_WARP_WIDE_INSTR_OFFSETS
	.align		4
.L_48:
        /*93f0*/ 	.byte	0x04, 0x31
        /*93f2*/ 	.short	(.L_50 - .L_49)


	//   ....[0]....
.L_49:
        /*93f4*/ 	.word	0x00008fb0


	//   ....[1]....
        /*93f8*/ 	.word	0x00009030


	//   ....[2]....
        /*93fc*/ 	.word	0x000090c0


	//   ....[3]....
        /*9400*/ 	.word	0x0003f970


	//   ....[4]....
        /*9404*/ 	.word	0x0003f9c0


	//----- nvinfo : EIATTR_COOP_GROUP_MASK_REGIDS
	.align		4
.L_50:
        /*9408*/ 	.byte	0x04, 0x29
        /*940a*/ 	.short	(.L_52 - .L_51)


	//   ....[0]....
.L_51:
        /*940c*/ 	.word	0xffffffff


	//   ....[1]....
        /*9410*/ 	.word	0xffffffff


	//   ....[2]....
        /*9414*/ 	.word	0xffffffff


	//   ....[3]....
        /*9418*/ 	.word	0xffffffff


	//----- nvinfo : EIATTR_COOP_GROUP_INSTR_OFFSETS
	.align		4
.L_52:
        /*941c*/ 	.byte	0x04, 0x28
        /*941e*/ 	.short	(.L_54 - .L_53)


	//   ....[0]....
.L_53:
        /*9420*/ 	.word	0x00000070


	//   ....[1]....
        /*9424*/ 	.word	0x00000330


	//   ....[2]....
        /*9428*/ 	.word	0x0003f800


	//   ....[3]....
        /*942c*/ 	.word	0x0003fa70


	//----- nvinfo : EIATTR_VRC_CTA_INIT_COUNT
	.align		4
.L_54:
        /*9430*/ 	.byte	0x02, 0x4a
        /*9432*/ 	.byte	0x80
	.zero		1


	//----- nvinfo : EIATTR_MBARRIER_INSTR_OFFSETS
	.align		4
        /*9434*/ 	.byte	0x04, 0x39
        /*9436*/ 	.short	(.L_56 - .L_55)


	//   ....[0]....
.L_55:
        /*9438*/ 	.word	0x00009170
        /*943c*/ 	.word	0x000000ff
        /*9440*/ 	.word	0x00000000
        /*9444*/ 	.short	0x0100
        /*9446*/ 	.byte	0x08
	.zero		1


	//   ....[1]....
        /*9448*/ 	.word	0x000091b0
        /*944c*/ 	.word	0x000000ff
        /*9450*/ 	.word	0x00070008
        /*9454*/ 	.short	0x0100
        /*9456*/ 	.byte	0x07
	.zero		1


	//   ....[2]....
        /*9458*/ 	.word	0x00027cf0
        /*945c*/ 	.word	0x000000ff
        /*9460*/ 	.word	0x00000000
        /*9464*/ 	.short	0x010a
        /*9466*/ 	.byte	0x08
	.zero		1


	//   ....[3]....
        /*9468*/ 	.word	0x000393a0
        /*946c*/ 	.word	0x000000ff
        /*9470*/ 	.word	0x00000000
        /*9474*/ 	.short	0x010a
        /*9476*/ 	.byte	0x08
	.zero		1


	//   ....[4]....
        /*9478*/ 	.word	0x00039470
        /*947c*/ 	.word	0x000000ff
        /*9480*/ 	.word	0x00070000
        /*9484*/ 	.short	0x0108
        /*9486*/ 	.byte	0x07
	.zero		1


	//   ....[5]....
        /*9488*/ 	.word	0x00039550
        /*948c*/ 	.word	0x000000ff
        /*9490*/ 	.word	0x00070008
        /*9494*/ 	.short	0x0108
        /*9496*/ 	.byte	0x07
	.zero		1


	//   ....[6]....
        /*9498*/ 	.word	0x0003fa90
        /*949c*/ 	.word	0x000000ff
        /*94a0*/ 	.word	0x00000000
        /*94a4*/ 	.short	0x010a
        /*94a6*/ 	.byte	0x08
	.zero		1


	//   ....[7]....
        /*94a8*/ 	.word	0x0003fac0
        /*94ac*/ 	.word	0x000000ff
        /*94b0*/ 	.word	0x00000000
        /*94b4*/ 	.short	0x010a
        /*94b6*/ 	.byte	0x08
	.zero		1


	//----- nvinfo : EIATTR_NUM_MBARRIERS
	.align		4
.L_56:
        /*94b8*/ 	.byte	0x03, 0x38
        /*94ba*/ 	.short	0x0002


	//----- nvinfo : EIATTR_EXIT_INSTR_OFFSETS
	.align		4
        /*94bc*/ 	.byte	0x04, 0x1c
        /*94be*/ 	.short	(.L_58 - .L_57)


	//   ....[0]....
.L_57:
        /*94c0*/ 	.word	0x0003fa80


	//----- nvinfo : EIATTR_REQNTID
	.align		4
.L_58:
        /*94c4*/ 	.byte	0x04, 0x10
        /*94c6*/ 	.short	(.L_60 - .L_59)
.L_59:
        /*94c8*/ 	.word	0x00000080
        /*94cc*/ 	.word	0x00000001
        /*94d0*/ 	.word	0x00000001


	//----- nvinfo : EIATTR_CRS_STACK_SIZE
	.align		4
.L_60:
        /*94d4*/ 	.byte	0x04, 0x1e
        /*94d6*/ 	.short	(.L_62 - .L_61)
.L_61:
        /*94d8*/ 	.word	0x00000000


	//----- nvinfo : EIATTR_CBANK_PARAM_SIZE
	.align		4
.L_62:
        /*94dc*/ 	.byte	0x03, 0x19
        /*94de*/ 	.short	0x0050


	//----- nvinfo : EIATTR_PARAM_CBANK
	.align		4
        /*94e0*/ 	.byte	0x04, 0x0a
        /*94e2*/ 	.short	(.L_64 - .L_63)
	.align		4
.L_63:
        /*94e4*/ 	.word	index@(.nv.constant0.matmul_kernel)
        /*94e8*/ 	.short	0x0380
        /*94ea*/ 	.short	0x0050


	//----- nvinfo : EIATTR_SW_WAR
	.align		4
.L_64:
        /*94ec*/ 	.byte	0x04, 0x36
        /*94ee*/ 	.short	(.L_66 - .L_65)
.L_65:
        /*94f0*/ 	.word	0x00000008
.L_66:


//--------------------- .nv.compat                --------------------------
	.section	.nv.compat,"",@"SHT_CUDA_COMPAT_INFO"
	.align	4
        /*0000*/ 	.byte	0x02, 0x02, 0x02, 0x00, 0x02, 0x05, 0x05, 0x00, 0x02, 0x03, 0x00, 0x00, 0x02, 0x06, 0x01, 0x00


//--------------------- .nv.callgraph             --------------------------
	.section	.nv.callgraph,"",@"SHT_CUDA_CALLGRAPH"
	.align	4
	.sectionentsize	8
	.align		4
        /*0000*/ 	.word	0x00000000
	.align		4
        /*0004*/ 	.word	0xffffffff
	.align		4
        /*0008*/ 	.word	0x00000000
	.align		4
        /*000c*/ 	.word	0xfffffffe
	.align		4
        /*0010*/ 	.word	0x00000000
	.align		4
        /*0014*/ 	.word	0xfffffffd
	.align		4
        /*0018*/ 	.word	0x00000000
	.align		4
        /*001c*/ 	.word	0xfffffffc


//--------------------- .text.matmul_kernel       --------------------------
	.section	.text.matmul_kernel,"ax",@progbits
	.align	128
        .global         matmul_kernel
        .type           matmul_kernel,@function
        .size           matmul_kernel,(.L_x_22 - matmul_kernel)
        .other          matmul_kernel,@"STO_CUDA_ENTRY STV_DEFAULT"
matmul_kernel:
.text.matmul_kernel:
[----:B------:R-:W1:Y:S01]  /*0000*/  LDC R1, c[0x0][0x37c] ;  /* 0x0000df00ff017b82 */ /* 0x000e620000000800 */
[----:B------:R-:W2:Y:S01]  /*0010*/  S2R R0, SR_TID.X ;  /* 0x0000000000007919 */ /* 0x000ea20000002100 */
[----:B-1----:R-:W-:Y:S01]  /*0020*/  VIADD R1, R1, 0xffffed48 ;  /* 0xffffed4801017836 */ /* 0x002fe20000000000 */
[----:B--2---:R-:W-:-:S13]  /*0030*/  ISETP.GE.U32.AND P0, PT, R0, 0x20, PT ;  /* 0x000000200000780c */ /* 0x004fda0003f06070 */
[----:B------:R-:W-:Y:S02]  /*0040*/  VOTEU.ANY UP0, P0 ;  /* 0x0000000000ff7886 */ /* 0x000fe40000000100 */
[----:B------:R-:W-:Y:S05]  /*0050*/  BRA.U UP0, `(.L_x_0) ;  /* 0x0000000100b87547 */ /* 0x000fea000b800000 */
[----:B------:R-:W1:Y:S01]  /*0060*/  S2UR UR6, SR_CgaCtaId ;  /* 0x00000000000679c3 */ /* 0x000e620000008800 */
[----:B------:R-:W-:Y:S01]  /*0070*/  NOP ;  /* 0x0000000000007918 */ /* 0x000fe20000000000 */
[----:B------:R-:W-:Y:S02]  /*0080*/  UMOV UR4, 0x40 ;  /* 0x0000004000047882 */ /* 0x000fe40000000000 */
[----:B-1----:R-:W-:-:S09]  /*0090*/  ULEA UR4, UR6, UR4, 0x18 ;  /* 0x0000000406047291 */ /* 0x002fd2000f8ec0ff */
[----:B------:R-:W1:Y:S01]  /*00a0*/  LDS.U8 R0, [UR4] ;  /* 0x00000004ff007984 */ /* 0x000e620008000000 */
[----:B------:R-:W-:Y:S02]  /*00b0*/  UMOV UR4, 0x400 ;  /* 0x0000040000047882 */ /* 0x000fe40000000000 */
[----:B------:R-:W-:Y:S01]  /*00c0*/  ULEA UR4, UR6, UR4, 0x18 ;  /* 0x0000000406047291 */ /* 0x000fe2000f8ec0ff */
[----:B-1----:R-:W-:-:S13]  /*00d0*/  ISETP.NE.AND P0, PT, R0, RZ, PT ;  /* 0x000000ff0000720c */ /* 0x002fda0003f05270 */
[----:B------:R-:W-:Y:S05]  /*00e0*/  @P0 BRA `(.L_x_1) ;  /* 0x00000000007c0947 */ /* 0x000fea0003800000 */
[----:B------:R-:W-:-:S13]  /*00f0*/  ELECT P0, URZ, PT ;  /* 0x0000000000ff782f */ /* 0x000fda0003800000 */
[----:B------:R-:W-:Y:S05]  /*0100*/  @!P0 BRA `(.L_x_2) ;  /* 0x0000000000848947 */ /* 0x000fea0003800000 */
[----:B------:R-:W-:Y:S01]  /*0110*/  UMOV UR5, 0x10 ;  /* 0x0000001000057882 */ /* 0x000fe20000000000 */
[----:B------:R-:W-:Y:S02]  /*0120*/  IMAD.MOV.U32 R4, RZ, RZ, 0x1 ;  /* 0x00000001ff047424 */ /* 0x000fe400078e00ff */
[----:B------:R-:W-:Y:S02]  /*0130*/  IMAD.MOV.U32 R5, RZ, RZ, 0xffff ;  /* 0x0000ffffff057424 */ /* 0x000fe400078e00ff */
[----:B------:R-:W-:Y:S04]  /*0140*/  DEPBAR.LE SB1, 0x36 ;  /* 0x00009d800000791a */ /* 0x000fe80000000000 */
[----:B------:R-:W1:Y:S02]  /*0150*/  UTCATOMSWS.FIND_AND_SET.ALIGN UP1, UR5, UR5 ;  /* 0x00000005000575e3 */ /* 0x000e640008020800 */
[----:B-1----:R-:W-:-:S04]  /*0160*/  PLOP3.LUT P0, PT, PT, PT, UP1, 0x80, 0x8 ;  /* 0x000000000008781c */ /* 0x002fc80003f0f018 */
[----:B------:R-:W-:-:S04]  /*0170*/  SEL R0, RZ, 0xffffffff, !P0 ;  /* 0xffffffffff007807 */ /* 0x000fc80004000000 */
[----:B------:R-:W-:Y:S02]  /*0180*/  ISETP.NE.AND P0, PT, R0, RZ, PT ;  /* 0x000000ff0000720c */ /* 0x000fe40003f05270 */
[----:B------:R-:W-:-:S11]  /*0190*/  MOV R0, UR5 ;  /* 0x0000000500007c02 */ /* 0x000fd60008000f00 */
[----:B------:R-:W-:Y:S05]  /*01a0*/  @P0 BRA `(.L_x_3) ;  /* 0x0000000000240947 */ /* 0x000fea0003800000 */
.L_x_4:
[----:B------:R-:W-:Y:S05]  /*01b0*/  NANOSLEEP 0x64 ;  /* 0x000000640000795d */ /* 0x000fea0003800000 */
[----:B------:R-:W-:-:S05]  /*01c0*/  UMOV UR5, 0x10 ;  /* 0x0000001000057882 */ /* 0x000fca0000000000 */
[----:B------:R-:W-:Y:S04]  /*01d0*/  DEPBAR.LE SB1, 0x36 ;  /* 0x00009d800000791a */ /* 0x000fe80000000000 */
[----:B------:R-:W1:Y:S02]  /*01e0*/  UTCATOMSWS.FIND_AND_SET.ALIGN UP1, UR5, UR5 ;  /* 0x00000005000575e3 */ /* 0x000e640008020800 */
[----:B-1----:R-:W-:-:S04]  /*01f0*/  PLOP3.LUT P0, PT, PT, PT, UP1, 0x80, 0x8 ;  /* 0x000000000008781c */ /* 0x002fc80003f0f018 */
[----:B------:R-:W-:-:S04]  /*0200*/  SEL R0, RZ, 0xffffffff, !P0 ;  /* 0xffffffffff007807 */ /* 0x000fc80004000000 */
[----:B------:R-:W-:Y:S01]  /*0210*/  ISETP.NE.AND P0, PT, R0, RZ, PT ;  /* 0x000000ff0000720c */ /* 0x000fe20003f05270 */
[----:B------:R-:W-:-:S12]  /*0220*/  IMAD.U32 R0, RZ, RZ, UR5 ;  /* 0x00000005ff007e24 */ /* 0x000fd8000f8e00ff */
[----:B------:R-:W-:Y:S05]  /*0230*/  @!P0 BRA `(.L_x_4) ;  /* 0xfffffffc00dc8947 */ /* 0x000fea000383ffff */
.L_x_3:
[C---:B------:R-:W-:Y:S01]  /*0240*/  VIADD R3, R0.reuse, 0x10 ;  /* 0x0000001000037836 */ /* 0x040fe20000000000 */
[----:B------:R-:W-:Y:S01]  /*0250*/  UMOV UR5, 0x50 ;  /* 0x0000005000057882 */ /* 0x000fe20000000000 */
[----:B------:R-:W-:Y:S01]  /*0260*/  SHF.L.U32 R2, R5, R0, RZ ;  /* 0x0000000005027219 */ /* 0x000fe200000006ff */
[----:B------:R-:W-:Y:S01]  /*0270*/  ULEA UR5, UR6, UR5, 0x18 ;  /* 0x0000000506057291 */ /* 0x000fe2000f8ec0ff */
[----:B------:R-:W-:Y:S01]  /*0280*/  IMAD.SHL.U32 R0, R0, 0x20, RZ ;  /* 0x0000002000007824 */ /* 0x000fe200078e00ff */
[----:B------:R-:W-:-:S04]  /*0290*/  SHF.L.U32 R3, R4, R3, RZ ;  /* 0x0000000304037219 */ /* 0x000fc800000006ff */
[----:B------:R-:W-:-:S05]  /*02a0*/  LOP3.LUT R2, R3, R2, RZ, 0xfc, !PT ;  /* 0x0000000203027212 */ /* 0x000fca00078efcff */
[----:B------:R1:W-:Y:S04]  /*02b0*/  ATOMS.OR RZ, [UR5], R2 ;  /* 0x00000002ffff798c */ /* 0x0003e8000b000005 */
[----:B------:R1:W-:Y:S01]  /*02c0*/  STS [UR4], R0 ;  /* 0x00000000ff007988 */ /* 0x0003e20008000804 */
[----:B------:R-:W-:Y:S05]  /*02d0*/  BRA `(.L_x_2) ;  /* 0x0000000000107947 */ /* 0x000fea0003800000 */
.L_x_1:
[----:B------:R-:W-:Y:S02]  /*02e0*/  MOV R0, 0xffffffff ;  /* 0xffffffff00007802 */ /* 0x000fe40000000f00 */
[----:B------:R-:W-:-:S03]  /*02f0*/  MOV R2, 0x320 ;  /* 0x0000032000027802 */ /* 0x000fc60000000f00 */
[----:B------:R1:W-:Y:S04]  /*0300*/  STS [UR4], R0 ;  /* 0x00000000ff007988 */ /* 0x0003e80008000804 */
[----:B-1----:R-:W-:Y:S05]  /*0310*/  CALL.REL.NOINC `($__internal_1_$__cuda_sm10x_tcgen05_guardrail_trap_phase_invalid_during_alloc) ;  /* 0x000003f800007944 */ /* 0x002fea0003c00000 */
.L_x_2:
[----:B------:R-:W-:Y:S05]  /*0320*/  WARPSYNC.ALL ;  /* 0x0000000000007948 */ /* 0x000fea0003800000 */
[----:B------:R-:W-:Y:S01]  /*0330*/  NOP ;  /* 0x0000000000007918 */ /* 0x000fe20000000000 */
.L_x_0:
[----:B------:R-:W2:Y:S01]  /*0340*/  LDC.64 R4, c[0x0][0x398] ;  /* 0x0000e600ff047b82 */ /* 0x000ea20000000a00 */
[----:B------:R-:W3:Y:S01]  /*0350*/  S2R R7, SR_CTAID.X ;  /* 0x0000000000077919 */ /* 0x000ee20000002500 */
[----:B------:R-:W-:Y:S01]  /*0360*/  UMOV UR7, 0x400 ;  /* 0x0000040000077882 */ /* 0x000fe20000000000 */
[----:B------:R-:W4:Y:S01]  /*0370*/  LDCU UR74, c[0x0][0x3a4] ;  /* 0x00007480ff4a77ac */ /* 0x000f220008000800 */
[----:B------:R-:W1:Y:S01]  /*0380*/  S2R R16, SR_TID.X ;  /* 0x0000000000107919 */ /* 0x000e620000002100 */
[----:B------:R-:W1:Y:S03]  /*0390*/  LDCU.128 UR12, c[0x0][0x380] ;  /* 0x00007000ff0c77ac */ /* 0x000e660008000c00 */
[----:B------:R-:W1:Y:S01]  /*03a0*/  S2UR UR5, SR_CgaCtaId ;  /* 0x00000000000579c3 */ /* 0x000e620000008800 */
[----:B------:R-:W1:Y:S01]  /*03b0*/  LDCU UR72, c[0x0][0x3b0] ;  /* 0x00007600ff4877ac */ /* 0x000e620008000800 */
[----:B------:R-:W1:Y:S06]  /*03c0*/  LDCU UR69, c[0x0][0x3b0] ;  /* 0x00007600ff4577ac */ /* 0x000e6c0008000800 */
[----:B------:R-:W4:Y:S01]  /*03d0*/  LDC R252, c[0x0][0x3a0] ;  /* 0x0000e800fffc7b82 */ /* 0x000f220000000800 */
[----:B------:R-:W1:Y:S01]  /*03e0*/  LDCU UR67, c[0x0][0x3b0] ;  /* 0x00007600ff4377ac */ /* 0x000e620008000800 */
[----:B------:R-:W1:Y:S02]  /*03f0*/  LDCU UR65, c[0x0][0x3b0] ;  /* 0x00007600ff4177ac */ /* 0x000e640008000800 */
[----:B-12---:R-:W-:Y:S01]  /*0400*/  VIADD R0, R5, 0x7f ;  /* 0x0000007f05007836 */ /* 0x006fe20000000000 */
[----:B------:R-:W1:Y:S04]  /*0410*/  LDCU UR61, c[0x0][0x3b0] ;  /* 0x00007600ff3d77ac */ /* 0x000e680008000800 */
[----:B------:R-:W-:Y:S01]  /*0420*/  SHF.R.S32.HI R3, RZ, 0x1f, R0 ;  /* 0x0000001fff037819 */ /* 0x000fe20000011400 */
[----:B------:R-:W2:Y:S03]  /*0430*/  LDCU UR48, c[0x0][0x3b0] ;  /* 0x00007600ff3077ac */ /* 0x000ea60008000800 */
[----:B------:R-:W-:-:S02]  /*0440*/  LEA.HI R3, R3, R0, RZ, 0x7 ;  /* 0x0000000003037211 */ /* 0x000fc400078f38ff */
[----:B---3--:R-:W-:Y:S01]  /*0450*/  IABS R10, R7 ;  /* 0x00000007000a7213 */ /* 0x008fe20000000000 */
[----:B------:R-:W-:Y:S01]  /*0460*/  ULEA UR7, UR5, UR7, 0x18 ;  /* 0x0000000705077291 */ /* 0x000fe2000f8ec0ff */
[----:B------:R-:W-:Y:S01]  /*0470*/  SHF.R.S32.HI R6, RZ, 0x7, R3 ;  /* 0x00000007ff067819 */ /* 0x000fe20000011403 */
[----:B------:R-:W3:Y:S01]  /*0480*/  LDCU UR63, c[0x0][0x3b0] ;  /* 0x00007600ff3f77ac */ /* 0x000ee20008000800 */
[----:B------:R-:W-:Y:S02]  /*0490*/  LOP3.LUT R83, R16, 0x7f, RZ, 0xc0, !PT ;  /* 0x0000007f10537812 */ /* 0x000fe400078ec0ff */
[-C--:B------:R-:W-:Y:S01]  /*04a0*/  IABS R9, R6.reuse ;  /* 0x0000000600097213 */ /* 0x080fe20000000000 */
[----:B------:R-:W1:Y:S01]  /*04b0*/  LDCU UR47, c[0x0][0x3b0] ;  /* 0x00007600ff2f77ac */ /* 0x000e620008000800 */
[----:B------:R-:W-:Y:S02]  /*04c0*/  IABS R12, R6 ;  /* 0x00000006000c7213 */ /* 0x000fe40000000000 */
[----:B------:R-:W1:Y:S01]  /*04d0*/  I2F.RP R0, R9 ;  /* 0x0000000900007306 */ /* 0x000e620000209400 */
[----:B------:R-:W2:Y:S01]  /*04e0*/  LDCU UR51, c[0x0][0x3b0] ;  /* 0x00007600ff3377ac */ /* 0x000ea20008000800 */
[----:B------:R-:W2:Y:S01]  /*04f0*/  LDCU UR57, c[0x0][0x3b0] ;  /* 0x00007600ff3977ac */ /* 0x000ea20008000800 */
[----:B------:R-:W2:Y:S01]  /*0500*/  LDCU UR56, c[0x0][0x3b0] ;  /* 0x00007600ff3877ac */ /* 0x000ea20008000800 */
[----:B------:R-:W2:Y:S04]  /*0510*/  LDCU UR59, c[0x0][0x3b0] ;  /* 0x00007600ff3b77ac */ /* 0x000ea80008000800 */
[----:B-1----:R-:W1:Y:S01]  /*0520*/  MUFU.RCP R0, R0 ;  /* 0x0000000000007308 */ /* 0x002e620000001000 */
[----:B------:R-:W2:Y:S01]  /*0530*/  LDCU UR55, c[0x0][0x3b0] ;  /* 0x00007600ff3777ac */ /* 0x000ea20008000800 */
[----:B------:R-:W2:Y:S01]  /*0540*/  LDCU UR73, c[0x0][0x3b0] ;  /* 0x00007600ff4977ac */ /* 0x000ea20008000800 */
[----:B------:R-:W2:Y:S01]  /*0550*/  LDCU UR53, c[0x0][0x3b0] ;  /* 0x00007600ff3577ac */ /* 0x000ea20008000800 */
[----:B------:R-:W2:Y:S01]  /*0560*/  LDCU UR52, c[0x0][0x3b0] ;  /* 0x00007600ff3477ac */ /* 0x000ea20008000800 */
[----:B-1----:R-:W-:Y:S01]  /*0570*/  VIADD R2, R0, 0xffffffe ;  /* 0x0ffffffe00027836 */ /* 0x002fe20000000000 */
[----:B------:R-:W1:Y:S01]  /*0580*/  LDCU UR49, c[0x0][0x3b0] ;  /* 0x00007600ff3177ac */ /* 0x000e620008000800 */
[----:B------:R-:W-:-:S02]  /*0590*/  IMAD.MOV R0, RZ, RZ, -R12 ;  /* 0x000000ffff007224 */ /* 0x000fc400078e0a0c */
[----:B------:R2:W1:Y:S01]  /*05a0*/  F2I.FTZ.U32.TRUNC.NTZ R3, R2 ;  /* 0x0000000200037305 */ /* 0x000462000021f000 */
[----:B------:R-:W3:Y:S01]  /*05b0*/  LDCU UR45, c[0x0][0x3b0] ;  /* 0x00007600ff2d77ac */ /* 0x000ee20008000800 */
[----:B------:R-:W3:Y:S01]  /*05c0*/  LDCU UR43, c[0x0][0x3b0] ;  /* 0x00007600ff2b77ac */ /* 0x000ee20008000800 */
[----:B--2---:R-:W-:Y:S01]  /*05d0*/  IMAD.MOV.U32 R2, RZ, RZ, RZ ;  /* 0x000000ffff027224 */ /* 0x004fe200078e00ff */
[----:B------:R-:W2:Y:S01]  /*05e0*/  LDCU UR37, c[0x0][0x3b0] ;  /* 0x00007600ff2577ac */ /* 0x000ea20008000800 */
[----:B------:R-:W2:Y:S01]  /*05f0*/  LDCU UR35, c[0x0][0x3b0] ;  /* 0x00007600ff2377ac */ /* 0x000ea20008000800 */
[--C-:B-1----:R-:W-:Y:S01]  /*0600*/  IMAD.MOV R8, RZ, RZ, -R3.reuse ;  /* 0x000000ffff087224 */ /* 0x102fe200078e0a03 */
[----:B------:R-:W1:Y:S03]  /*0610*/  LDCU UR33, c[0x0][0x3b0] ;  /* 0x00007600ff2177ac */ /* 0x000e660008000800 */
[----:B------:R-:W-:Y:S01]  /*0620*/  IMAD R11, R8, R9, RZ ;  /* 0x00000009080b7224 */ /* 0x000fe200078e02ff */
[----:B------:R-:W-:Y:S01]  /*0630*/  MOV R8, R10 ;  /* 0x0000000a00087202 */ /* 0x000fe20000000f00 */
[----:B------:R-:W1:Y:S02]  /*0640*/  LDCU UR32, c[0x0][0x3b0] ;  /* 0x00007600ff2077ac */ /* 0x000e640008000800 */
[----:B------:R-:W-:Y:S01]  /*0650*/  IMAD.HI.U32 R3, R3, R11, R2 ;  /* 0x0000000b03037227 */ /* 0x000fe200078e0002 */
[----:B------:R-:W1:Y:S05]  /*0660*/  LDCU UR42, c[0x0][0x3b0] ;  /* 0x00007600ff2a77ac */ /* 0x000e6a0008000800 */
[----:B------:R-:W-:Y:S01]  /*0670*/  IMAD.HI.U32 R3, R3, R8, RZ ;  /* 0x0000000803037227 */ /* 0x000fe200078e00ff */
[----:B------:R-:W1:Y:S03]  /*0680*/  LDCU UR71, c[0x0][0x3b0] ;  /* 0x00007600ff4777ac */ /* 0x000e660008000800 */
[----:B------:R-:W-:Y:S01]  /*0690*/  IMAD R0, R3, R0, R8 ;  /* 0x0000000003007224 */ /* 0x000fe200078e0208 */
[----:B------:R-:W1:Y:S04]  /*06a0*/  LDCU UR70, c[0x0][0x3b0] ;  /* 0x00007600ff4677ac */ /* 0x000e680008000800 */
[----:B------:R-:W-:Y:S01]  /*06b0*/  ISETP.GT.U32.AND P1, PT, R9, R0, PT ;  /* 0x000000000900720c */ /* 0x000fe20003f24070 */
[----:B------:R-:W1:Y:S01]  /*06c0*/  LDCU UR68, c[0x0][0x3b0] ;  /* 0x00007600ff4477ac */ /* 0x000e620008000800 */
[----:B------:R-:W1:Y:S01]  /*06d0*/  LDCU UR31, c[0x0][0x3b0] ;  /* 0x00007600ff1f77ac */ /* 0x000e620008000800 */
[----:B------:R-:W1:Y:S10]  /*06e0*/  LDCU UR62, c[0x0][0x3b0] ;  /* 0x00007600ff3e77ac */ /* 0x000e740008000800 */
[----:B------:R-:W-:Y:S01]  /*06f0*/  @!P1 IMAD.IADD R0, R0, 0x1, -R9 ;  /* 0x0000000100009824 */ /* 0x000fe200078e0a09 */
[----:B------:R-:W-:Y:S01]  /*0700*/  @!P1 IADD3 R3, PT, PT, R3, 0x1, RZ ;  /* 0x0000000103039810 */ /* 0x000fe20007ffe0ff */
[----:B------:R-:W1:Y:S01]  /*0710*/  LDCU UR66, c[0x0][0x3b0] ;  /* 0x00007600ff4277ac */ /* 0x000e620008000800 */
[----:B------:R-:W-:-:S02]  /*0720*/  ISETP.NE.AND P1, PT, R6, RZ, PT ;  /* 0x000000ff0600720c */ /* 0x000fc40003f25270 */
[----:B------:R-:W-:Y:S01]  /*0730*/  ISETP.GE.U32.AND P0, PT, R0, R9, PT ;  /* 0x000000090000720c */ /* 0x000fe20003f06070 */
[----:B------:R-:W1:Y:S01]  /*0740*/  LDCU UR64, c[0x0][0x3b0] ;  /* 0x00007600ff4077ac */ /* 0x000e620008000800 */
[----:B------:R-:W-:Y:S01]  /*0750*/  LOP3.LUT R0, R7, R6, RZ, 0x3c, !PT ;  /* 0x0000000607007212 */ /* 0x000fe200078e3cff */
[----:B------:R-:W1:Y:S03]  /*0760*/  LDCU UR24, c[0x0][0x3b0] ;  /* 0x00007600ff1877ac */ /* 0x000e660008000800 */
[----:B------:R-:W-:Y:S01]  /*0770*/  ISETP.GE.AND P2, PT, R0, RZ, PT ;  /* 0x000000ff0000720c */ /* 0x000fe20003f46270 */
[----:B------:R-:W-:Y:S01]  /*0780*/  VIADD R0, R4, 0xff ;  /* 0x000000ff04007836 */ /* 0x000fe20000000000 */
[----:B------:R-:W1:Y:S05]  /*0790*/  LDCU UR60, c[0x0][0x3b0] ;  /* 0x00007600ff3c77ac */ /* 0x000e6a0008000800 */
[----:B------:R-:W-:Y:S01]  /*07a0*/  @P0 VIADD R3, R3, 0x1 ;  /* 0x0000000103030836 */ /* 0x000fe20000000000 */
[----:B------:R-:W1:Y:S03]  /*07b0*/  LDCU UR58, c[0x0][0x3b0] ;  /* 0x00007600ff3a77ac */ /* 0x000e660008000800 */
[----:B------:R-:W-:Y:S01]  /*07c0*/  IMAD.MOV.U32 R11, RZ, RZ, R3 ;  /* 0x000000ffff0b7224 */ /* 0x000fe200078e0003 */
[----:B------:R-:W-:Y:S01]  /*07d0*/  SHF.R.S32.HI R3, RZ, 0x1f, R0 ;  /* 0x0000001fff037819 */ /* 0x000fe20000011400 */
[----:B------:R-:W1:Y:S03]  /*07e0*/  LDCU UR20, c[0x0][0x3b0] ;  /* 0x00007600ff1477ac */ /* 0x000e660008000800 */
[----:B------:R-:W-:Y:S01]  /*07f0*/  @!P2 IADD3 R11, PT, PT, -R11, RZ, RZ ;  /* 0x000000ff0b0ba210 */ /* 0x000fe20007ffe1ff */
[----:B------:R-:W1:Y:S01]  /*0800*/  LDCU UR50, c[0x0][0x3b0] ;  /* 0x00007600ff3277ac */ /* 0x000e620008000800 */
[----:B------:R-:W-:-:S02]  /*0810*/  LEA.HI R3, R3, R0, RZ, 0x8 ;  /* 0x0000000003037211 */ /* 0x000fc400078f40ff */
[----:B------:R-:W-:Y:S01]  /*0820*/  @!P1 LOP3.LUT R11, RZ, R6, RZ, 0x33, !PT ;  /* 0x00000006ff0b9212 */ /* 0x000fe200078e33ff */
[----:B------:R-:W1:Y:S03]  /*0830*/  LDCU UR22, c[0x0][0x3b0] ;  /* 0x00007600ff1677ac */ /* 0x000e660008000800 */
[----:B------:R-:W-:Y:S01]  /*0840*/  LEA.HI.SX32 R3, R3, -R11, 0x18 ;  /* 0x8000000b03037211 */ /* 0x000fe200078fc2ff */
[----:B------:R-:W-:Y:S01]  /*0850*/  IMAD.MOV R8, RZ, RZ, -R11 ;  /* 0x000000ffff087224 */ /* 0x000fe200078e0a0b */
[----:B------:R-:W1:Y:S02]  /*0860*/  LDCU UR16, c[0x0][0x3b0] ;  /* 0x00007600ff1077ac */ /* 0x000e640008000800 */
[----:B------:R-:W-:Y:S01]  /*0870*/  VIMNMX R13, PT, PT, R3, 0x1, PT ;  /* 0x00000001030d7848 */ /* 0x000fe20003fe0100 */
[----:B------:R-:W-:Y:S01]  /*0880*/  IMAD R12, R6, R8, R7 ;  /* 0x00000008060c7224 */ /* 0x000fe200078e0207 */
[----:B------:R-:W1:Y:S02]  /*0890*/  LDCU UR54, c[0x0][0x3b0] ;  /* 0x00007600ff3677ac */ /* 0x000e640008000800 */
[----:B------:R-:W-:-:S02]  /*08a0*/  IABS R9, R13 ;  /* 0x0000000d00097213 */ /* 0x000fc40000000000 */
[----:B------:R-:W-:Y:S01]  /*08b0*/  IABS R8, R12 ;  /* 0x0000000c00087213 */ /* 0x000fe20000000000 */
[----:B------:R-:W1:Y:S01]  /*08c0*/  LDCU UR18, c[0x0][0x3b0] ;  /* 0x00007600ff1277ac */ /* 0x000e620008000800 */
[----:B------:R-:W2:Y:S01]  /*08d0*/  I2F.RP R0, R9 ;  /* 0x0000000900007306 */ /* 0x000ea20000209400 */
[----:B------:R-:W1:Y:S01]  /*08e0*/  LDCU UR75, c[0x0][0x3b0] ;  /* 0x00007600ff4b77ac */ /* 0x000e620008000800 */
[----:B------:R-:W1:Y:S01]  /*08f0*/  LDCU UR44, c[0x0][0x3b0] ;  /* 0x00007600ff2c77ac */ /* 0x000e620008000800 */
[----:B------:R-:W1:Y:S05]  /*0900*/  LDCU UR41, c[0x0][0x3b0] ;  /* 0x00007600ff2977ac */ /* 0x000e6a0008000800 */
[----:B--2---:R-:W2:Y:S01]  /*0910*/  MUFU.RCP R0, R0 ;  /* 0x0000000000007308 */ /* 0x004ea20000001000 */
[----:B------:R-:W1:Y:S01]  /*0920*/  LDCU UR9, c[0x0][0x3b0] ;  /* 0x00007600ff0977ac */ /* 0x000e620008000800 */
[----:B------:R-:W1:Y:S01]  /*0930*/  LDCU UR46, c[0x0][0x3b0] ;  /* 0x00007600ff2e77ac */ /* 0x000e620008000800 */
[----:B------:R-:W1:Y:S01]  /*0940*/  LDCU UR39, c[0x0][0x3b0] ;  /* 0x00007600ff2777ac */ /* 0x000e620008000800 */
[----:B------:R-:W1:Y:S01]  /*0950*/  LDCU UR38, c[0x0][0x3b0] ;  /* 0x00007600ff2677ac */ /* 0x000e620008000800 */
[----:B--2---:R-:W-:Y:S01]  /*0960*/  VIADD R2, R0, 0xffffffe ;  /* 0x0ffffffe00027836 */ /* 0x004fe20000000000 */
[----:B------:R-:W2:Y:S03]  /*0970*/  LDCU UR40, c[0x0][0x3b0] ;  /* 0x00007600ff2877ac */ /* 0x000ea60008000800 */
[----:B------:R1:W2:Y:S01]  /*0980*/  F2I.FTZ.U32.TRUNC.NTZ R3, R2 ;  /* 0x0000000200037305 */ /* 0x0002a2000021f000 */
[----:B------:R-:W3:Y:S01]  /*0990*/  LDCU UR77, c[0x0][0x3b0] ;  /* 0x00007600ff4d77ac */ /* 0x000ee20008000800 */
[----:B------:R-:W3:Y:S01]  /*09a0*/  LDCU UR28, c[0x0][0x3b0] ;  /* 0x00007600ff1c77ac */ /* 0x000ee20008000800 */
[----:B-1----:R-:W-:Y:S01]  /*09b0*/  IMAD.MOV.U32 R2, RZ, RZ, RZ ;  /* 0x000000ffff027224 */ /* 0x002fe200078e00ff */
[----:B------:R-:W1:Y:S01]  /*09c0*/  LDCU UR26, c[0x0][0x3b0] ;  /* 0x00007600ff1a77ac */ /* 0x000e620008000800 */
[----:B------:R-:W1:Y:S01]  /*09d0*/  LDCU UR34, c[0x0][0x3b0] ;  /* 0x00007600ff2277ac */ /* 0x000e620008000800 */
[----:B--2---:R-:W-:Y:S01]  /*09e0*/  IMAD.MOV R10, RZ, RZ, -R3 ;  /* 0x000000ffff0a7224 */ /* 0x004fe200078e0a03 */
[----:B------:R-:W2:Y:S04]  /*09f0*/  LDCU UR29, c[0x0][0x3b0] ;  /* 0x00007600ff1d77ac */ /* 0x000ea80008000800 */
[----:B------:R-:W-:-:S02]  /*0a00*/  MOV R6, R10 ;  /* 0x0000000a00067202 */ /* 0x000fc40000000f00 */
[----:B------:R-:W-:Y:S01]  /*0a10*/  IABS R10, R13 ;  /* 0x0000000d000a7213 */ /* 0x000fe20000000000 */
[----:B------:R-:W1:Y:S02]  /*0a20*/  LDCU UR36, c[0x0][0x3b0] ;  /* 0x00007600ff2477ac */ /* 0x000e640008000800 */
[----:B------:R-:W-:Y:S02]  /*0a30*/  IMAD R7, R6, R9, RZ ;  /* 0x0000000906077224 */ /* 0x000fe400078e02ff */
[----:B------:R-:W-:Y:S01]  /*0a40*/  IMAD.MOV.U32 R6, RZ, RZ, R8 ;  /* 0x000000ffff067224 */ /* 0x000fe200078e0008 */
[----:B------:R-:W1:Y:S01]  /*0a50*/  LDCU UR6, c[0x0][0x3b0] ;  /* 0x00007600ff0677ac */ /* 0x000e620008000800 */
[----:B------:R-:W-:Y:S01]  /*0a60*/  IMAD.HI.U32 R3, R3, R7, R2 ;  /* 0x0000000703037227 */ /* 0x000fe200078e0002 */
[----:B------:R-:W1:Y:S03]  /*0a70*/  LDCU UR23, c[0x0][0x3b0] ;  /* 0x00007600ff1777ac */ /* 0x000e660008000800 */
[----:B------:R-:W-:Y:S01]  /*0a80*/  IMAD.MOV R0, RZ, RZ, -R10 ;  /* 0x000000ffff007224 */ /* 0x000fe200078e0a0a */
[----:B------:R-:W-:Y:S01]  /*0a90*/  IABS R10, R4 ;  /* 0x00000004000a7213 */ /* 0x000fe20000000000 */
[----:B------:R-:W-:Y:S01]  /*0aa0*/  IMAD.HI.U32 R3, R3, R6, RZ ;  /* 0x0000000603037227 */ /* 0x000fe200078e00ff */
[----:B------:R-:W1:Y:S02]  /*0ab0*/  LDCU UR8, c[0x0][0x3b0] ;  /* 0x00007600ff0877ac */ /* 0x000e640008000800 */
[----:B------:R-:W1:Y:S01]  /*0ac0*/  I2F.RP R2, R10 ;  /* 0x0000000a00027306 */ /* 0x000e620000209400 */
[----:B------:R-:W-:Y:S01]  /*0ad0*/  IMAD R0, R3, R0, R6 ;  /* 0x0000000003007224 */ /* 0x000fe200078e0206 */
[----:B------:R-:W-:Y:S01]  /*0ae0*/  IABS R6, R5 ;  /* 0x0000000500067213 */ /* 0x000fe20000000000 */
[----:B------:R-:W2:Y:S03]  /*0af0*/  LDCU UR27, c[0x0][0x3b0] ;  /* 0x00007600ff1b77ac */ /* 0x000ea60008000800 */
[----:B------:R-:W-:Y:S01]  /*0b00*/  ISETP.GT.U32.AND P1, PT, R9, R0, PT ;  /* 0x000000000900720c */ /* 0x000fe20003f24070 */
[----:B------:R-:W2:Y:S01]  /*0b10*/  LDCU UR30, c[0x0][0x3b0] ;  /* 0x00007600ff1e77ac */ /* 0x000ea20008000800 */
[----:B------:R-:W2:Y:S01]  /*0b20*/  I2F.RP R7, R6 ;  /* 0x0000000600077306 */ /* 0x000ea20000209400 */
[----:B------:R-:W2:Y:S01]  /*0b30*/  LDCU UR21, c[0x0][0x3b0] ;  /* 0x00007600ff1577ac */ /* 0x000ea20008000800 */
[----:B------:R-:W3:Y:S06]  /*0b40*/  LDCU UR11, c[0x0][0x3b0] ;  /* 0x00007600ff0b77ac */ /* 0x000eec0008000800 */
[----:B-1----:R-:W1:Y:S03]  /*0b50*/  MUFU.RCP R2, R2 ;  /* 0x0000000200027308 */ /* 0x002e660000001000 */
[----:B------:R-:W-:Y:S01]  /*0b60*/  @!P1 IADD3 R0, PT, PT, R0, -R9, RZ ;  /* 0x8000000900009210 */ /* 0x000fe20007ffe0ff */
[----:B------:R-:W-:Y:S01]  /*0b70*/  @!P1 VIADD R3, R3, 0x1 ;  /* 0x0000000103039836 */ /* 0x000fe20000000000 */
[----:B------:R-:W-:Y:S01]  /*0b80*/  BAR.SYNC.DEFER_BLOCKING 0x0 ;  /* 0x0000000000007b1d */ /* 0x000fe20000010000 */
[----:B------:R-:W-:-:S02]  /*0b90*/  ISETP.NE.AND P1, PT, R13, RZ, PT ;  /* 0x000000ff0d00720c */ /* 0x000fc40003f25270 */
[----:B------:R-:W-:Y:S02]  /*0ba0*/  ISETP.GE.U32.AND P0, PT, R0, R9, PT ;  /* 0x000000090000720c */ /* 0x000fe40003f06070 */
[----:B------:R-:W-:Y:S01]  /*0bb0*/  LOP3.LUT R0, R12, R13, RZ, 0x3c, !PT ;  /* 0x0000000d0c007212 */ /* 0x000fe200078e3cff */
[----:B--2---:R-:W2:Y:S01]  /*0bc0*/  MUFU.RCP R7, R7 ;  /* 0x0000000700077308 */ /* 0x004ea20000001000 */
[----:B------:R-:W2:Y:S02]  /*0bd0*/  LDCU UR25, c[0x0][0x3b0] ;  /* 0x00007600ff1977ac */ /* 0x000ea40008000800 */
[----:B------:R-:W-:Y:S01]  /*0be0*/  ISETP.GE.AND P2, PT, R0, RZ, PT ;  /* 0x000000ff0000720c */ /* 0x000fe20003f46270 */
[----:B------:R-:W3:Y:S01]  /*0bf0*/  LDCU UR19, c[0x0][0x3b0] ;  /* 0x00007600ff1377ac */ /* 0x000ee20008000800 */
[----:B------:R-:W3:Y:S05]  /*0c00*/  LDCU UR17, c[0x0][0x3b0] ;  /* 0x00007600ff1177ac */ /* 0x000eea0008000800 */
[----:B------:R-:W-:Y:S01]  /*0c10*/  @P0 VIADD R3, R3, 0x1 ;  /* 0x0000000103030836 */ /* 0x000fe20000000000 */
[----:B------:R-:W3:Y:S03]  /*0c20*/  LDCU UR76, c[0x0][0x3b0] ;  /* 0x00007600ff4c77ac */ /* 0x000ee60008000800 */
[----:B------:R-:W-:Y:S01]  /*0c30*/  IMAD.MOV.U32 R198, RZ, RZ, R3 ;  /* 0x000000ffffc67224 */ /* 0x000fe200078e0003 */
[----:B-1----:R-:W-:Y:S01]  /*0c40*/  IADD3 R3, PT, PT, R2, 0xffffffe, RZ ;  /* 0x0ffffffe02037810 */ /* 0x002fe20007ffe0ff */
[----:B------:R-:W-:-:S02]  /*0c50*/  IMAD.MOV.U32 R2, RZ, RZ, RZ ;  /* 0x000000ffff027224 */ /* 0x000fc400078e00ff */
[----:B------:R-:W-:Y:S01]  /*0c60*/  @!P2 IMAD.MOV R198, RZ, RZ, -R198 ;  /* 0x000000ffffc6a224 */ /* 0x000fe200078e0ac6 */
[----:B------:R-:W-:Y:S01]  /*0c70*/  @!P1 LOP3.LUT R198, RZ, R13, RZ, 0x33, !PT ;  /* 0x0000000dffc69212 */ /* 0x000fe200078e33ff */
[----:B--2---:R-:W-:Y:S01]  /*0c80*/  VIADD R8, R7, 0xffffffe ;  /* 0x0ffffffe07087836 */ /* 0x004fe20000000000 */
[----:B------:R-:W1:Y:S03]  /*0c90*/  F2I.FTZ.U32.TRUNC.NTZ R3, R3 ;  /* 0x0000000300037305 */ /* 0x000e66000021f000 */
[----:B------:R-:W-:Y:S02]  /*0ca0*/  IMAD.MOV R0, RZ, RZ, -R198 ;  /* 0x000000ffff007224 */ /* 0x000fe400078e0ac6 */
[----:B------:R-:W-:Y:S02]  /*0cb0*/  IMAD.SHL.U32 R198, R198, 0x80, RZ ;  /* 0x00000080c6c67824 */ /* 0x000fe400078e00ff */
[----:B------:R-:W-:Y:S01]  /*0cc0*/  IMAD R0, R13, R0, R12 ;  /* 0x000000000d007224 */ /* 0x000fe200078e020c */
[----:B------:R2:W3:Y:S01]  /*0cd0*/  F2I.FTZ.U32.TRUNC.NTZ R9, R8 ;  /* 0x0000000800097305 */ /* 0x0004e2000021f000 */
[C---:B------:R-:W-:Y:S01]  /*0ce0*/  VIADD R18, R198.reuse, 0x7f ;  /* 0x0000007fc6127836 */ /* 0x040fe20000000000 */
[----:B------:R-:W4:Y:S01]  /*0cf0*/  LDS R12, [UR7] ;  /* 0x00000007ff0c7984 */ /* 0x000f220008000800 */
[----:B------:R-:W-:Y:S01]  /*0d00*/  IMAD.IADD R0, R11, 0x1, R0 ;  /* 0x000000010b007824 */ /* 0x000fe200078e0200 */
[C---:B------:R-:W-:Y:S01]  /*0d10*/  IADD3 R22, PT, PT, R198.reuse, 0xc, RZ ;  /* 0x0000000cc6167810 */ /* 0x040fe20007ffe0ff */
[----:B------:R-:W-:Y:S01]  /*0d20*/  VIADD R14, R198, 0x1 ;  /* 0x00000001c60e7836 */ /* 0x000fe20000000000 */
[----:B------:R-:W-:Y:S01]  /*0d30*/  ISETP.GE.AND P4, PT, R18, RZ, PT ;  /* 0x000000ff1200720c */ /* 0x000fe20003f86270 */
[----:B------:R-:W-:Y:S01]  /*0d40*/  VIADD R17, R198, 0x3 ;  /* 0x00000003c6117836 */ /* 0x000fe20000000000 */
[----:B-1----:R-:W-:Y:S01]  /*0d50*/  IADD3 R7, PT, PT, RZ, -R3, RZ ;  /* 0x80000003ff077210 */ /* 0x002fe20007ffe0ff */
[----:B--2---:R-:W-:Y:S01]  /*0d60*/  HFMA2 R8, -RZ, RZ, 0, 0 ;  /* 0x00000000ff087431 */ /* 0x004fe200000001ff */
[----:B------:R-:W-:Y:S01]  /*0d70*/  LEA R199, R0, R83, 0x8 ;  /* 0x0000005300c77211 */ /* 0x000fe200078e40ff */
[C---:B------:R-:W-:Y:S01]  /*0d80*/  VIADD R20, R198.reuse, 0xb ;  /* 0x0000000bc6147836 */ /* 0x040fe20000000000 */
[----:B------:R-:W-:Y:S01]  /*0d90*/  IABS R25, R22 ;  /* 0x0000001600197213 */ /* 0x000fe20000000000 */
[----:B------:R-:W-:Y:S01]  /*0da0*/  IMAD R7, R7, R10, RZ ;  /* 0x0000000a07077224 */ /* 0x000fe200078e02ff */
[----:B------:R-:W-:Y:S01]  /*0db0*/  IABS R11, R199 ;  /* 0x000000c7000b7213 */ /* 0x000fe20000000000 */
[----:B---3--:R-:W-:Y:S01]  /*0dc0*/  IMAD.MOV R15, RZ, RZ, -R9 ;  /* 0x000000ffff0f7224 */ /* 0x008fe200078e0a09 */
[C---:B------:R-:W-:Y:S01]  /*0dd0*/  IADD3 R26, PT, PT, R198.reuse, 0x12, RZ ;  /* 0x00000012c61a7810 */ /* 0x040fe20007ffe0ff */
[----:B------:R-:W-:Y:S01]  /*0de0*/  VIADD R200, R199, 0x80 ;  /* 0x00000080c7c87836 */ /* 0x000fe20000000000 */
[----:B------:R-:W-:Y:S01]  /*0df0*/  IADD3 R47, PT, PT, R198, 0x2b, RZ ;  /* 0x0000002bc62f7810 */ /* 0x000fe20007ffe0ff */
[----:B------:R-:W-:Y:S01]  /*0e00*/  IMAD.HI.U32 R2, R3, R7, R2 ;  /* 0x0000000703027227 */ /* 0x000fe200078e0002 */
[----:B------:R-:W-:-:S02]  /*0e10*/  IABS R35, R26 ;  /* 0x0000001a00237213 */ /* 0x000fc40000000000 */
[----:B------:R-:W-:Y:S01]  /*0e20*/  IABS R13, R200 ;  /* 0x000000c8000d7213 */ /* 0x000fe20000000000 */
[----:B------:R-:W-:Y:S01]  /*0e30*/  IMAD R3, R15, R6, RZ ;  /* 0x000000060f037224 */ /* 0x000fe200078e02ff */
[----:B------:R-:W-:Y:S01]  /*0e40*/  IABS R15, R18 ;  /* 0x00000012000f7213 */ /* 0x000fe20000000000 */
[C---:B------:R-:W-:Y:S01]  /*0e50*/  VIADD R24, R198.reuse, 0xd ;  /* 0x0000000dc6187836 */ /* 0x040fe20000000000 */
[C---:B------:R-:W-:Y:S01]  /*0e60*/  IADD3 R18, PT, PT, R198.reuse, 0x9, RZ ;  /* 0x00000009c6127810 */ /* 0x040fe20007ffe0ff */
[----:B------:R-:W-:Y:S01]  /*0e70*/  IMAD.HI.U32 R0, R9, R3, R8 ;  /* 0x0000000309007227 */ /* 0x000fe200078e0008 */
[----:B------:R-:W-:Y:S02]  /*0e80*/  IADD3 R165, PT, PT, R198, 0x65, RZ ;  /* 0x00000065c6a57810 */ /* 0x000fe40007ffe0ff */
[----:B------:R-:W-:Y:S01]  /*0e90*/  IABS R21, R18 ;  /* 0x0000001200157213 */ /* 0x000fe20000000000 */
[----:B------:R-:W-:Y:S01]  /*0ea0*/  IMAD.HI.U32 R3, R2, R11, RZ ;  /* 0x0000000b02037227 */ /* 0x000fe200078e00ff */
[----:B------:R-:W-:-:S02]  /*0eb0*/  IABS R27, R24 ;  /* 0x00000018001b7213 */ /* 0x000fc40000000000 */
[----:B------:R-:W-:Y:S01]  /*0ec0*/  IADD3 R164, PT, PT, R198, 0x6a, RZ ;  /* 0x0000006ac6a47810 */ /* 0x000fe20007ffe0ff */
[----:B------:R-:W-:Y:S01]  /*0ed0*/  IMAD.HI.U32 R2, R2, R13, RZ ;  /* 0x0000000d02027227 */ /* 0x000fe200078e00ff */
[C---:B------:R-:W-:Y:S02]  /*0ee0*/  IADD3 R151, PT, PT, R198.reuse, 0x6e, RZ ;  /* 0x0000006ec6977810 */ /* 0x040fe40007ffe0ff */
[----:B------:R-:W-:Y:S01]  /*0ef0*/  IADD3 R152, PT, PT, R198, 0x70, RZ ;  /* 0x00000070c6987810 */ /* 0x000fe20007ffe0ff */
[----:B------:R-:W-:Y:S01]  /*0f00*/  IMAD.MOV R3, RZ, RZ, -R3 ;  /* 0x000000ffff037224 */ /* 0x000fe200078e0a03 */
[----:B------:R-:W-:Y:S01]  /*0f10*/  IABS R57, R151 ;  /* 0x0000009700397213 */ /* 0x000fe20000000000 */
[----:B------:R-:W-:Y:S01]  /*0f20*/  IMAD.HI.U32 R7, R0, R15, RZ ;  /* 0x0000000f00077227 */ /* 0x000fe200078e00ff */
[----:B----4-:R-:W-:Y:S02]  /*0f30*/  R2UR UR10, R12 ;  /* 0x000000000c0a72ca */ /* 0x010fe400000e0000 */
[----:B------:R-:W-:Y:S01]  /*0f40*/  IABS R63, R152 ;  /* 0x00000098003f7213 */ /* 0x000fe20000000000 */
[----:B------:R-:W-:Y:S01]  /*0f50*/  IMAD.MOV R8, RZ, RZ, -R2 ;  /* 0x000000ffff087224 */ /* 0x000fe200078e0a02 */
[----:B------:R-:W-:Y:S01]  /*0f60*/  IADD3 R9, PT, PT, -R7, RZ, RZ ;  /* 0x000000ff07097210 */ /* 0x000fe20007ffe1ff */
[C---:B------:R-:W-:Y:S01]  /*0f70*/  IMAD R2, R10.reuse, R3, R11 ;  /* 0x000000030a027224 */ /* 0x040fe200078e020b */
[----:B------:R-:W-:Y:S01]  /*0f80*/  IABS R3, R14 ;  /* 0x0000000e00037213 */ /* 0x000fe20000000000 */
[----:B------:R-:W-:Y:S01]  /*0f90*/  IMAD R7, R10, R8, R13 ;  /* 0x000000080a077224 */ /* 0x000fe200078e020d */
[----:B------:R-:W-:Y:S01]  /*0fa0*/  SHF.R.U32.HI R8, RZ, 0x5, R16 ;  /* 0x00000005ff087819 */ /* 0x000fe20000011610 */
[----:B------:R-:W-:Y:S01]  /*0fb0*/  IMAD R15, R6, R9, R15 ;  /* 0x00000009060f7224 */ /* 0x000fe200078e020f */
[C---:B------:R-:W-:Y:S01]  /*0fc0*/  ISETP.GT.U32.AND P0, PT, R10.reuse, R2, PT ;  /* 0x000000020a00720c */ /* 0x040fe20003f04070 */
[----:B------:R-:W-:Y:S01]  /*0fd0*/  IMAD.MOV.U32 R9, RZ, RZ, R3 ;  /* 0x000000ffff097224 */ /* 0x000fe200078e0003 */
[----:B------:R-:W-:Y:S01]  /*0fe0*/  ISETP.GT.U32.AND P1, PT, R10, R7, PT ;  /* 0x000000070a00720c */ /* 0x000fe20003f24070 */
[----:B------:R-:W-:Y:S01]  /*0ff0*/  VIADD R16, R198, 0x2 ;  /* 0x00000002c6107836 */ /* 0x000fe20000000000 */
[----:B------:R-:W-:Y:S01]  /*1000*/  IABS R13, R17 ;  /* 0x00000011000d7213 */ /* 0x000fe20000000000 */
[----:B------:R-:W-:Y:S01]  /*1010*/  IMAD.HI.U32 R3, R0, R9, RZ ;  /* 0x0000000900037227 */ /* 0x000fe200078e00ff */
[----:B------:R-:W-:-:S02]  /*1020*/  ISETP.GT.U32.AND P2, PT, R6, R15, PT ;  /* 0x0000000f0600720c */ /* 0x000fc40003f44070 */
[----:B------:R-:W-:Y:S01]  /*1030*/  IABS R11, R16 ;  /* 0x00000010000b7213 */ /* 0x000fe20000000000 */
[C---:B------:R-:W-:Y:S01]  /*1040*/  VIADD R28, R198.reuse, 0x13 ;  /* 0x00000013c61c7836 */ /* 0x040fe20000000000 */
[----:B------:R-:W-:Y:S01]  /*1050*/  IADD3 R3, PT, PT, -R3, RZ, RZ ;  /* 0x000000ff03037210 */ /* 0x000fe20007ffe1ff */
[----:B------:R-:W-:Y:S01]  /*1060*/  VIADD R30, R198, 0x14 ;  /* 0x00000014c61e7836 */ /* 0x000fe20000000000 */
[----:B------:R-:W-:Y:S01]  /*1070*/  R2UR UR4, R8 ;  /* 0x00000000080472ca */ /* 0x000fe200000e0000 */
[--C-:B------:R-:W-:Y:S01]  /*1080*/  @!P0 IMAD.IADD R2, R2, 0x1, -R10.reuse ;  /* 0x0000000102028824 */ /* 0x100fe200078e0a0a */
[----:B------:R-:W-:Y:S01]  /*1090*/  ISETP.GE.AND P6, PT, R16, RZ, PT ;  /* 0x000000ff1000720c */ /* 0x000fe20003fc6270 */
[----:B------:R-:W-:Y:S01]  /*10a0*/  @!P1 IMAD.IADD R7, R7, 0x1, -R10 ;  /* 0x0000000107079824 */ /* 0x000fe200078e0a0a */
[----:B------:R-:W-:Y:S01]  /*10b0*/  ISETP.GE.AND P0, PT, R14, RZ, PT ;  /* 0x000000ff0e00720c */ /* 0x000fe20003f06270 */
[----:B------:R-:W-:Y:S01]  /*10c0*/  IMAD R9, R6, R3, R9 ;  /* 0x0000000306097224 */ /* 0x000fe200078e0209 */
[----:B------:R-:W-:Y:S01]  /*10d0*/  ISETP.GT.U32.AND P3, PT, R10, R2, PT ;  /* 0x000000020a00720c */ /* 0x000fe20003f64070 */
[----:B------:R-:W-:Y:S01]  /*10e0*/  IMAD.HI.U32 R3, R0, R11, RZ ;  /* 0x0000000b00037227 */ /* 0x000fe200078e00ff */
[----:B------:R-:W-:-:S02]  /*10f0*/  ISETP.GT.U32.AND P5, PT, R10, R7, PT ;  /* 0x000000070a00720c */ /* 0x000fc40003fa4070 */
[----:B------:R-:W-:Y:S01]  /*1100*/  ISETP.GT.U32.AND P1, PT, R6, R9, PT ;  /* 0x000000090600720c */ /* 0x000fe20003f24070 */
[----:B------:R-:W-:Y:S01]  /*1110*/  IMAD.HI.U32 R8, R0, R13, RZ ;  /* 0x0000000d00087227 */ /* 0x000fe200078e00ff */
[----:B------:R-:W-:Y:S02]  /*1120*/  IADD3 R3, PT, PT, -R3, RZ, RZ ;  /* 0x000000ff03037210 */ /* 0x000fe40007ffe1ff */
[C---:B------:R-:W-:Y:S01]  /*1130*/  IADD3 R158, PT, PT, R198.reuse, 0x73, RZ ;  /* 0x00000073c69e7810 */ /* 0x040fe20007ffe0ff */
[----:B------:R-:W-:Y:S01]  /*1140*/  IMAD.MOV R12, RZ, RZ, -R8 ;  /* 0x000000ffff0c7224 */ /* 0x000fe200078e0a08 */
[----:B------:R-:W-:Y:S01]  /*1150*/  IADD3 R159, PT, PT, R198, 0x77, RZ ;  /* 0x00000077c69f7810 */ /* 0x000fe20007ffe0ff */
[----:B------:R-:W-:Y:S01]  /*1160*/  IMAD R8, R6, R3, R11 ;  /* 0x0000000306087224 */ /* 0x000fe200078e020b */
[----:B------:R-:W-:Y:S01]  /*1170*/  LOP3.LUT R3, RZ, R4, RZ, 0x33, !PT ;  /* 0x00000004ff037212 */ /* 0x000fe200078e33ff */
[--C-:B------:R-:W-:Y:S01]  /*1180*/  @!P3 IMAD.IADD R2, R2, 0x1, -R10.reuse ;  /* 0x000000010202b824 */ /* 0x100fe200078e0a0a */
[----:B------:R-:W-:Y:S01]  /*1190*/  ISETP.GE.AND P3, PT, R199, RZ, PT ;  /* 0x000000ffc700720c */ /* 0x000fe20003f66270 */
[----:B------:R-:W-:Y:S01]  /*11a0*/  @!P5 IMAD.IADD R7, R7, 0x1, -R10 ;  /* 0x000000010707d824 */ /* 0x000fe200078e0a0a */
[----:B------:R-:W-:Y:S01]  /*11b0*/  ISETP.GE.AND P5, PT, R200, RZ, PT ;  /* 0x000000ffc800720c */ /* 0x000fe20003fa6270 */
[----:B------:R-:W-:Y:S01]  /*11c0*/  IMAD R13, R6, R12, R13 ;  /* 0x0000000c060d7224 */ /* 0x000fe200078e020d */
[----:B------:R-:W-:Y:S01]  /*11d0*/  @!P1 IADD3 R9, PT, PT, R9, -R6, RZ ;  /* 0x8000000609099210 */ /* 0x000fe20007ffe0ff */
[----:B------:R-:W-:Y:S01]  /*11e0*/  @!P2 IMAD.IADD R15, R15, 0x1, -R6 ;  /* 0x000000010f0fa824 */ /* 0x000fe200078e0a06 */
[----:B------:R-:W-:Y:S01]  /*11f0*/  ISETP.NE.AND P1, PT, R4, RZ, PT ;  /* 0x000000ff0400720c */ /* 0x000fe20003f25270 */
[C---:B------:R-:W-:Y:S01]  /*1200*/  VIADD R4, R198.reuse, 0x4 ;  /* 0x00000004c6047836 */ /* 0x040fe20000000000 */
[----:B------:R-:W-:Y:S01]  /*1210*/  IABS R73, R158 ;  /* 0x0000009e00497213 */ /* 0x000fe20000000000 */
[----:B------:R-:W-:Y:S01]  /*1220*/  VIADD R10, R198, 0x5 ;  /* 0x00000005c60a7836 */ /* 0x000fe20000000000 */
[----:B------:R-:W-:Y:S01]  /*1230*/  ISETP.GT.U32.AND P2, PT, R6, R15, PT ;  /* 0x0000000f0600720c */ /* 0x000fe20003f44070 */
[----:B------:R-:W-:Y:S01]  /*1240*/  VIADD R16, R198, 0x8 ;  /* 0x00000008c6107836 */ /* 0x000fe20000000000 */
[----:B------:R-:W-:Y:S01]  /*1250*/  IABS R95, R159 ;  /* 0x0000009f005f7213 */ /* 0x000fe20000000000 */
[----:B------:R-:W-:Y:S01]  /*1260*/  @!P3 IMAD.MOV R2, RZ, RZ, -R2 ;  /* 0x000000ffff02b224 */ /* 0x000fe200078e0a02 */
[----:B------:R-:W-:Y:S01]  /*1270*/  ISETP.GT.U32.AND P3, PT, R6, R8, PT ;  /* 0x000000080600720c */ /* 0x000fe20003f64070 */
[C---:B------:R-:W-:Y:S01]  /*1280*/  VIADD R32, R198.reuse, 0x16 ;  /* 0x00000016c6207836 */ /* 0x040fe20000000000 */
[----:B------:R-:W-:Y:S01]  /*1290*/  @!P5 IADD3 R7, PT, PT, -R7, RZ, RZ ;  /* 0x000000ff0707d210 */ /* 0x000fe20007ffe1ff */
[----:B------:R-:W-:Y:S01]  /*12a0*/  VIADD R34, R198, 0x17 ;  /* 0x00000017c6227836 */ /* 0x000fe20000000000 */
[----:B------:R-:W-:Y:S01]  /*12b0*/  ISETP.GT.U32.AND P5, PT, R6, R13, PT ;  /* 0x0000000d0600720c */ /* 0x000fe20003fa4070 */
[C---:B------:R-:W-:Y:S01]  /*12c0*/  VIADD R37, R198.reuse, 0x1b ;  /* 0x0000001bc6257836 */ /* 0x040fe20000000000 */
[C---:B------:R-:W-:Y:S01]  /*12d0*/  SEL R11, R3.reuse, R2, !P1 ;  /* 0x00000002030b7207 */ /* 0x040fe20004800000 */
[C---:B------:R-:W-:Y:S01]  /*12e0*/  VIADD R41, R198.reuse, 0x1f ;  /* 0x0000001fc6297836 */ /* 0x040fe20000000000 */
[----:B------:R-:W-:Y:S01]  /*12f0*/  SEL R12, R3, R7, !P1 ;  /* 0x00000007030c7207 */ /* 0x000fe20004800000 */
[--C-:B------:R-:W-:Y:S01]  /*1300*/  @!P2 IMAD.IADD R15, R15, 0x1, -R6.reuse ;  /* 0x000000010f0fa824 */ /* 0x100fe200078e0a06 */
[----:B------:R-:W-:Y:S01]  /*1310*/  ISETP.GE.AND P1, PT, R17, RZ, PT ;  /* 0x000000ff1100720c */ /* 0x000fe20003f26270 */
[----:B------:R-:W-:Y:S01]  /*1320*/  VIADD R39, R198, 0x1e ;  /* 0x0000001ec6277836 */ /* 0x000fe20000000000 */
[----:B------:R-:W-:Y:S01]  /*1330*/  IABS R17, R4 ;  /* 0x0000000400117213 */ /* 0x000fe20000000000 */
[--C-:B------:R-:W-:Y:S01]  /*1340*/  @!P3 IMAD.IADD R8, R8, 0x1, -R6.reuse ;  /* 0x000000010808b824 */ /* 0x100fe200078e0a06 */
[----:B------:R-:W-:Y:S01]  /*1350*/  ISETP.GT.U32.AND P2, PT, R6, R9, PT ;  /* 0x000000090600720c */ /* 0x000fe20003f44070 */
[----:B------:R-:W-:Y:S01]  /*1360*/  VIADD R43, R198, 0x29 ;  /* 0x00000029c62b7836 */ /* 0x000fe20000000000 */
[----:B------:R-:W-:Y:S01]  /*1370*/  IABS R19, R10 ;  /* 0x0000000a00137213 */ /* 0x000fe20000000000 */
[----:B------:R-:W-:Y:S01]  /*1380*/  @!P5 IMAD.IADD R13, R13, 0x1, -R6 ;  /* 0x000000010d0dd824 */ /* 0x000fe200078e0a06 */
[----:B------:R-:W-:Y:S01]  /*1390*/  ISETP.GT.U32.AND P5, PT, R6, R8, PT ;  /* 0x000000080600720c */ /* 0x000fe20003fa4070 */
[----:B------:R-:W-:Y:S01]  /*13a0*/  IMAD.HI.U32 R2, R0, R17, RZ ;  /* 0x0000001100027227 */ /* 0x000fe200078e00ff */
[----:B------:R-:W-:-:S02]  /*13b0*/  ISETP.GE.AND P3, PT, R10, RZ, PT ;  /* 0x000000ff0a00720c */ /* 0x000fc40003f66270 */
[----:B------:R-:W-:Y:S01]  /*13c0*/  MOV R7, R15 ;  /* 0x0000000f00077202 */ /* 0x000fe20000000f00 */
[----:B------:R-:W-:Y:S01]  /*13d0*/  IMAD.MOV R2, RZ, RZ, -R2 ;  /* 0x000000ffff027224 */ /* 0x000fe200078e0a02 */
[----:B------:R-:W-:Y:S01]  /*13e0*/  IADD3 R91, PT, PT, R198, 0x7a, RZ ;  /* 0x0000007ac65b7810 */ /* 0x000fe20007ffe0ff */
[----:B------:R-:W-:Y:S01]  /*13f0*/  IMAD.HI.U32 R3, R0, R19, RZ ;  /* 0x0000001300037227 */ /* 0x000fe200078e00ff */
[----:B------:R-:W-:Y:S02]  /*1400*/  IABS R51, R198 ;  /* 0x000000c600337213 */ /* 0x000fe40000000000 */
[----:B------:R-:W-:Y:S01]  /*1410*/  IABS R139, R91 ;  /* 0x0000005b008b7213 */ /* 0x000fe20000000000 */
[----:B------:R-:W-:Y:S01]  /*1420*/  IMAD R10, R6, R2, R17 ;  /* 0x00000002060a7224 */ /* 0x000fe200078e0211 */
[----:B------:R-:W-:Y:S01]  /*1430*/  IADD3 R2, PT, PT, R198, 0x7, RZ ;  /* 0x00000007c6027810 */ /* 0x000fe20007ffe0ff */
[----:B------:R-:W-:Y:S01]  /*1440*/  @!P4 IMAD.MOV R7, RZ, RZ, -R7 ;  /* 0x000000ffff07c224 */ /* 0x000fe200078e0a07 */
[----:B------:R-:W-:Y:S01]  /*1450*/  ISETP.GT.U32.AND P4, PT, R6, R13, PT ;  /* 0x0000000d0600720c */ /* 0x000fe20003f84070 */
[--C-:B------:R-:W-:Y:S01]  /*1460*/  @!P5 IMAD.IADD R8, R8, 0x1, -R6.reuse ;  /* 0x000000010808d824 */ /* 0x100fe200078e0a06 */
[----:B------:R-:W-:Y:S01]  /*1470*/  ISETP.GT.U32.AND P5, PT, R6, R10, PT ;  /* 0x0000000a0600720c */ /* 0x000fe20003fa4070 */
[----:B------:R-:W-:Y:S01]  /*1480*/  @!P2 IMAD.IADD R9, R9, 0x1, -R6 ;  /* 0x000000010909a824 */ /* 0x000fe200078e0a06 */
[----:B------:R-:W-:Y:S01]  /*1490*/  ISETP.GE.AND P2, PT, R4, RZ, PT ;  /* 0x000000ff0400720c */ /* 0x000fe20003f46270 */
[----:B------:R-:W-:Y:S01]  /*14a0*/  IMAD.MOV R3, RZ, RZ, -R3 ;  /* 0x000000ffff037224 */ /* 0x000fe200078e0a03 */
[----:B------:R-:W-:Y:S01]  /*14b0*/  IABS R17, R2 ;  /* 0x0000000200117213 */ /* 0x000fe20000000000 */
[----:B------:R-:W-:Y:S01]  /*14c0*/  IMAD.MOV.U32 R4, RZ, RZ, R9 ;  /* 0x000000ffff047224 */ /* 0x000fe200078e0009 */
[----:B------:R-:W-:Y:S01]  /*14d0*/  IADD3 R9, PT, PT, R198, 0x6, RZ ;  /* 0x00000006c6097810 */ /* 0x000fe20007ffe0ff */
[C---:B------:R-:W-:Y:S01]  /*14e0*/  IMAD R3, R6.reuse, R3, R19 ;  /* 0x0000000306037224 */ /* 0x040fe200078e0213 */
[----:B------:R-:W-:Y:S01]  /*14f0*/  IABS R19, R16 ;  /* 0x0000001000137213 */ /* 0x000fe20000000000 */
[----:B------:R-:W-:Y:S01]  /*1500*/  @!P6 IMAD.MOV R8, RZ, RZ, -R8 ;  /* 0x000000ffff08e224 */ /* 0x000fe200078e0a08 */
[----:B------:R-:W-:Y:S01]  /*1510*/  IABS R15, R9 ;  /* 0x00000009000f7213 */ /* 0x000fe20000000000 */
[----:B------:R-:W-:Y:S01]  /*1520*/  @!P4 IMAD.IADD R13, R13, 0x1, -R6 ;  /* 0x000000010d0dc824 */ /* 0x000fe200078e0a06 */
[----:B------:R-:W-:Y:S01]  /*1530*/  ISETP.GT.U32.AND P6, PT, R6, R3, PT ;  /* 0x000000030600720c */ /* 0x000fe20003fc4070 */
[----:B------:R-:W-:Y:S01]  /*1540*/  @!P0 IMAD.MOV R4, RZ, RZ, -R4 ;  /* 0x000000ffff048224 */ /* 0x000fe200078e0a04 */
[----:B------:R-:W-:Y:S01]  /*1550*/  @!P5 IADD3 R10, PT, PT, R10, -R6, RZ ;  /* 0x800000060a0ad210 */ /* 0x000fe20007ffe0ff */
[----:B------:R-:W-:Y:S01]  /*1560*/  VIADD R45, R198, 0x2a ;  /* 0x0000002ac62d7836 */ /* 0x000fe20000000000 */
[----:B------:R-:W-:Y:S01]  /*1570*/  ISETP.GE.AND P4, PT, R2, RZ, PT ;  /* 0x000000ff0200720c */ /* 0x000fe20003f86270 */
[----:B------:R-:W-:Y:S01]  /*1580*/  IMAD.HI.U32 R2, R0, R15, RZ ;  /* 0x0000000f00027227 */ /* 0x000fe200078e00ff */
[----:B------:R-:W-:-:S02]  /*1590*/  ISETP.GT.U32.AND P5, PT, R6, R10, PT ;  /* 0x0000000a0600720c */ /* 0x000fc40003fa4070 */
[----:B------:R-:W-:Y:S01]  /*15a0*/  ISETP.GE.AND P0, PT, R9, RZ, PT ;  /* 0x000000ff0900720c */ /* 0x000fe20003f06270 */
[----:B------:R-:W-:Y:S02]  /*15b0*/  IMAD.MOV R14, RZ, RZ, -R2 ;  /* 0x000000ffff0e7224 */ /* 0x000fe400078e0a02 */
[----:B------:R-:W-:Y:S02]  /*15c0*/  IMAD.HI.U32 R2, R0, R17, RZ ;  /* 0x0000001100027227 */ /* 0x000fe400078e00ff */
[----:B------:R-:W-:Y:S02]  /*15d0*/  @!P6 IADD3 R3, PT, PT, R3, -R6, RZ ;  /* 0x800000060303e210 */ /* 0x000fe40007ffe0ff */
[----:B------:R-:W-:Y:S02]  /*15e0*/  IMAD.MOV R2, RZ, RZ, -R2 ;  /* 0x000000ffff027224 */ /* 0x000fe400078e0a02 */
[C---:B------:R-:W-:Y:S01]  /*15f0*/  IMAD R14, R6.reuse, R14, R15 ;  /* 0x0000000e060e7224 */ /* 0x040fe200078e020f */
[----:B------:R-:W-:Y:S01]  /*1600*/  ISETP.GT.U32.AND P6, PT, R6, R3, PT ;  /* 0x000000030600720c */ /* 0x000fe20003fc4070 */
[----:B------:R-:W-:-:S02]  /*1610*/  IMAD.MOV.U32 R9, RZ, RZ, R13 ;  /* 0x000000ffff097224 */ /* 0x000fc400078e000d */
[----:B------:R-:W-:Y:S02]  /*1620*/  IMAD R15, R6, R2, R17 ;  /* 0x00000002060f7224 */ /* 0x000fe400078e0211 */
[----:B------:R-:W-:-:S04]  /*1630*/  IMAD.HI.U32 R2, R0, R19, RZ ;  /* 0x0000001300027227 */ /* 0x000fc800078e00ff */
[----:B------:R-:W-:Y:S01]  /*1640*/  @!P5 IMAD.IADD R10, R10, 0x1, -R6 ;  /* 0x000000010a0ad824 */ /* 0x000fe200078e0a06 */
[----:B------:R-:W-:Y:S01]  /*1650*/  ISETP.GT.U32.AND P5, PT, R6, R14, PT ;  /* 0x0000000e0600720c */ /* 0x000fe20003fa4070 */
[----:B------:R-:W-:Y:S01]  /*1660*/  @!P1 IMAD.MOV R9, RZ, RZ, -R9 ;  /* 0x000000ffff099224 */ /* 0x000fe200078e0a09 */
[----:B------:R-:W-:Y:S01]  /*1670*/  ISETP.GE.AND P1, PT, R16, RZ, PT ;  /* 0x000000ff1000720c */ /* 0x000fe20003f26270 */
[----:B------:R-:W-:Y:S01]  /*1680*/  IMAD.HI.U32 R13, R0, R21, RZ ;  /* 0x00000015000d7227 */ /* 0x000fe200078e00ff */
[----:B------:R-:W-:Y:S02]  /*1690*/  @!P2 IADD3 R10, PT, PT, -R10, RZ, RZ ;  /* 0x000000ff0a0aa210 */ /* 0x000fe40007ffe1ff */
[----:B------:R-:W-:Y:S01]  /*16a0*/  ISETP.GT.U32.AND P2, PT, R6, R15, PT ;  /* 0x0000000f0600720c */ /* 0x000fe20003f44070 */
[----:B------:R-:W-:Y:S02]  /*16b0*/  IMAD.MOV R2, RZ, RZ, -R2 ;  /* 0x000000ffff027224 */ /* 0x000fe400078e0a02 */
[----:B------:R-:W-:-:S02]  /*16c0*/  VIADD R16, R198, 0xa ;  /* 0x0000000ac6107836 */ /* 0x000fc40000000000 */
[----:B------:R-:W-:Y:S02]  /*16d0*/  IMAD.MOV R13, RZ, RZ, -R13 ;  /* 0x000000ffff0d7224 */ /* 0x000fe400078e0a0d */
[C---:B------:R-:W-:Y:S01]  /*16e0*/  IMAD R17, R6.reuse, R2, R19 ;  /* 0x0000000206117224 */ /* 0x040fe200078e0213 */
[----:B------:R-:W-:Y:S01]  /*16f0*/  IABS R23, R16 ;  /* 0x0000001000177213 */ /* 0x000fe20000000000 */
[C---:B------:R-:W-:Y:S02]  /*1700*/  IMAD R19, R6.reuse, R13, R21 ;  /* 0x0000000d06137224 */ /* 0x040fe400078e0215 */
[----:B------:R-:W-:Y:S01]  /*1710*/  @!P6 IMAD.IADD R3, R3, 0x1, -R6 ;  /* 0x000000010303e824 */ /* 0x000fe200078e0a06 */
[----:B------:R-:W-:Y:S01]  /*1720*/  ISETP.GT.U32.AND P6, PT, R6, R17, PT ;  /* 0x000000110600720c */ /* 0x000fe20003fc4070 */
[----:B------:R-:W-:-:S04]  /*1730*/  IMAD.HI.U32 R2, R0, R23, RZ ;  /* 0x0000001700027227 */ /* 0x000fc800078e00ff */
[----:B------:R-:W-:Y:S01]  /*1740*/  @!P5 IMAD.IADD R14, R14, 0x1, -R6 ;  /* 0x000000010e0ed824 */ /* 0x000fe200078e0a06 */
[C---:B------:R-:W-:Y:S01]  /*1750*/  ISETP.GT.U32.AND P5, PT, R6.reuse, R19, PT ;  /* 0x000000130600720c */ /* 0x040fe20003fa4070 */
[----:B------:R-:W-:Y:S02]  /*1760*/  IMAD.MOV R2, RZ, RZ, -R2 ;  /* 0x000000ffff027224 */ /* 0x000fe400078e0a02 */
[----:B------:R-:W-:Y:S01]  /*1770*/  @!P2 IMAD.IADD R15, R15, 0x1, -R6 ;  /* 0x000000010f0fa824 */ /* 0x000fe200078e0a06 */
[C---:B------:R-:W-:Y:S01]  /*1780*/  ISETP.GT.U32.AND P2, PT, R6.reuse, R14, PT ;  /* 0x0000000e0600720c */ /* 0x040fe20003f44070 */
[----:B------:R-:W-:Y:S01]  /*1790*/  IMAD R21, R6, R2, R23 ;  /* 0x0000000206157224 */ /* 0x000fe200078e0217 */
[----:B------:R-:W-:Y:S01]  /*17a0*/  IABS R23, R20 ;  /* 0x0000001400177213 */ /* 0x000fe20000000000 */
[----:B------:R-:W-:Y:S01]  /*17b0*/  IMAD.MOV.U32 R13, RZ, RZ, R3 ;  /* 0x000000ffff0d7224 */ /* 0x000fe200078e0003 */
[----:B------:R-:W-:Y:S01]  /*17c0*/  @!P6 IADD3 R17, PT, PT, R17, -R6, RZ ;  /* 0x800000061111e210 */ /* 0x000fe20007ffe0ff */
[----:B------:R-:W-:Y:S01]  /*17d0*/  IMAD.HI.U32 R3, R0, R27, RZ ;  /* 0x0000001b00037227 */ /* 0x000fe200078e00ff */
[----:B------:R-:W-:-:S03]  /*17e0*/  ISETP.GT.U32.AND P6, PT, R6, R15, PT ;  /* 0x0000000f0600720c */ /* 0x000fc60003fc4070 */
[----:B------:R-:W-:-:S04]  /*17f0*/  IMAD.HI.U32 R2, R0, R23, RZ ;  /* 0x0000001700027227 */ /* 0x000fc800078e00ff */
[--C-:B------:R-:W-:Y:S01]  /*1800*/  @!P5 IMAD.IADD R19, R19, 0x1, -R6.reuse ;  /* 0x000000011313d824 */ /* 0x100fe200078e0a06 */
[----:B------:R-:W-:Y:S01]  /*1810*/  ISETP.GT.U32.AND P5, PT, R6, R17, PT ;  /* 0x000000110600720c */ /* 0x000fe20003fa4070 */
[----:B------:R-:W-:Y:S01]  /*1820*/  @!P3 IMAD.MOV R13, RZ, RZ, -R13 ;  /* 0x000000ffff0db224 */ /* 0x000fe200078e0a0d */
[----:B------:R-:W-:Y:S01]  /*1830*/  IADD3 R2, PT, PT, -R2, RZ, RZ ;  /* 0x000000ff02027210 */ /* 0x000fe20007ffe1ff */
[--C-:B------:R-:W-:Y:S01]  /*1840*/  @!P2 IMAD.IADD R14, R14, 0x1, -R6.reuse ;  /* 0x000000010e0ea824 */ /* 0x100fe200078e0a06 */
[----:B------:R-:W-:Y:S01]  /*1850*/  ISETP.GT.U32.AND P3, PT, R6, R19, PT ;  /* 0x000000130600720c */ /* 0x000fe20003f64070 */
[----:B------:R-:W-:Y:S01]  /*1860*/  @!P6 IMAD.IADD R15, R15, 0x1, -R6 ;  /* 0x000000010f0fe824 */ /* 0x000fe200078e0a06 */
[----:B------:R-:W-:Y:S01]  /*1870*/  ISETP.GE.AND P6, PT, R18, RZ, PT ;  /* 0x000000ff1200720c */ /* 0x000fe20003fc6270 */
[C---:B------:R-:W-:Y:S01]  /*1880*/  IMAD R23, R6.reuse, R2, R23 ;  /* 0x0000000206177224 */ /* 0x040fe200078e0217 */
[----:B------:R-:W-:Y:S01]  /*1890*/  ISETP.GT.U32.AND P2, PT, R6, R21, PT ;  /* 0x000000150600720c */ /* 0x000fe20003f44070 */
[----:B------:R-:W-:-:S02]  /*18a0*/  VIADD R18, R198, 0xe ;  /* 0x0000000ec6127836 */ /* 0x000fc40000000000 */
[----:B------:R-:W-:Y:S02]  /*18b0*/  IMAD.HI.U32 R2, R0, R25, RZ ;  /* 0x0000001900027227 */ /* 0x000fe400078e00ff */
[----:B------:R-:W-:Y:S02]  /*18c0*/  @!P5 IADD3 R17, PT, PT, R17, -R6, RZ ;  /* 0x800000061111d210 */ /* 0x000fe40007ffe0ff */
[C---:B------:R-:W-:Y:S01]  /*18d0*/  ISETP.GT.U32.AND P5, PT, R6.reuse, R23, PT ;  /* 0x000000170600720c */ /* 0x040fe20003fa4070 */
[----:B------:R-:W-:Y:S01]  /*18e0*/  IMAD.MOV R2, RZ, RZ, -R2 ;  /* 0x000000ffff027224 */ /* 0x000fe200078e0a02 */
[----:B------:R-:W-:Y:S01]  /*18f0*/  IABS R29, R18 ;  /* 0x00000012001d7213 */ /* 0x000fe20000000000 */
[----:B------:R-:W-:Y:S02]  /*1900*/  IMAD.MOV R3, RZ, RZ, -R3 ;  /* 0x000000ffff037224 */ /* 0x000fe400078e0a03 */
[----:B------:R-:W-:Y:S01]  /*1910*/  IMAD R25, R6, R2, R25 ;  /* 0x0000000206197224 */ /* 0x000fe200078e0219 */
[----:B------:R-:W-:Y:S01]  /*1920*/  @!P2 IADD3 R21, PT, PT, R21, -R6, RZ ;  /* 0x800000061515a210 */ /* 0x000fe20007ffe0ff */
[----:B------:R-:W-:Y:S01]  /*1930*/  IMAD.HI.U32 R2, R0, R29, RZ ;  /* 0x0000001d00027227 */ /* 0x000fe200078e00ff */
[----:B------:R-:W-:-:S03]  /*1940*/  ISETP.GE.AND P2, PT, R20, RZ, PT ;  /* 0x000000ff1400720c */ /* 0x000fc60003f46270 */
[--C-:B------:R-:W-:Y:S01]  /*1950*/  @!P3 IMAD.IADD R19, R19, 0x1, -R6.reuse ;  /* 0x000000011313b824 */ /* 0x100fe200078e0a06 */
[----:B------:R-:W-:Y:S01]  /*1960*/  IADD3 R2, PT, PT, -R2, RZ, RZ ;  /* 0x000000ff02027210 */ /* 0x000fe20007ffe1ff */
[----:B------:R-:W-:Y:S01]  /*1970*/  @!P5 IMAD.IADD R23, R23, 0x1, -R6 ;  /* 0x000000011717d824 */ /* 0x000fe200078e0a06 */
[----:B------:R-:W-:Y:S01]  /*1980*/  ISETP.GE.AND P3, PT, R16, RZ, PT ;  /* 0x000000ff1000720c */ /* 0x000fe20003f66270 */
[C---:B------:R-:W-:Y:S02]  /*1990*/  IMAD R27, R6.reuse, R3, R27 ;  /* 0x00000003061b7224 */ /* 0x040fe400078e021b */
[----:B------:R-:W-:Y:S01]  /*19a0*/  @!P0 IMAD.MOV R14, RZ, RZ, -R14 ;  /* 0x000000ffff0e8224 */ /* 0x000fe200078e0a0e */
[C---:B------:R-:W-:Y:S01]  /*19b0*/  ISETP.GT.U32.AND P5, PT, R6.reuse, R23, PT ;  /* 0x000000170600720c */ /* 0x040fe20003fa4070 */
[----:B------:R-:W-:Y:S01]  /*19c0*/  @!P6 IMAD.MOV R19, RZ, RZ, -R19 ;  /* 0x000000ffff13e224 */ /* 0x000fe200078e0a13 */
[C---:B------:R-:W-:Y:S01]  /*19d0*/  ISETP.GT.U32.AND P0, PT, R6.reuse, R21, PT ;  /* 0x000000150600720c */ /* 0x040fe20003f04070 */
[C---:B------:R-:W-:Y:S01]  /*19e0*/  IMAD R29, R6.reuse, R2, R29 ;  /* 0x00000002061d7224 */ /* 0x040fe200078e021d */
[C---:B------:R-:W-:Y:S01]  /*19f0*/  ISETP.GT.U32.AND P6, PT, R6.reuse, R27, PT ;  /* 0x0000001b0600720c */ /* 0x040fe20003fc4070 */
[----:B------:R-:W-:Y:S01]  /*1a00*/  @!P4 IMAD.MOV R15, RZ, RZ, -R15 ;  /* 0x000000ffff0fc224 */ /* 0x000fe200078e0a0f */
[----:B------:R-:W-:Y:S01]  /*1a10*/  ISETP.GT.U32.AND P4, PT, R6, R25, PT ;  /* 0x000000190600720c */ /* 0x000fe20003f84070 */
[----:B------:R-:W-:-:S02]  /*1a20*/  VIADD R20, R198, 0xf ;  /* 0x0000000fc6147836 */ /* 0x000fc40000000000 */
[----:B------:R-:W-:Y:S01]  /*1a30*/  @!P1 IMAD.MOV R17, RZ, RZ, -R17 ;  /* 0x000000ffff119224 */ /* 0x000fe200078e0a11 */
[----:B------:R-:W-:Y:S01]  /*1a40*/  ISETP.GE.AND P1, PT, R22, RZ, PT ;  /* 0x000000ff1600720c */ /* 0x000fe20003f26270 */
[----:B------:R-:W-:Y:S01]  /*1a50*/  VIADD R22, R198, 0x10 ;  /* 0x00000010c6167836 */ /* 0x000fe20000000000 */
[----:B------:R-:W-:Y:S01]  /*1a60*/  IABS R3, R20 ;  /* 0x0000001400037213 */ /* 0x000fe20000000000 */
[--C-:B------:R-:W-:Y:S01]  /*1a70*/  @!P5 IMAD.IADD R23, R23, 0x1, -R6.reuse ;  /* 0x000000011717d824 */ /* 0x100fe200078e0a06 */
[----:B------:R-:W-:Y:S01]  /*1a80*/  ISETP.GT.U32.AND P5, PT, R6, R29, PT ;  /* 0x0000001d0600720c */ /* 0x000fe20003fa4070 */
[----:B------:R-:W-:Y:S01]  /*1a90*/  VIADD R48, R198, 0x62 ;  /* 0x00000062c6307836 */ /* 0x000fe20000000000 */
[----:B------:R-:W-:Y:S01]  /*1aa0*/  @!P0 IADD3 R21, PT, PT, R21, -R6, RZ ;  /* 0x8000000615158210 */ /* 0x000fe20007ffe0ff */
[----:B------:R-:W-:Y:S01]  /*1ab0*/  @!P6 IMAD.IADD R27, R27, 0x1, -R6 ;  /* 0x000000011b1be824 */ /* 0x000fe200078e0a06 */
[----:B------:R-:W-:Y:S01]  /*1ac0*/  IABS R31, R22 ;  /* 0x00000016001f7213 */ /* 0x000fe20000000000 */
[----:B------:R-:W-:Y:S01]  /*1ad0*/  IMAD.HI.U32 R2, R0, R3, RZ ;  /* 0x0000000300027227 */ /* 0x000fe200078e00ff */
[----:B------:R-:W-:-:S02]  /*1ae0*/  ISETP.GE.AND P0, PT, R24, RZ, PT ;  /* 0x000000ff1800720c */ /* 0x000fc40003f06270 */
[----:B------:R-:W-:Y:S01]  /*1af0*/  @!P2 IADD3 R23, PT, PT, -R23, RZ, RZ ;  /* 0x000000ff1717a210 */ /* 0x000fe20007ffe1ff */
[----:B------:R-:W-:Y:S01]  /*1b00*/  @!P3 IMAD.MOV R21, RZ, RZ, -R21 ;  /* 0x000000ffff15b224 */ /* 0x000fe200078e0a15 */
[----:B------:R-:W-:Y:S01]  /*1b10*/  ISETP.GT.U32.AND P3, PT, R6, R27, PT ;  /* 0x0000001b0600720c */ /* 0x000fe20003f64070 */
[--C-:B------:R-:W-:Y:S01]  /*1b20*/  @!P4 IMAD.IADD R25, R25, 0x1, -R6.reuse ;  /* 0x000000011919c824 */ /* 0x100fe200078e0a06 */
[----:B------:R-:W-:Y:S01]  /*1b30*/  ISETP.GE.AND P4, PT, R18, RZ, PT ;  /* 0x000000ff1200720c */ /* 0x000fe20003f86270 */
[----:B------:R-:W-:Y:S01]  /*1b40*/  @!P5 IMAD.IADD R29, R29, 0x1, -R6 ;  /* 0x000000011d1dd824 */ /* 0x000fe200078e0a06 */
[----:B------:R-:W-:Y:S01]  /*1b50*/  IADD3 R18, PT, PT, R198, 0x11, RZ ;  /* 0x00000011c6127810 */ /* 0x000fe20007ffe0ff */
[----:B------:R-:W-:Y:S01]  /*1b60*/  IMAD.MOV R16, RZ, RZ, -R2 ;  /* 0x000000ffff107224 */ /* 0x000fe200078e0a02 */
[----:B------:R-:W-:Y:S01]  /*1b70*/  ISETP.GT.U32.AND P6, PT, R6, R25, PT ;  /* 0x000000190600720c */ /* 0x000fe20003fc4070 */
[----:B------:R-:W-:Y:S01]  /*1b80*/  IMAD.HI.U32 R2, R0, R31, RZ ;  /* 0x0000001f00027227 */ /* 0x000fe200078e00ff */
[----:B------:R-:W-:-:S02]  /*1b90*/  ISETP.GT.U32.AND P5, PT, R6, R29, PT ;  /* 0x0000001d0600720c */ /* 0x000fc40003fa4070 */
[----:B------:R-:W-:Y:S01]  /*1ba0*/  IABS R33, R18 ;  /* 0x0000001200217213 */ /* 0x000fe20000000000 */
[----:B------:R-:W-:Y:S02]  /*1bb0*/  IMAD.MOV R2, RZ, RZ, -R2 ;  /* 0x000000ffff027224 */ /* 0x000fe400078e0a02 */
[----:B------:R-:W-:Y:S01]  /*1bc0*/  @!P3 IADD3 R27, PT, PT, R27, -R6, RZ ;  /* 0x800000061b1bb210 */ /* 0x000fe20007ffe0ff */
[----:B------:R-:W-:Y:S01]  /*1bd0*/  IMAD R16, R6, R16, R3 ;  /* 0x0000001006107224 */ /* 0x000fe200078e0203 */
[----:B------:R-:W-:Y:S01]  /*1be0*/  ISETP.GE.AND P3, PT, R20, RZ, PT ;  /* 0x000000ff1400720c */ /* 0x000fe20003f66270 */
[----:B------:R-:W-:Y:S01]  /*1bf0*/  IMAD R20, R6, R2, R31 ;  /* 0x0000000206147224 */ /* 0x000fe200078e021f */
[----:B------:R-:W-:Y:S01]  /*1c00*/  IABS R31, R28 ;  /* 0x0000001c001f7213 */ /* 0x000fe20000000000 */
[----:B------:R-:W-:-:S04]  /*1c10*/  IMAD.HI.U32 R2, R0, R33, RZ ;  /* 0x0000002100027227 */ /* 0x000fc800078e00ff */
[--C-:B------:R-:W-:Y:S01]  /*1c20*/  @!P5 IMAD.IADD R29, R29, 0x1, -R6.reuse ;  /* 0x000000011d1dd824 */ /* 0x100fe200078e0a06 */
[C---:B------:R-:W-:Y:S01]  /*1c30*/  ISETP.GT.U32.AND P5, PT, R6.reuse, R20, PT ;  /* 0x000000140600720c */ /* 0x040fe20003fa4070 */
[----:B------:R-:W-:Y:S01]  /*1c40*/  @!P6 IMAD.IADD R25, R25, 0x1, -R6 ;  /* 0x000000011919e824 */ /* 0x000fe200078e0a06 */
[----:B------:R-:W-:Y:S01]  /*1c50*/  ISETP.GT.U32.AND P6, PT, R6, R16, PT ;  /* 0x000000100600720c */ /* 0x000fe20003fc4070 */
[----:B------:R-:W-:Y:S01]  /*1c60*/  IMAD.HI.U32 R3, R0, R35, RZ ;  /* 0x0000002300037227 */ /* 0x000fe200078e00ff */
[----:B------:R-:W-:-:S03]  /*1c70*/  @!P4 IADD3 R29, PT, PT, -R29, RZ, RZ ;  /* 0x000000ff1d1dc210 */ /* 0x000fc60007ffe1ff */
[----:B------:R-:W-:Y:S01]  /*1c80*/  IMAD.MOV R2, RZ, RZ, -R2 ;  /* 0x000000ffff027224 */ /* 0x000fe200078e0a02 */
[----:B------:R-:W-:Y:S01]  /*1c90*/  IADD3 R3, PT, PT, -R3, RZ, RZ ;  /* 0x000000ff03037210 */ /* 0x000fe20007ffe1ff */
[----:B------:R-:W-:Y:S01]  /*1ca0*/  @!P0 IMAD.MOV R27, RZ, RZ, -R27 ;  /* 0x000000ffff1b8224 */ /* 0x000fe200078e0a1b */
[----:B------:R-:W-:Y:S01]  /*1cb0*/  ISETP.GE.AND P0, PT, R18, RZ, PT ;  /* 0x000000ff1200720c */ /* 0x000fe20003f06270 */
[----:B------:R-:W-:Y:S02]  /*1cc0*/  @!P1 IMAD.MOV R25, RZ, RZ, -R25 ;  /* 0x000000ffff199224 */ /* 0x000fe400078e0a19 */
[--C-:B------:R-:W-:Y:S02]  /*1cd0*/  @!P5 IMAD.IADD R20, R20, 0x1, -R6.reuse ;  /* 0x000000011414d824 */ /* 0x100fe400078e0a06 */
[----:B------:R-:W-:Y:S01]  /*1ce0*/  @!P6 IMAD.IADD R16, R16, 0x1, -R6 ;  /* 0x000000011010e824 */ /* 0x000fe200078e0a06 */
[----:B------:R-:W-:Y:S01]  /*1cf0*/  ISETP.GE.AND P6, PT, R22, RZ, PT ;  /* 0x000000ff1600720c */ /* 0x000fe20003fc6270 */
[C---:B------:R-:W-:Y:S01]  /*1d00*/  IMAD R22, R6.reuse, R2, R33 ;  /* 0x0000000206167224 */ /* 0x040fe200078e0221 */
[----:B------:R-:W-:Y:S01]  /*1d10*/  ISETP.GT.U32.AND P2, PT, R6, R20, PT ;  /* 0x000000140600720c */ /* 0x000fe20003f44070 */
[----:B------:R-:W-:Y:S01]  /*1d20*/  IMAD.HI.U32 R2, R0, R31, RZ ;  /* 0x0000001f00027227 */ /* 0x000fe200078e00ff */
[----:B------:R-:W-:-:S02]  /*1d30*/  ISETP.GT.U32.AND P5, PT, R6, R16, PT ;  /* 0x000000100600720c */ /* 0x000fc40003fa4070 */
[C---:B------:R-:W-:Y:S01]  /*1d40*/  ISETP.GT.U32.AND P1, PT, R6.reuse, R22, PT ;  /* 0x000000160600720c */ /* 0x040fe20003f24070 */
[----:B------:R-:W-:Y:S01]  /*1d50*/  IMAD R24, R6, R3, R35 ;  /* 0x0000000306187224 */ /* 0x000fe200078e0223 */
[----:B------:R-:W-:Y:S01]  /*1d60*/  IABS R3, R30 ;  /* 0x0000001e00037213 */ /* 0x000fe20000000000 */
[----:B------:R-:W-:Y:S02]  /*1d70*/  IMAD.MOV R2, RZ, RZ, -R2 ;  /* 0x000000ffff027224 */ /* 0x000fe400078e0a02 */
[----:B------:R-:W-:Y:S01]  /*1d80*/  VIADD R35, R198, 0x18 ;  /* 0x00000018c6237836 */ /* 0x000fe20000000000 */
[C---:B------:R-:W-:Y:S01]  /*1d90*/  ISETP.GT.U32.AND P4, PT, R6.reuse, R24, PT ;  /* 0x000000180600720c */ /* 0x040fe20003f84070 */
[----:B------:R-:W-:Y:S02]  /*1da0*/  IMAD R18, R6, R2, R31 ;  /* 0x0000000206127224 */ /* 0x000fe400078e021f */
[--C-:B------:R-:W-:Y:S01]  /*1db0*/  @!P2 IMAD.IADD R20, R20, 0x1, -R6.reuse ;  /* 0x000000011414a824 */ /* 0x100fe200078e0a06 */
[----:B------:R-:W-:Y:S01]  /*1dc0*/  IABS R33, R35 ;  /* 0x0000002300217213 */ /* 0x000fe20000000000 */
[----:B------:R-:W-:Y:S01]  /*1dd0*/  @!P5 IMAD.IADD R16, R16, 0x1, -R6 ;  /* 0x000000011010d824 */ /* 0x000fe200078e0a06 */
[----:B------:R-:W-:Y:S01]  /*1de0*/  ISETP.GT.U32.AND P2, PT, R6, R18, PT ;  /* 0x000000120600720c */ /* 0x000fe20003f44070 */
[----:B------:R-:W-:Y:S01]  /*1df0*/  IMAD.HI.U32 R2, R0, R3, RZ ;  /* 0x0000000300027227 */ /* 0x000fe200078e00ff */
[----:B------:R-:W-:-:S02]  /*1e00*/  ISETP.GE.AND P5, PT, R26, RZ, PT ;  /* 0x000000ff1a00720c */ /* 0x000fc40003fa6270 */
[----:B------:R-:W-:Y:S01]  /*1e10*/  @!P1 IADD3 R22, PT, PT, R22, -R6, RZ ;  /* 0x8000000616169210 */ /* 0x000fe20007ffe0ff */
[----:B------:R-:W-:Y:S01]  /*1e20*/  VIADD R26, R198, 0x15 ;  /* 0x00000015c61a7836 */ /* 0x000fe20000000000 */
[----:B------:R-:W-:Y:S01]  /*1e30*/  @!P3 IADD3 R16, PT, PT, -R16, RZ, RZ ;  /* 0x000000ff1010b210 */ /* 0x000fe20007ffe1ff */
[----:B------:R-:W-:Y:S01]  /*1e40*/  @!P4 IMAD.IADD R24, R24, 0x1, -R6 ;  /* 0x000000011818c824 */ /* 0x000fe200078e0a06 */
[C---:B------:R-:W-:Y:S01]  /*1e50*/  ISETP.GT.U32.AND P3, PT, R6.reuse, R22, PT ;  /* 0x000000160600720c */ /* 0x040fe20003f64070 */
[----:B------:R-:W-:Y:S01]  /*1e60*/  IMAD.MOV R2, RZ, RZ, -R2 ;  /* 0x000000ffff027224 */ /* 0x000fe200078e0a02 */
[----:B------:R-:W-:Y:S01]  /*1e70*/  IABS R31, R26 ;  /* 0x0000001a001f7213 */ /* 0x000fe20000000000 */
[----:B------:R-:W-:Y:S01]  /*1e80*/  @!P6 IMAD.MOV R20, RZ, RZ, -R20 ;  /* 0x000000ffff14e224 */ /* 0x000fe200078e0a14 */
[----:B------:R-:W-:Y:S01]  /*1e90*/  ISETP.GT.U32.AND P4, PT, R6, R24, PT ;  /* 0x000000180600720c */ /* 0x000fe20003f84070 */
[----:B------:R-:W-:Y:S01]  /*1ea0*/  @!P2 IMAD.IADD R18, R18, 0x1, -R6 ;  /* 0x000000011212a824 */ /* 0x000fe200078e0a06 */
[----:B------:R-:W-:Y:S01]  /*1eb0*/  ISETP.GE.AND P1, PT, R28, RZ, PT ;  /* 0x000000ff1c00720c */ /* 0x000fe20003f26270 */
[----:B------:R-:W-:Y:S01]  /*1ec0*/  IMAD R28, R6, R2, R3 ;  /* 0x00000002061c7224 */ /* 0x000fe200078e0203 */
[----:B------:R-:W-:Y:S01]  /*1ed0*/  IABS R3, R32 ;  /* 0x0000002000037213 */ /* 0x000fe20000000000 */
[----:B------:R-:W-:Y:S01]  /*1ee0*/  IMAD.HI.U32 R2, R0, R31, RZ ;  /* 0x0000001f00027227 */ /* 0x000fe200078e00ff */
[----:B------:R-:W-:-:S02]  /*1ef0*/  ISETP.GT.U32.AND P2, PT, R6, R18, PT ;  /* 0x000000120600720c */ /* 0x000fc40003f44070 */
[----:B------:R-:W-:Y:S01]  /*1f00*/  ISETP.GE.AND P6, PT, R30, RZ, PT ;  /* 0x000000ff1e00720c */ /* 0x000fe20003fc6270 */
[----:B------:R-:W-:Y:S01]  /*1f10*/  IMAD.MOV R2, RZ, RZ, -R2 ;  /* 0x000000ffff027224 */ /* 0x000fe200078e0a02 */
[----:B------:R-:W-:Y:S01]  /*1f20*/  @!P3 IADD3 R22, PT, PT, R22, -R6, RZ ;  /* 0x800000061616b210 */ /* 0x000fe20007ffe0ff */
[----:B------:R-:W-:Y:S01]  /*1f30*/  VIADD R146, R198, 0x63 ;  /* 0x00000063c6927836 */ /* 0x000fe20000000000 */
[----:B------:R-:W-:Y:S01]  /*1f40*/  ISETP.GT.U32.AND P3, PT, R6, R28, PT ;  /* 0x0000001c0600720c */ /* 0x000fe20003f64070 */
[----:B------:R-:W-:Y:S01]  /*1f50*/  @!P4 IMAD.IADD R24, R24, 0x1, -R6 ;  /* 0x000000011818c824 */ /* 0x000fe200078e0a06 */
[----:B------:R-:W-:Y:S01]  /*1f60*/  ISETP.GE.AND P4, PT, R26, RZ, PT ;  /* 0x000000ff1a00720c */ /* 0x000fe20003f86270 */
[----:B------:R-:W-:Y:S01]  /*1f70*/  IMAD R26, R6, R2, R31 ;  /* 0x00000002061a7224 */ /* 0x000fe200078e021f */
[----:B------:R-:W-:Y:S01]  /*1f80*/  IABS R31, R34 ;  /* 0x00000022001f7213 */ /* 0x000fe20000000000 */
[----:B------:R-:W-:Y:S02]  /*1f90*/  IMAD.HI.U32 R2, R0, R3, RZ ;  /* 0x0000000300027227 */ /* 0x000fe400078e00ff */
[----:B------:R-:W-:-:S02]  /*1fa0*/  @!P2 IADD3 R18, PT, PT, R18, -R6, RZ ;  /* 0x800000061212a210 */ /* 0x000fc40007ffe0ff */
[----:B------:R-:W-:Y:S01]  /*1fb0*/  ISETP.GT.U32.AND P2, PT, R6, R26, PT ;  /* 0x0000001a0600720c */ /* 0x000fe20003f44070 */
[----:B------:R-:W-:Y:S02]  /*1fc0*/  IMAD.MOV R2, RZ, RZ, -R2 ;  /* 0x000000ffff027224 */ /* 0x000fe400078e0a02 */
[----:B------:R-:W-:Y:S02]  /*1fd0*/  @!P0 IMAD.MOV R22, RZ, RZ, -R22 ;  /* 0x000000ffff168224 */ /* 0x000fe400078e0a16 */
[----:B------:R-:W-:Y:S01]  /*1fe0*/  @!P3 IMAD.IADD R28, R28, 0x1, -R6 ;  /* 0x000000011c1cb824 */ /* 0x000fe200078e0a06 */
[----:B------:R-:W-:Y:S01]  /*1ff0*/  ISETP.GE.AND P3, PT, R32, RZ, PT ;  /* 0x000000ff2000720c */ /* 0x000fe20003f66270 */
[----:B------:R-:W-:Y:S02]  /*2000*/  IMAD R30, R6, R2, R3 ;  /* 0x00000002061e7224 */ /* 0x000fe400078e0203 */
[----:B------:R-:W-:Y:S01]  /*2010*/  IMAD.HI.U32 R3, R0, R33, RZ ;  /* 0x0000002100037227 */ /* 0x000fe200078e00ff */
[----:B------:R-:W-:-:S03]  /*2020*/  ISETP.GT.U32.AND P0, PT, R6, R28, PT ;  /* 0x0000001c0600720c */ /* 0x000fc60003f04070 */
[----:B------:R-:W-:Y:S01]  /*2030*/  @!P2 IADD3 R26, PT, PT, R26, -R6, RZ ;  /* 0x800000061a1aa210 */ /* 0x000fe20007ffe0ff */
[----:B------:R-:W-:Y:S01]  /*2040*/  IMAD.HI.U32 R2, R0, R31, RZ ;  /* 0x0000001f00027227 */ /* 0x000fe200078e00ff */
[----:B------:R-:W-:Y:S02]  /*2050*/  IADD3 R3, PT, PT, -R3, RZ, RZ ;  /* 0x000000ff03037210 */ /* 0x000fe40007ffe1ff */
[C---:B------:R-:W-:Y:S01]  /*2060*/  ISETP.GT.U32.AND P2, PT, R6.reuse, R26, PT ;  /* 0x0000001a0600720c */ /* 0x040fe20003f44070 */
[----:B------:R-:W-:Y:S01]  /*2070*/  @!P5 IMAD.MOV R24, RZ, RZ, -R24 ;  /* 0x000000ffff18d224 */ /* 0x000fe200078e0a18 */
[C---:B------:R-:W-:Y:S01]  /*2080*/  ISETP.GT.U32.AND P5, PT, R6.reuse, R30, PT ;  /* 0x0000001e0600720c */ /* 0x040fe20003fa4070 */
[----:B------:R-:W-:Y:S02]  /*2090*/  IMAD.MOV R2, RZ, RZ, -R2 ;  /* 0x000000ffff027224 */ /* 0x000fe400078e0a02 */
[----:B------:R-:W-:Y:S02]  /*20a0*/  IMAD R36, R6, R3, R33 ;  /* 0x0000000306247224 */ /* 0x000fe400078e0221 */
[----:B------:R-:W-:Y:S01]  /*20b0*/  @!P0 IMAD.IADD R28, R28, 0x1, -R6 ;  /* 0x000000011c1c8824 */ /* 0x000fe200078e0a06 */
[----:B------:R-:W-:Y:S01]  /*20c0*/  ISETP.GE.AND P0, PT, R35, RZ, PT ;  /* 0x000000ff2300720c */ /* 0x000fe20003f06270 */
[C---:B------:R-:W-:Y:S01]  /*20d0*/  IMAD R32, R6.reuse, R2, R31 ;  /* 0x0000000206207224 */ /* 0x040fe200078e021f */
[----:B------:R-:W-:Y:S01]  /*20e0*/  IABS R35, R37 ;  /* 0x0000002500237213 */ /* 0x000fe20000000000 */
[----:B------:R-:W-:Y:S01]  /*20f0*/  @!P6 IMAD.MOV R28, RZ, RZ, -R28 ;  /* 0x000000ffff1ce224 */ /* 0x000fe200078e0a1c */
[----:B------:R-:W-:Y:S01]  /*2100*/  ISETP.GT.U32.AND P6, PT, R6, R36, PT ;  /* 0x000000240600720c */ /* 0x000fe20003fc4070 */
[----:B------:R-:W-:Y:S01]  /*2110*/  @!P1 IMAD.MOV R18, RZ, RZ, -R18 ;  /* 0x000000ffff129224 */ /* 0x000fe200078e0a12 */
[----:B------:R-:W-:Y:S01]  /*2120*/  @!P2 IADD3 R26, PT, PT, R26, -R6, RZ ;  /* 0x800000061a1aa210 */ /* 0x000fe20007ffe0ff */
[--C-:B------:R-:W-:Y:S01]  /*2130*/  @!P5 IMAD.IADD R30, R30, 0x1, -R6.reuse ;  /* 0x000000011e1ed824 */ /* 0x100fe200078e0a06 */
[----:B------:R-:W-:Y:S01]  /*2140*/  ISETP.GT.U32.AND P2, PT, R6, R32, PT ;  /* 0x000000200600720c */ /* 0x000fe20003f44070 */
[----:B------:R-:W-:Y:S01]  /*2150*/  VIADD R3, R198, 0x1a ;  /* 0x0000001ac6037836 */ /* 0x000fe20000000000 */
[----:B------:R-:W-:Y:S01]  /*2160*/  ISETP.GE.AND P1, PT, R34, RZ, PT ;  /* 0x000000ff2200720c */ /* 0x000fe20003f26270 */
[----:B------:R-:W-:Y:S01]  /*2170*/  VIADD R34, R198, 0x19 ;  /* 0x00000019c6227836 */ /* 0x000fe20000000000 */
[----:B------:R-:W-:Y:S01]  /*2180*/  ISETP.GT.U32.AND P5, PT, R6, R30, PT ;  /* 0x0000001e0600720c */ /* 0x000fe20003fa4070 */
[C---:B------:R-:W-:Y:S01]  /*2190*/  VIADD R166, R198.reuse, 0x64 ;  /* 0x00000064c6a67836 */ /* 0x040fe20000000000 */
[----:B------:R-:W-:Y:S01]  /*21a0*/  IABS R33, R3 ;  /* 0x0000000300217213 */ /* 0x000fe20000000000 */
[C---:B------:R-:W-:Y:S01]  /*21b0*/  VIADD R163, R198.reuse, 0x66 ;  /* 0x00000066c6a37836 */ /* 0x040fe20000000000 */
[----:B------:R-:W-:Y:S01]  /*21c0*/  IABS R31, R34 ;  /* 0x00000022001f7213 */ /* 0x000fe20000000000 */
[----:B------:R-:W-:Y:S01]  /*21d0*/  VIADD R149, R198, 0x67 ;  /* 0x00000067c6957836 */ /* 0x000fe20000000000 */
[----:B------:R-:W-:Y:S01]  /*21e0*/  @!P6 IADD3 R36, PT, PT, R36, -R6, RZ ;  /* 0x800000062424e210 */ /* 0x000fe20007ffe0ff */
[----:B------:R-:W-:Y:S01]  /*21f0*/  VIADD R161, R198, 0x68 ;  /* 0x00000068c6a17836 */ /* 0x000fe20000000000 */
[----:B------:R-:W-:Y:S01]  /*2200*/  @!P4 IADD3 R26, PT, PT, -R26, RZ, RZ ;  /* 0x000000ff1a1ac210 */ /* 0x000fe20007ffe1ff */
[----:B------:R-:W-:Y:S01]  /*2210*/  @!P2 IMAD.IADD R32, R32, 0x1, -R6 ;  /* 0x000000012020a824 */ /* 0x000fe200078e0a06 */
[----:B------:R-:W-:Y:S01]  /*2220*/  ISETP.GT.U32.AND P6, PT, R6, R36, PT ;  /* 0x000000240600720c */ /* 0x000fe20003fc4070 */
[----:B------:R-:W-:Y:S01]  /*2230*/  IMAD.HI.U32 R2, R0, R31, RZ ;  /* 0x0000001f00027227 */ /* 0x000fe200078e00ff */
[----:B------:R-:W-:-:S02]  /*2240*/  ISETP.GE.AND P4, PT, R34, RZ, PT ;  /* 0x000000ff2200720c */ /* 0x000fc40003f86270 */
[----:B------:R-:W-:Y:S01]  /*2250*/  ISETP.GT.U32.AND P2, PT, R6, R32, PT ;  /* 0x000000200600720c */ /* 0x000fe20003f44070 */
[----:B------:R-:W-:Y:S01]  /*2260*/  @!P5 IMAD.IADD R30, R30, 0x1, -R6 ;  /* 0x000000011e1ed824 */ /* 0x000fe200078e0a06 */
[----:B------:R-:W-:Y:S01]  /*2270*/  ISETP.GE.AND P5, PT, R3, RZ, PT ;  /* 0x000000ff0300720c */ /* 0x000fe20003fa6270 */
[----:B------:R-:W-:-:S04]  /*2280*/  IMAD.HI.U32 R3, R0, R35, RZ ;  /* 0x0000002300037227 */ /* 0x000fc800078e00ff */
[----:B------:R-:W-:Y:S02]  /*2290*/  IMAD.MOV R38, RZ, RZ, -R2 ;  /* 0x000000ffff267224 */ /* 0x000fe400078e0a02 */
[----:B------:R-:W-:Y:S02]  /*22a0*/  IMAD.MOV R3, RZ, RZ, -R3 ;  /* 0x000000ffff037224 */ /* 0x000fe400078e0a03 */
[C---:B------:R-:W-:Y:S02]  /*22b0*/  IMAD R38, R6.reuse, R38, R31 ;  /* 0x0000002606267224 */ /* 0x040fe400078e021f */
[----:B------:R-:W-:Y:S01]  /*22c0*/  IMAD R40, R6, R3, R35 ;  /* 0x0000000306287224 */ /* 0x000fe200078e0223 */
[----:B------:R-:W-:Y:S01]  /*22d0*/  @!P2 IADD3 R32, PT, PT, R32, -R6, RZ ;  /* 0x800000062020a210 */ /* 0x000fe20007ffe0ff */
[----:B------:R-:W-:Y:S01]  /*22e0*/  @!P6 IMAD.IADD R36, R36, 0x1, -R6 ;  /* 0x000000012424e824 */ /* 0x000fe200078e0a06 */
[----:B------:R-:W-:Y:S01]  /*22f0*/  ISETP.GT.U32.AND P2, PT, R6, R38, PT ;  /* 0x000000260600720c */ /* 0x000fe20003f44070 */
[----:B------:R-:W-:Y:S01]  /*2300*/  IMAD.HI.U32 R2, R0, R33, RZ ;  /* 0x0000002100027227 */ /* 0x000fe200078e00ff */
[----:B------:R-:W-:-:S02]  /*2310*/  @!P1 IADD3 R32, PT, PT, -R32, RZ, RZ ;  /* 0x000000ff20209210 */ /* 0x000fc40007ffe1ff */
[----:B------:R-:W-:Y:S01]  /*2320*/  IABS R35, R39 ;  /* 0x0000002700237213 */ /* 0x000fe20000000000 */
[----:B------:R-:W-:Y:S01]  /*2330*/  @!P0 IMAD.MOV R36, RZ, RZ, -R36 ;  /* 0x000000ffff248224 */ /* 0x000fe200078e0a24 */
[----:B------:R-:W-:Y:S01]  /*2340*/  ISETP.GT.U32.AND P0, PT, R6, R40, PT ;  /* 0x000000280600720c */ /* 0x000fe20003f04070 */
[----:B------:R-:W-:Y:S02]  /*2350*/  IMAD.MOV R2, RZ, RZ, -R2 ;  /* 0x000000ffff027224 */ /* 0x000fe400078e0a02 */
[----:B------:R-:W-:Y:S02]  /*2360*/  VIADD R34, R198, 0x1d ;  /* 0x0000001dc6227836 */ /* 0x000fe40000000000 */
[----:B------:R-:W-:Y:S02]  /*2370*/  IMAD R46, R6, R2, R33 ;  /* 0x00000002062e7224 */ /* 0x000fe400078e0221 */
[----:B------:R-:W-:Y:S01]  /*2380*/  @!P2 IMAD.IADD R38, R38, 0x1, -R6 ;  /* 0x000000012626a824 */ /* 0x000fe200078e0a06 */
[----:B------:R-:W-:Y:S01]  /*2390*/  IABS R33, R34 ;  /* 0x0000002200217213 */ /* 0x000fe20000000000 */
[----:B------:R-:W-:Y:S01]  /*23a0*/  @!P3 IMAD.MOV R30, RZ, RZ, -R30 ;  /* 0x000000ffff1eb224 */ /* 0x000fe200078e0a1e */
[----:B------:R-:W-:Y:S01]  /*23b0*/  ISETP.GT.U32.AND P1, PT, R6, R46, PT ;  /* 0x0000002e0600720c */ /* 0x000fe20003f24070 */
[----:B------:R-:W-:Y:S01]  /*23c0*/  VIADD R2, R198, 0x1c ;  /* 0x0000001cc6027836 */ /* 0x000fe20000000000 */
[----:B------:R-:W-:Y:S01]  /*23d0*/  ISETP.GE.AND P3, PT, R37, RZ, PT ;  /* 0x000000ff2500720c */ /* 0x000fe20003f66270 */
[----:B------:R-:W-:Y:S01]  /*23e0*/  IMAD.HI.U32 R3, R0, R33, RZ ;  /* 0x0000002100037227 */ /* 0x000fe200078e00ff */
[----:B------:R-:W-:-:S02]  /*23f0*/  IABS R37, R41 ;  /* 0x0000002900257213 */ /* 0x000fc40000000000 */
[----:B------:R-:W-:Y:S01]  /*2400*/  ISETP.GT.U32.AND P2, PT, R6, R38, PT ;  /* 0x000000260600720c */ /* 0x000fe20003f44070 */
[----:B------:R-:W-:Y:S01]  /*2410*/  @!P0 IMAD.IADD R40, R40, 0x1, -R6 ;  /* 0x0000000128288824 */ /* 0x000fe200078e0a06 */
[----:B------:R-:W-:Y:S01]  /*2420*/  IABS R31, R2 ;  /* 0x00000002001f7213 */ /* 0x000fe20000000000 */
[----:B------:R-:W-:Y:S01]  /*2430*/  IMAD.MOV R3, RZ, RZ, -R3 ;  /* 0x000000ffff037224 */ /* 0x000fe200078e0a03 */
[----:B------:R-:W-:Y:S01]  /*2440*/  ISETP.GE.AND P6, PT, R2, RZ, PT ;  /* 0x000000ff0200720c */ /* 0x000fe20003fc6270 */
[----:B------:R-:W-:Y:S01]  /*2450*/  VIADD R162, R198, 0x69 ;  /* 0x00000069c6a27836 */ /* 0x000fe20000000000 */
[C---:B------:R-:W-:Y:S01]  /*2460*/  ISETP.GT.U32.AND P0, PT, R6.reuse, R40, PT ;  /* 0x000000280600720c */ /* 0x040fe20003f04070 */
[----:B------:R-:W-:Y:S01]  /*2470*/  IMAD R42, R6, R3, R33 ;  /* 0x00000003062a7224 */ /* 0x000fe200078e0221 */
[----:B------:R-:W-:Y:S01]  /*2480*/  @!P1 IADD3 R46, PT, PT, R46, -R6, RZ ;  /* 0x800000062e2e9210 */ /* 0x000fe20007ffe0ff */
[----:B------:R-:W-:-:S03]  /*2490*/  IMAD.HI.U32 R3, R0, R37, RZ ;  /* 0x0000002500037227 */ /* 0x000fc600078e00ff */
[----:B------:R-:W-:Y:S01]  /*24a0*/  ISETP.GT.U32.AND P1, PT, R6, R46, PT ;  /* 0x0000002e0600720c */ /* 0x000fe20003f24070 */
[----:B------:R-:W-:Y:S01]  /*24b0*/  IMAD.HI.U32 R2, R0, R31, RZ ;  /* 0x0000001f00027227 */ /* 0x000fe200078e00ff */
[----:B------:R-:W-:Y:S02]  /*24c0*/  IADD3 R3, PT, PT, -R3, RZ, RZ ;  /* 0x000000ff03037210 */ /* 0x000fe40007ffe1ff */
[----:B------:R-:W-:Y:S01]  /*24d0*/  @!P2 IADD3 R38, PT, PT, R38, -R6, RZ ;  /* 0x800000062626a210 */ /* 0x000fe20007ffe0ff */
[----:B------:R-:W-:Y:S01]  /*24e0*/  IMAD.MOV R44, RZ, RZ, -R2 ;  /* 0x000000ffff2c7224 */ /* 0x000fe200078e0a02 */
[----:B------:R-:W-:Y:S01]  /*24f0*/  ISETP.GE.AND P2, PT, R34, RZ, PT ;  /* 0x000000ff2200720c */ /* 0x000fe20003f46270 */
[----:B------:R-:W-:Y:S01]  /*2500*/  IMAD R50, R6, R3, R37 ;  /* 0x0000000306327224 */ /* 0x000fe200078e0225 */
[----:B------:R-:W-:Y:S01]  /*2510*/  IABS R37, R45 ;  /* 0x0000002d00257213 */ /* 0x000fe20000000000 */
[----:B------:R-:W-:Y:S02]  /*2520*/  @!P0 IMAD.IADD R40, R40, 0x1, -R6 ;  /* 0x0000000128288824 */ /* 0x000fe400078e0a06 */
[----:B------:R-:W-:Y:S01]  /*2530*/  @!P4 IMAD.MOV R38, RZ, RZ, -R38 ;  /* 0x000000ffff26c224 */ /* 0x000fe200078e0a26 */
[C---:B------:R-:W-:Y:S01]  /*2540*/  ISETP.GT.U32.AND P4, PT, R6.reuse, R42, PT ;  /* 0x0000002a0600720c */ /* 0x040fe20003f84070 */
[----:B------:R-:W-:Y:S01]  /*2550*/  @!P3 IMAD.MOV R40, RZ, RZ, -R40 ;  /* 0x000000ffff28b224 */ /* 0x000fe200078e0a28 */
[----:B------:R-:W-:Y:S01]  /*2560*/  ISETP.GT.U32.AND P3, PT, R6, R50, PT ;  /* 0x000000320600720c */ /* 0x000fe20003f64070 */
[----:B------:R-:W-:-:S04]  /*2570*/  IMAD.HI.U32 R2, R0, R35, RZ ;  /* 0x0000002300027227 */ /* 0x000fc800078e00ff */
[----:B------:R-:W-:Y:S02]  /*2580*/  VIADD R33, R198, 0x20 ;  /* 0x00000020c6217836 */ /* 0x000fe40000000000 */
[----:B------:R-:W-:Y:S02]  /*2590*/  IMAD R44, R6, R44, R31 ;  /* 0x0000002c062c7224 */ /* 0x000fe400078e021f */
[----:B------:R-:W-:Y:S01]  /*25a0*/  IMAD.MOV R2, RZ, RZ, -R2 ;  /* 0x000000ffff027224 */ /* 0x000fe200078e0a02 */
[----:B------:R-:W-:Y:S01]  /*25b0*/  IABS R3, R33 ;  /* 0x0000002100037213 */ /* 0x000fe20000000000 */
[----:B------:R-:W-:Y:S01]  /*25c0*/  @!P1 IMAD.IADD R46, R46, 0x1, -R6 ;  /* 0x000000012e2e9824 */ /* 0x000fe200078e0a06 */
[C---:B------:R-:W-:Y:S01]  /*25d0*/  ISETP.GT.U32.AND P1, PT, R6.reuse, R44, PT ;  /* 0x0000002c0600720c */ /* 0x040fe20003f24070 */
[----:B------:R-:W-:Y:S01]  /*25e0*/  IMAD R52, R6, R2, R35 ;  /* 0x0000000206347224 */ /* 0x000fe200078e0223 */
[----:B------:R-:W-:Y:S01]  /*25f0*/  @!P4 IADD3 R42, PT, PT, R42, -R6, RZ ;  /* 0x800000062a2ac210 */ /* 0x000fe20007ffe0ff */
[----:B------:R-:W-:-:S02]  /*2600*/  VIADD R34, R198, 0x21 ;  /* 0x00000021c6227836 */ /* 0x000fc40000000000 */
[----:B------:R-:W-:Y:S01]  /*2610*/  IMAD.HI.U32 R2, R0, R3, RZ ;  /* 0x0000000300027227 */ /* 0x000fe200078e00ff */
[----:B------:R-:W-:Y:S02]  /*2620*/  ISETP.GT.U32.AND P0, PT, R6, R52, PT ;  /* 0x000000340600720c */ /* 0x000fe40003f04070 */
[----:B------:R-:W-:Y:S01]  /*2630*/  IABS R31, R34 ;  /* 0x00000022001f7213 */ /* 0x000fe20000000000 */
[----:B------:R-:W-:Y:S01]  /*2640*/  @!P3 IMAD.IADD R50, R50, 0x1, -R6 ;  /* 0x000000013232b824 */ /* 0x000fe200078e0a06 */
[----:B------:R-:W-:Y:S01]  /*2650*/  ISETP.GT.U32.AND P4, PT, R6, R42, PT ;  /* 0x0000002a0600720c */ /* 0x000fe20003f84070 */
[----:B------:R-:W-:Y:S02]  /*2660*/  IMAD.MOV R2, RZ, RZ, -R2 ;  /* 0x000000ffff027224 */ /* 0x000fe400078e0a02 */
[----:B------:R-:W-:Y:S01]  /*2670*/  @!P1 IADD3 R44, PT, PT, R44, -R6, RZ ;  /* 0x800000062c2c9210 */ /* 0x000fe20007ffe0ff */
[----:B------:R-:W-:Y:S01]  /*2680*/  VIADD R35, R198, 0x22 ;  /* 0x00000022c6237836 */ /* 0x000fe20000000000 */
[C---:B------:R-:W-:Y:S01]  /*2690*/  ISETP.GT.U32.AND P3, PT, R6.reuse, R50, PT ;  /* 0x000000320600720c */ /* 0x040fe20003f64070 */
[C---:B------:R-:W-:Y:S01]  /*26a0*/  IMAD R56, R6.reuse, R2, R3 ;  /* 0x0000000206387224 */ /* 0x040fe200078e0203 */
[----:B------:R-:W-:Y:S01]  /*26b0*/  ISETP.GT.U32.AND P1, PT, R6, R44, PT ;  /* 0x0000002c0600720c */ /* 0x000fe20003f24070 */
[----:B------:R-:W-:Y:S01]  /*26c0*/  IMAD.HI.U32 R2, R0, R31, RZ ;  /* 0x0000001f00027227 */ /* 0x000fe200078e00ff */
[----:B------:R-:W-:-:S02]  /*26d0*/  @!P0 IADD3 R52, PT, PT, R52, -R6, RZ ;  /* 0x8000000634348210 */ /* 0x000fc40007ffe0ff */
[----:B------:R-:W-:Y:S01]  /*26e0*/  IABS R61, R35 ;  /* 0x00000023003d7213 */ /* 0x000fe20000000000 */
[----:B------:R-:W-:Y:S01]  /*26f0*/  IMAD.MOV R2, RZ, RZ, -R2 ;  /* 0x000000ffff027224 */ /* 0x000fe200078e0a02 */
[----:B------:R-:W-:Y:S01]  /*2700*/  ISETP.GT.U32.AND P0, PT, R6, R52, PT ;  /* 0x000000340600720c */ /* 0x000fe20003f04070 */
[--C-:B------:R-:W-:Y:S01]  /*2710*/  @!P4 IMAD.IADD R42, R42, 0x1, -R6.reuse ;  /* 0x000000012a2ac824 */ /* 0x100fe200078e0a06 */
[C---:B------:R-:W-:Y:S01]  /*2720*/  ISETP.GT.U32.AND P4, PT, R6.reuse, R56, PT ;  /* 0x000000380600720c */ /* 0x040fe20003f84070 */
[----:B------:R-:W-:Y:S02]  /*2730*/  IMAD R54, R6, R2, R31 ;  /* 0x0000000206367224 */ /* 0x000fe400078e021f */
[----:B------:R-:W-:Y:S01]  /*2740*/  @!P3 IMAD.IADD R50, R50, 0x1, -R6 ;  /* 0x000000013232b824 */ /* 0x000fe200078e0a06 */
[----:B------:R-:W-:Y:S01]  /*2750*/  @!P2 IADD3 R42, PT, PT, -R42, RZ, RZ ;  /* 0x000000ff2a2aa210 */ /* 0x000fe20007ffe1ff */
[----:B------:R-:W-:Y:S01]  /*2760*/  @!P5 IMAD.MOV R46, RZ, RZ, -R46 ;  /* 0x000000ffff2ed224 */ /* 0x000fe200078e0a2e */
[----:B------:R-:W-:Y:S01]  /*2770*/  ISETP.GT.U32.AND P3, PT, R6, R54, PT ;  /* 0x000000360600720c */ /* 0x000fe20003f64070 */
[----:B------:R-:W-:Y:S01]  /*2780*/  IMAD.HI.U32 R3, R0, R61, RZ ;  /* 0x0000003d00037227 */ /* 0x000fe200078e00ff */
[----:B------:R-:W-:-:S02]  /*2790*/  ISETP.GE.AND P5, PT, R39, RZ, PT ;  /* 0x000000ff2700720c */ /* 0x000fc40003fa6270 */
[----:B------:R-:W-:Y:S01]  /*27a0*/  ISETP.GE.AND P2, PT, R34, RZ, PT ;  /* 0x000000ff2200720c */ /* 0x000fe20003f46270 */
[--C-:B------:R-:W-:Y:S01]  /*27b0*/  @!P1 IMAD.IADD R44, R44, 0x1, -R6.reuse ;  /* 0x000000012c2c9824 */ /* 0x100fe200078e0a06 */
[----:B------:R-:W-:Y:S01]  /*27c0*/  ISETP.GE.AND P1, PT, R41, RZ, PT ;  /* 0x000000ff2900720c */ /* 0x000fe20003f26270 */
[----:B------:R-:W-:Y:S01]  /*27d0*/  IMAD.MOV R3, RZ, RZ, -R3 ;  /* 0x000000ffff037224 */ /* 0x000fe200078e0a03 */
[----:B------:R-:W-:Y:S01]  /*27e0*/  @!P4 IADD3 R56, PT, PT, R56, -R6, RZ ;  /* 0x800000063838c210 */ /* 0x000fe20007ffe0ff */
[----:B------:R-:W-:Y:S01]  /*27f0*/  VIADD R2, R198, 0x23 ;  /* 0x00000023c6027836 */ /* 0x000fe20000000000 */
[----:B------:R-:W-:Y:S01]  /*2800*/  IABS R39, R47 ;  /* 0x0000002f00277213 */ /* 0x000fe20000000000 */
[C---:B------:R-:W-:Y:S01]  /*2810*/  IMAD R61, R6.reuse, R3, R61 ;  /* 0x00000003063d7224 */ /* 0x040fe200078e023d */
[----:B------:R-:W-:Y:S01]  /*2820*/  ISETP.GT.U32.AND P4, PT, R6, R56, PT ;  /* 0x000000380600720c */ /* 0x000fe20003f84070 */
[----:B------:R-:W-:Y:S01]  /*2830*/  @!P0 IMAD.IADD R52, R52, 0x1, -R6 ;  /* 0x0000000134348824 */ /* 0x000fe200078e0a06 */
[----:B------:R-:W-:Y:S01]  /*2840*/  IABS R31, R2 ;  /* 0x00000002001f7213 */ /* 0x000fe20000000000 */
[----:B------:R-:W-:Y:S01]  /*2850*/  VIADD R3, R198, 0x24 ;  /* 0x00000024c6037836 */ /* 0x000fe20000000000 */
[----:B------:R-:W-:Y:S01]  /*2860*/  @!P3 IADD3 R54, PT, PT, R54, -R6, RZ ;  /* 0x800000063636b210 */ /* 0x000fe20007ffe0ff */
[----:B------:R-:W-:Y:S01]  /*2870*/  @!P6 IMAD.MOV R44, RZ, RZ, -R44 ;  /* 0x000000ffff2ce224 */ /* 0x000fe200078e0a2c */
[----:B------:R-:W-:Y:S01]  /*2880*/  ISETP.GE.AND P6, PT, R33, RZ, PT ;  /* 0x000000ff2100720c */ /* 0x000fe20003fc6270 */
[----:B------:R-:W-:Y:S01]  /*2890*/  @!P1 IMAD.MOV R50, RZ, RZ, -R50 ;  /* 0x000000ffff329224 */ /* 0x000fe200078e0a32 */
[----:B------:R-:W-:Y:S01]  /*28a0*/  @!P5 IADD3 R52, PT, PT, -R52, RZ, RZ ;  /* 0x000000ff3434d210 */ /* 0x000fe20007ffe1ff */
[C---:B------:R-:W-:Y:S01]  /*28b0*/  VIADD R34, R198.reuse, 0x25 ;  /* 0x00000025c6227836 */ /* 0x040fe20000000000 */
[----:B------:R-:W-:Y:S01]  /*28c0*/  IABS R33, R3 ;  /* 0x0000000300217213 */ /* 0x000fe20000000000 */
[----:B------:R-:W-:Y:S01]  /*28d0*/  VIADD R41, R198, 0x28 ;  /* 0x00000028c6297836 */ /* 0x000fe20000000000 */
[----:B------:R-:W-:Y:S01]  /*28e0*/  ISETP.GE.AND P5, PT, R2, RZ, PT ;  /* 0x000000ff0200720c */ /* 0x000fe20003fa6270 */
[----:B------:R-:W-:Y:S01]  /*28f0*/  IMAD.HI.U32 R2, R0, R31, RZ ;  /* 0x0000001f00027227 */ /* 0x000fe200078e00ff */
[----:B------:R-:W-:-:S02]  /*2900*/  ISETP.GT.U32.AND P3, PT, R6, R54, PT ;  /* 0x000000360600720c */ /* 0x000fc40003f64070 */
[----:B------:R-:W-:Y:S01]  /*2910*/  ISETP.GE.AND P1, PT, R3, RZ, PT ;  /* 0x000000ff0300720c */ /* 0x000fe20003f26270 */
[----:B------:R-:W-:Y:S01]  /*2920*/  IMAD.HI.U32 R3, R0, R33, RZ ;  /* 0x0000002100037227 */ /* 0x000fe200078e00ff */
[----:B------:R-:W-:Y:S02]  /*2930*/  ISETP.GE.AND P0, PT, R35, RZ, PT ;  /* 0x000000ff2300720c */ /* 0x000fe40003f06270 */
[----:B------:R-:W-:Y:S01]  /*2940*/  IABS R67, R34 ;  /* 0x0000002200437213 */ /* 0x000fe20000000000 */
[----:B------:R-:W-:Y:S02]  /*2950*/  IMAD.MOV R2, RZ, RZ, -R2 ;  /* 0x000000ffff027224 */ /* 0x000fe400078e0a02 */
[----:B------:R-:W-:Y:S02]  /*2960*/  IMAD.MOV R3, RZ, RZ, -R3 ;  /* 0x000000ffff037224 */ /* 0x000fe400078e0a03 */
[----:B------:R-:W-:Y:S02]  /*2970*/  IMAD R58, R6, R2, R31 ;  /* 0x00000002063a7224 */ /* 0x000fe400078e021f */
[--C-:B------:R-:W-:Y:S01]  /*2980*/  @!P4 IMAD.IADD R56, R56, 0x1, -R6.reuse ;  /* 0x000000013838c824 */ /* 0x100fe200078e0a06 */
[C---:B------:R-:W-:Y:S01]  /*2990*/  ISETP.GT.U32.AND P4, PT, R6.reuse, R61, PT ;  /* 0x0000003d0600720c */ /* 0x040fe20003f84070 */
[----:B------:R-:W-:Y:S01]  /*29a0*/  IMAD R60, R6, R3, R33 ;  /* 0x00000003063c7224 */ /* 0x000fe200078e0221 */
[----:B------:R-:W-:Y:S01]  /*29b0*/  IABS R33, R41 ;  /* 0x0000002900217213 */ /* 0x000fe20000000000 */
[----:B------:R-:W-:Y:S01]  /*29c0*/  @!P3 IMAD.IADD R54, R54, 0x1, -R6 ;  /* 0x000000013636b824 */ /* 0x000fe200078e0a06 */
[----:B------:R-:W-:Y:S01]  /*29d0*/  ISETP.GT.U32.AND P3, PT, R6, R58, PT ;  /* 0x0000003a0600720c */ /* 0x000fe20003f64070 */
[----:B------:R-:W-:Y:S01]  /*29e0*/  VIADD R35, R198, 0x26 ;  /* 0x00000026c6237836 */ /* 0x000fe20000000000 */
[----:B------:R-:W-:Y:S01]  /*29f0*/  @!P6 IADD3 R56, PT, PT, -R56, RZ, RZ ;  /* 0x000000ff3838e210 */ /* 0x000fe20007ffe1ff */
[----:B------:R-:W-:Y:S01]  /*2a00*/  IMAD.HI.U32 R2, R0, R67, RZ ;  /* 0x0000004300027227 */ /* 0x000fe200078e00ff */
[----:B------:R-:W-:-:S02]  /*2a10*/  ISETP.GT.U32.AND P6, PT, R6, R60, PT ;  /* 0x0000003c0600720c */ /* 0x000fc40003fc4070 */
[----:B------:R-:W-:Y:S01]  /*2a20*/  IABS R69, R35 ;  /* 0x0000002300457213 */ /* 0x000fe20000000000 */
[----:B------:R-:W-:Y:S01]  /*2a30*/  @!P2 IMAD.MOV R54, RZ, RZ, -R54 ;  /* 0x000000ffff36a224 */ /* 0x000fe200078e0a36 */
[----:B------:R-:W-:Y:S01]  /*2a40*/  ISETP.GE.AND P2, PT, R34, RZ, PT ;  /* 0x000000ff2200720c */ /* 0x000fe20003f46270 */
[----:B------:R-:W-:Y:S01]  /*2a50*/  VIADD R34, R198, 0x27 ;  /* 0x00000027c6227836 */ /* 0x000fe20000000000 */
[-C--:B------:R-:W-:Y:S01]  /*2a60*/  @!P4 IADD3 R61, PT, PT, R61, -R6.reuse, RZ ;  /* 0x800000063d3dc210 */ /* 0x080fe20007ffe0ff */
[----:B------:R-:W-:Y:S02]  /*2a70*/  IMAD.HI.U32 R3, R0, R69, RZ ;  /* 0x0000004500037227 */ /* 0x000fe400078e00ff */
[----:B------:R-:W-:Y:S02]  /*2a80*/  @!P3 IADD3 R58, PT, PT, R58, -R6, RZ ;  /* 0x800000063a3ab210 */ /* 0x000fe40007ffe0ff */
[----:B------:R-:W-:Y:S01]  /*2a90*/  IMAD.MOV R2, RZ, RZ, -R2 ;  /* 0x000000ffff027224 */ /* 0x000fe200078e0a02 */
[----:B------:R-:W-:Y:S01]  /*2aa0*/  IABS R31, R34 ;  /* 0x00000022001f7213 */ /* 0x000fe20000000000 */
[----:B------:R-:W-:Y:S01]  /*2ab0*/  @!P6 IMAD.IADD R60, R60, 0x1, -R6 ;  /* 0x000000013c3ce824 */ /* 0x000fe200078e0a06 */
[C---:B------:R-:W-:Y:S01]  /*2ac0*/  ISETP.GT.U32.AND P3, PT, R6.reuse, R58, PT ;  /* 0x0000003a0600720c */ /* 0x040fe20003f64070 */
[----:B------:R-:W-:Y:S01]  /*2ad0*/  IMAD.MOV R3, RZ, RZ, -R3 ;  /* 0x000000ffff037224 */ /* 0x000fe200078e0a03 */
[C---:B------:R-:W-:Y:S01]  /*2ae0*/  ISETP.GT.U32.AND P4, PT, R6.reuse, R61, PT ;  /* 0x0000003d0600720c */ /* 0x040fe20003f84070 */
[C---:B------:R-:W-:Y:S01]  /*2af0*/  IMAD R67, R6.reuse, R2, R67 ;  /* 0x0000000206437224 */ /* 0x040fe200078e0243 */
[C---:B------:R-:W-:Y:S01]  /*2b00*/  ISETP.GT.U32.AND P6, PT, R6.reuse, R60, PT ;  /* 0x0000003c0600720c */ /* 0x040fe20003fc4070 */
[----:B------:R-:W-:-:S02]  /*2b10*/  IMAD R69, R6, R3, R69 ;  /* 0x0000000306457224 */ /* 0x000fc400078e0245 */
[----:B------:R-:W-:-:S04]  /*2b20*/  IMAD.HI.U32 R2, R0, R31, RZ ;  /* 0x0000001f00027227 */ /* 0x000fc800078e00ff */
[----:B------:R-:W-:Y:S02]  /*2b30*/  IMAD.MOV R64, RZ, RZ, -R2 ;  /* 0x000000ffff407224 */ /* 0x000fe400078e0a02 */
[----:B------:R-:W-:Y:S01]  /*2b40*/  @!P3 IMAD.IADD R58, R58, 0x1, -R6 ;  /* 0x000000013a3ab824 */ /* 0x000fe200078e0a06 */
[----:B------:R-:W-:Y:S01]  /*2b50*/  ISETP.GT.U32.AND P3, PT, R6, R67, PT ;  /* 0x000000430600720c */ /* 0x000fe20003f64070 */
[----:B------:R-:W-:Y:S02]  /*2b60*/  IMAD.HI.U32 R2, R0, R33, RZ ;  /* 0x0000002100027227 */ /* 0x000fe400078e00ff */
[----:B------:R-:W-:Y:S02]  /*2b70*/  @!P6 IADD3 R60, PT, PT, R60, -R6, RZ ;  /* 0x800000063c3ce210 */ /* 0x000fe40007ffe0ff */
[C---:B------:R-:W-:Y:S01]  /*2b80*/  ISETP.GT.U32.AND P6, PT, R6.reuse, R69, PT ;  /* 0x000000450600720c */ /* 0x040fe20003fc4070 */
[----:B------:R-:W-:Y:S01]  /*2b90*/  IMAD R64, R6, R64, R31 ;  /* 0x0000004006407224 */ /* 0x000fe200078e021f */
[----:B------:R-:W-:Y:S01]  /*2ba0*/  @!P5 IADD3 R58, PT, PT, -R58, RZ, RZ ;  /* 0x000000ff3a3ad210 */ /* 0x000fe20007ffe1ff */
[----:B------:R-:W-:-:S02]  /*2bb0*/  IMAD.MOV R66, RZ, RZ, -R2 ;  /* 0x000000ffff427224 */ /* 0x000fc400078e0a02 */
[--C-:B------:R-:W-:Y:S01]  /*2bc0*/  @!P4 IMAD.IADD R61, R61, 0x1, -R6.reuse ;  /* 0x000000013d3dc824 */ /* 0x100fe200078e0a06 */
[----:B------:R-:W-:Y:S01]  /*2bd0*/  ISETP.GE.AND P4, PT, R35, RZ, PT ;  /* 0x000000ff2300720c */ /* 0x000fe20003f86270 */
[C---:B------:R-:W-:Y:S01]  /*2be0*/  IMAD R66, R6.reuse, R66, R33 ;  /* 0x0000004206427224 */ /* 0x040fe200078e0221 */
[----:B------:R-:W-:Y:S01]  /*2bf0*/  IABS R35, R43 ;  /* 0x0000002b00237213 */ /* 0x000fe20000000000 */
[--C-:B------:R-:W-:Y:S01]  /*2c00*/  @!P3 IMAD.IADD R67, R67, 0x1, -R6.reuse ;  /* 0x000000014343b824 */ /* 0x100fe200078e0a06 */
[C---:B------:R-:W-:Y:S01]  /*2c10*/  ISETP.GT.U32.AND P3, PT, R6.reuse, R64, PT ;  /* 0x000000400600720c */ /* 0x040fe20003f64070 */
[----:B------:R-:W-:Y:S02]  /*2c20*/  @!P0 IMAD.MOV R61, RZ, RZ, -R61 ;  /* 0x000000ffff3d8224 */ /* 0x000fe400078e0a3d */
[----:B------:R-:W-:Y:S01]  /*2c30*/  @!P6 IMAD.IADD R69, R69, 0x1, -R6 ;  /* 0x000000014545e824 */ /* 0x000fe200078e0a06 */
[----:B------:R-:W-:Y:S01]  /*2c40*/  ISETP.GT.U32.AND P6, PT, R6, R66, PT ;  /* 0x000000420600720c */ /* 0x000fe20003fc4070 */
[----:B------:R-:W-:Y:S01]  /*2c50*/  IMAD.HI.U32 R3, R0, R35, RZ ;  /* 0x0000002300037227 */ /* 0x000fe200078e00ff */
[----:B------:R-:W-:-:S03]  /*2c60*/  ISETP.GT.U32.AND P0, PT, R6, R67, PT ;  /* 0x000000430600720c */ /* 0x000fc60003f04070 */
[----:B------:R-:W-:Y:S02]  /*2c70*/  IMAD.MOV R3, RZ, RZ, -R3 ;  /* 0x000000ffff037224 */ /* 0x000fe400078e0a03 */
[----:B------:R-:W-:-:S04]  /*2c80*/  IMAD.HI.U32 R31, R0, R37, RZ ;  /* 0x00000025001f7227 */ /* 0x000fc800078e00ff */
[--C-:B------:R-:W-:Y:S01]  /*2c90*/  @!P3 IMAD.IADD R64, R64, 0x1, -R6.reuse ;  /* 0x000000014040b824 */ /* 0x100fe200078e0a06 */
[----:B------:R-:W-:Y:S01]  /*2ca0*/  IADD3 R31, PT, PT, -R31, RZ, RZ ;  /* 0x000000ff1f1f7210 */ /* 0x000fe20007ffe1ff */
[C---:B------:R-:W-:Y:S01]  /*2cb0*/  IMAD R68, R6.reuse, R3, R35 ;  /* 0x0000000306447224 */ /* 0x040fe200078e0223 */
[----:B------:R-:W-:Y:S01]  /*2cc0*/  ISETP.GT.U32.AND P3, PT, R6, R69, PT ;  /* 0x000000450600720c */ /* 0x000fe20003f64070 */
[----:B------:R-:W-:Y:S01]  /*2cd0*/  @!P6 IMAD.IADD R66, R66, 0x1, -R6 ;  /* 0x000000014242e824 */ /* 0x000fe200078e0a06 */
[C---:B------:R-:W-:Y:S01]  /*2ce0*/  ISETP.GT.U32.AND P6, PT, R6.reuse, R64, PT ;  /* 0x000000400600720c */ /* 0x040fe20003fc4070 */
[----:B------:R-:W-:Y:S01]  /*2cf0*/  @!P1 IMAD.MOV R60, RZ, RZ, -R60 ;  /* 0x000000ffff3c9224 */ /* 0x000fe200078e0a3c */
[----:B------:R-:W-:Y:S01]  /*2d00*/  ISETP.GT.U32.AND P1, PT, R6, R68, PT ;  /* 0x000000440600720c */ /* 0x000fe20003f24070 */
[----:B------:R-:W-:Y:S01]  /*2d10*/  IMAD.HI.U32 R2, R0, R39, RZ ;  /* 0x0000002700027227 */ /* 0x000fe200078e00ff */
[----:B------:R-:W-:-:S03]  /*2d20*/  ISETP.GT.U32.AND P5, PT, R6, R66, PT ;  /* 0x000000420600720c */ /* 0x000fc60003fa4070 */
[----:B------:R-:W-:Y:S02]  /*2d30*/  IMAD.MOV R2, RZ, RZ, -R2 ;  /* 0x000000ffff027224 */ /* 0x000fe400078e0a02 */
[----:B------:R-:W-:Y:S01]  /*2d40*/  IMAD R70, R6, R31, R37 ;  /* 0x0000001f06467224 */ /* 0x000fe200078e0225 */
[----:B------:R-:W-:Y:S01]  /*2d50*/  IADD3 R37, PT, PT, R198, 0x2d, RZ ;  /* 0x0000002dc6257810 */ /* 0x000fe20007ffe0ff */
[----:B------:R-:W-:Y:S02]  /*2d60*/  IMAD R72, R6, R2, R39 ;  /* 0x0000000206487224 */ /* 0x000fe400078e0227 */
[----:B------:R-:W-:Y:S01]  /*2d70*/  VIADD R35, R198, 0x2c ;  /* 0x0000002cc6237836 */ /* 0x000fe20000000000 */
[----:B------:R-:W-:Y:S01]  /*2d80*/  @!P6 IADD3 R64, PT, PT, R64, -R6, RZ ;  /* 0x800000064040e210 */ /* 0x000fe20007ffe0ff */
[--C-:B------:R-:W-:Y:S01]  /*2d90*/  @!P0 IMAD.IADD R67, R67, 0x1, -R6.reuse ;  /* 0x0000000143438824 */ /* 0x100fe200078e0a06 */
[----:B------:R-:W-:Y:S01]  /*2da0*/  IABS R33, R37 ;  /* 0x0000002500217213 */ /* 0x000fe20000000000 */
[--C-:B------:R-:W-:Y:S01]  /*2db0*/  @!P3 IMAD.IADD R69, R69, 0x1, -R6.reuse ;  /* 0x000000014545b824 */ /* 0x100fe200078e0a06 */
[----:B------:R-:W-:Y:S01]  /*2dc0*/  ISETP.GT.U32.AND P6, PT, R6, R72, PT ;  /* 0x000000480600720c */ /* 0x000fe20003fc4070 */
[----:B------:R-:W-:Y:S01]  /*2dd0*/  @!P5 IMAD.IADD R66, R66, 0x1, -R6 ;  /* 0x000000014242d824 */ /* 0x000fe200078e0a06 */
[----:B------:R-:W-:Y:S01]  /*2de0*/  @!P1 IADD3 R68, PT, PT, R68, -R6, RZ ;  /* 0x8000000644449210 */ /* 0x000fe20007ffe0ff */
[----:B------:R-:W-:Y:S01]  /*2df0*/  IMAD.HI.U32 R3, R0, R33, RZ ;  /* 0x0000002100037227 */ /* 0x000fe200078e00ff */
[----:B------:R-:W-:-:S02]  /*2e00*/  IABS R31, R35 ;  /* 0x00000023001f7213 */ /* 0x000fc40000000000 */
[----:B------:R-:W-:Y:S01]  /*2e10*/  @!P2 IADD3 R67, PT, PT, -R67, RZ, RZ ;  /* 0x000000ff4343a210 */ /* 0x000fe20007ffe1ff */
[----:B------:R-:W-:Y:S01]  /*2e20*/  IMAD.MOV R3, RZ, RZ, -R3 ;  /* 0x000000ffff037224 */ /* 0x000fe200078e0a03 */
[----:B------:R-:W-:Y:S01]  /*2e30*/  ISETP.GT.U32.AND P2, PT, R6, R68, PT ;  /* 0x000000440600720c */ /* 0x000fe20003f44070 */
[----:B------:R-:W-:Y:S01]  /*2e40*/  IMAD.HI.U32 R2, R0, R31, RZ ;  /* 0x0000001f00027227 */ /* 0x000fe200078e00ff */
[----:B------:R-:W-:Y:S02]  /*2e50*/  ISETP.GE.AND P3, PT, R34, RZ, PT ;  /* 0x000000ff2200720c */ /* 0x000fe40003f66270 */
[----:B------:R-:W-:Y:S01]  /*2e60*/  ISETP.GE.AND P5, PT, R41, RZ, PT ;  /* 0x000000ff2900720c */ /* 0x000fe20003fa6270 */
[----:B------:R-:W-:Y:S01]  /*2e70*/  IMAD.MOV R2, RZ, RZ, -R2 ;  /* 0x000000ffff027224 */ /* 0x000fe200078e0a02 */
[C---:B------:R-:W-:Y:S01]  /*2e80*/  ISETP.GT.U32.AND P0, PT, R6.reuse, R70, PT ;  /* 0x000000460600720c */ /* 0x040fe20003f04070 */
[----:B------:R-:W-:Y:S01]  /*2e90*/  IMAD R76, R6, R3, R33 ;  /* 0x00000003064c7224 */ /* 0x000fe200078e0221 */
[----:B------:R-:W-:Y:S01]  /*2ea0*/  ISETP.GE.AND P1, PT, R43, RZ, PT ;  /* 0x000000ff2b00720c */ /* 0x000fe20003f26270 */
[----:B------:R-:W-:Y:S01]  /*2eb0*/  @!P6 IMAD.IADD R72, R72, 0x1, -R6 ;  /* 0x000000014848e824 */ /* 0x000fe200078e0a06 */
[C---:B------:R-:W-:Y:S01]  /*2ec0*/  IADD3 R43, PT, PT, R198.reuse, 0x3b, RZ ;  /* 0x0000003bc62b7810 */ /* 0x040fe20007ffe0ff */
[----:B------:R-:W-:-:S02]  /*2ed0*/  VIADD R3, R198, 0x2e ;  /* 0x0000002ec6037836 */ /* 0x000fc40000000000 */
[C---:B------:R-:W-:Y:S01]  /*2ee0*/  IMAD R74, R6.reuse, R2, R31 ;  /* 0x00000002064a7224 */ /* 0x040fe200078e021f */
[----:B------:R-:W-:Y:S01]  /*2ef0*/  ISETP.GT.U32.AND P6, PT, R6, R72, PT ;  /* 0x000000480600720c */ /* 0x000fe20003fc4070 */
[----:B------:R-:W-:Y:S01]  /*2f00*/  @!P2 IMAD.IADD R68, R68, 0x1, -R6 ;  /* 0x000000014444a824 */ /* 0x000fe200078e0a06 */
[----:B------:R-:W-:Y:S01]  /*2f10*/  ISETP.GT.U32.AND P2, PT, R6, R76, PT ;  /* 0x0000004c0600720c */ /* 0x000fe20003f44070 */
[----:B------:R-:W-:Y:S01]  /*2f20*/  @!P3 IMAD.MOV R64, RZ, RZ, -R64 ;  /* 0x000000ffff40b224 */ /* 0x000fe200078e0a40 */
[----:B------:R-:W-:Y:S01]  /*2f30*/  IABS R31, R3 ;  /* 0x00000003001f7213 */ /* 0x000fe20000000000 */
[----:B------:R-:W-:Y:S01]  /*2f40*/  VIADD R34, R198, 0x2f ;  /* 0x0000002fc6227836 */ /* 0x000fe20000000000 */
[----:B------:R-:W-:Y:S01]  /*2f50*/  ISETP.GT.U32.AND P3, PT, R6, R74, PT ;  /* 0x0000004a0600720c */ /* 0x000fe20003f64070 */
[----:B------:R-:W-:Y:S01]  /*2f60*/  @!P0 IMAD.IADD R70, R70, 0x1, -R6 ;  /* 0x0000000146468824 */ /* 0x000fe200078e0a06 */
[----:B------:R-:W-:Y:S01]  /*2f70*/  @!P5 IADD3 R66, PT, PT, -R66, RZ, RZ ;  /* 0x000000ff4242d210 */ /* 0x000fe20007ffe1ff */
[----:B------:R-:W-:Y:S01]  /*2f80*/  IMAD.HI.U32 R2, R0, R31, RZ ;  /* 0x0000001f00027227 */ /* 0x000fe200078e00ff */
[----:B------:R-:W-:-:S02]  /*2f90*/  ISETP.GE.AND P5, PT, R47, RZ, PT ;  /* 0x000000ff2f00720c */ /* 0x000fc40003fa6270 */
[----:B------:R-:W-:Y:S01]  /*2fa0*/  IABS R33, R34 ;  /* 0x0000002200217213 */ /* 0x000fe20000000000 */
[----:B------:R-:W-:Y:S01]  /*2fb0*/  IMAD.MOV R2, RZ, RZ, -R2 ;  /* 0x000000ffff027224 */ /* 0x000fe200078e0a02 */
[----:B------:R-:W-:Y:S01]  /*2fc0*/  ISETP.GE.AND P0, PT, R45, RZ, PT ;  /* 0x000000ff2d00720c */ /* 0x000fe20003f06270 */
[--C-:B------:R-:W-:Y:S01]  /*2fd0*/  @!P6 IMAD.IADD R72, R72, 0x1, -R6.reuse ;  /* 0x000000014848e824 */ /* 0x100fe200078e0a06 */
[----:B------:R-:W-:Y:S01]  /*2fe0*/  ISETP.GE.AND P6, PT, R37, RZ, PT ;  /* 0x000000ff2500720c */ /* 0x000fe20003fc6270 */
[----:B------:R-:W-:Y:S01]  /*2ff0*/  @!P2 IMAD.IADD R76, R76, 0x1, -R6 ;  /* 0x000000014c4ca824 */ /* 0x000fe200078e0a06 */
[----:B------:R-:W-:Y:S01]  /*3000*/  IABS R47, R166 ;  /* 0x000000a6002f7213 */ /* 0x000fe20000000000 */
[----:B------:R-:W-:Y:S01]  /*3010*/  IMAD R80, R6, R2, R31 ;  /* 0x0000000206507224 */ /* 0x000fe200078e021f */
[----:B------:R-:W-:Y:S01]  /*3020*/  @!P3 IADD3 R74, PT, PT, R74, -R6, RZ ;  /* 0x800000064a4ab210 */ /* 0x000fe20007ffe0ff */
[----:B------:R-:W-:Y:S01]  /*3030*/  @!P4 IMAD.MOV R69, RZ, RZ, -R69 ;  /* 0x000000ffff45c224 */ /* 0x000fe200078e0a45 */
[----:B------:R-:W-:Y:S01]  /*3040*/  ISETP.GE.AND P3, PT, R3, RZ, PT ;  /* 0x000000ff0300720c */ /* 0x000fe20003f66270 */
[----:B------:R-:W-:Y:S01]  /*3050*/  IMAD.HI.U32 R3, R0, R33, RZ ;  /* 0x0000002100037227 */ /* 0x000fe200078e00ff */
[----:B------:R-:W-:-:S02]  /*3060*/  ISETP.GT.U32.AND P2, PT, R6, R76, PT ;  /* 0x0000004c0600720c */ /* 0x000fc40003f44070 */
[----:B------:R-:W-:Y:S01]  /*3070*/  @!P5 IADD3 R72, PT, PT, -R72, RZ, RZ ;  /* 0x000000ff4848d210 */ /* 0x000fe20007ffe1ff */
[----:B------:R-:W-:Y:S01]  /*3080*/  @!P1 IMAD.MOV R68, RZ, RZ, -R68 ;  /* 0x000000ffff449224 */ /* 0x000fe200078e0a44 */
[----:B------:R-:W-:Y:S01]  /*3090*/  ISETP.GT.U32.AND P5, PT, R6, R80, PT ;  /* 0x000000500600720c */ /* 0x000fe20003fa4070 */
[----:B------:R-:W-:Y:S01]  /*30a0*/  VIADD R2, R198, 0x30 ;  /* 0x00000030c6027836 */ /* 0x000fe20000000000 */
[----:B------:R-:W-:Y:S01]  /*30b0*/  ISETP.GT.U32.AND P4, PT, R6, R70, PT ;  /* 0x000000460600720c */ /* 0x000fe20003f84070 */
[----:B------:R-:W-:Y:S01]  /*30c0*/  VIADD R39, R198, 0x38 ;  /* 0x00000038c6277836 */ /* 0x000fe20000000000 */
[----:B------:R-:W-:Y:S01]  /*30d0*/  ISETP.GT.U32.AND P1, PT, R6, R74, PT ;  /* 0x0000004a0600720c */ /* 0x000fe20003f24070 */
[C---:B------:R-:W-:Y:S01]  /*30e0*/  VIADD R41, R198.reuse, 0x3a ;  /* 0x0000003ac6297836 */ /* 0x040fe20000000000 */
[----:B------:R-:W-:Y:S01]  /*30f0*/  IADD3 R3, PT, PT, -R3, RZ, RZ ;  /* 0x000000ff03037210 */ /* 0x000fe20007ffe1ff */
[----:B------:R-:W-:Y:S02]  /*3100*/  VIADD R150, R198, 0x6b ;  /* 0x0000006bc6967836 */ /* 0x000fe40000000000 */
[----:B------:R-:W-:-:S02]  /*3110*/  @!P2 IMAD.IADD R76, R76, 0x1, -R6 ;  /* 0x000000014c4ca824 */ /* 0x000fc400078e0a06 */
[----:B------:R-:W-:Y:S01]  /*3120*/  IMAD R78, R6, R3, R33 ;  /* 0x00000003064e7224 */ /* 0x000fe200078e0221 */
[----:B------:R-:W-:Y:S01]  /*3130*/  IABS R33, R2 ;  /* 0x0000000200217213 */ /* 0x000fe20000000000 */
[----:B------:R-:W-:Y:S01]  /*3140*/  VIADD R3, R198, 0x31 ;  /* 0x00000031c6037836 */ /* 0x000fe20000000000 */
[----:B------:R-:W-:Y:S01]  /*3150*/  @!P5 IADD3 R80, PT, PT, R80, -R6, RZ ;  /* 0x800000065050d210 */ /* 0x000fe20007ffe0ff */
[--C-:B------:R-:W-:Y:S01]  /*3160*/  @!P4 IMAD.IADD R70, R70, 0x1, -R6.reuse ;  /* 0x000000014646c824 */ /* 0x100fe200078e0a06 */
[----:B------:R-:W-:Y:S01]  /*3170*/  ISETP.GT.U32.AND P2, PT, R6, R78, PT ;  /* 0x0000004e0600720c */ /* 0x000fe20003f44070 */
[----:B------:R-:W-:Y:S01]  /*3180*/  @!P1 IMAD.IADD R74, R74, 0x1, -R6 ;  /* 0x000000014a4a9824 */ /* 0x000fe200078e0a06 */
[----:B------:R-:W-:Y:S01]  /*3190*/  ISETP.GE.AND P4, PT, R35, RZ, PT ;  /* 0x000000ff2300720c */ /* 0x000fe20003f86270 */
[----:B------:R-:W-:Y:S01]  /*31a0*/  @!P0 IMAD.MOV R70, RZ, RZ, -R70 ;  /* 0x000000ffff468224 */ /* 0x000fe200078e0a46 */
[----:B------:R-:W-:Y:S01]  /*31b0*/  ISETP.GE.AND P1, PT, R2, RZ, PT ;  /* 0x000000ff0200720c */ /* 0x000fe20003f26270 */
[----:B------:R-:W-:Y:S01]  /*31c0*/  IMAD.HI.U32 R2, R0, R33, RZ ;  /* 0x0000002100027227 */ /* 0x000fe200078e00ff */
[----:B------:R-:W-:-:S02]  /*31d0*/  ISETP.GT.U32.AND P5, PT, R6, R80, PT ;  /* 0x000000500600720c */ /* 0x000fc40003fa4070 */
[----:B------:R-:W-:Y:S01]  /*31e0*/  ISETP.GE.AND P0, PT, R34, RZ, PT ;  /* 0x000000ff2200720c */ /* 0x000fe20003f06270 */
[----:B------:R-:W-:Y:S01]  /*31f0*/  VIADD R34, R198, 0x32 ;  /* 0x00000032c6227836 */ /* 0x000fe20000000000 */
[----:B------:R-:W-:Y:S01]  /*3200*/  IABS R35, R3 ;  /* 0x0000000300237213 */ /* 0x000fe20000000000 */
[----:B------:R-:W-:Y:S01]  /*3210*/  IMAD.MOV R2, RZ, RZ, -R2 ;  /* 0x000000ffff027224 */ /* 0x000fe200078e0a02 */
[----:B------:R-:W-:Y:S01]  /*3220*/  IABS R45, R150 ;  /* 0x00000096002d7213 */ /* 0x000fe20000000000 */
[----:B------:R-:W-:Y:S01]  /*3230*/  @!P2 IMAD.IADD R78, R78, 0x1, -R6 ;  /* 0x000000014e4ea824 */ /* 0x000fe200078e0a06 */
[----:B------:R-:W-:Y:S01]  /*3240*/  IABS R37, R34 ;  /* 0x0000002200257213 */ /* 0x000fe20000000000 */
[----:B------:R-:W-:Y:S02]  /*3250*/  IMAD R86, R6, R2, R33 ;  /* 0x0000000206567224 */ /* 0x000fe400078e0221 */
[----:B------:R-:W-:Y:S01]  /*3260*/  @!P4 IMAD.MOV R74, RZ, RZ, -R74 ;  /* 0x000000ffff4ac224 */ /* 0x000fe200078e0a4a */
[----:B------:R-:W-:Y:S01]  /*3270*/  ISETP.GE.AND P4, PT, R3, RZ, PT ;  /* 0x000000ff0300720c */ /* 0x000fe20003f86270 */
[----:B------:R-:W-:Y:S01]  /*3280*/  IMAD.HI.U32 R3, R0, R35, RZ ;  /* 0x0000002300037227 */ /* 0x000fe200078e00ff */
[----:B------:R-:W-:-:S02]  /*3290*/  @!P5 IADD3 R80, PT, PT, R80, -R6, RZ ;  /* 0x800000065050d210 */ /* 0x000fc40007ffe0ff */
[----:B------:R-:W-:Y:S01]  /*32a0*/  ISETP.GT.U32.AND P2, PT, R6, R78, PT ;  /* 0x0000004e0600720c */ /* 0x000fe20003f44070 */
[----:B------:R-:W-:Y:S01]  /*32b0*/  IMAD.HI.U32 R31, R0, R37, RZ ;  /* 0x00000025001f7227 */ /* 0x000fe200078e00ff */
[----:B------:R-:W-:Y:S02]  /*32c0*/  ISETP.GT.U32.AND P5, PT, R6, R86, PT ;  /* 0x000000560600720c */ /* 0x000fe40003fa4070 */
[----:B------:R-:W-:Y:S01]  /*32d0*/  IADD3 R3, PT, PT, -R3, RZ, RZ ;  /* 0x000000ff03037210 */ /* 0x000fe20007ffe1ff */
[----:B------:R-:W-:Y:S02]  /*32e0*/  IMAD.MOV R31, RZ, RZ, -R31 ;  /* 0x000000ffff1f7224 */ /* 0x000fe400078e0a1f */
[----:B------:R-:W-:Y:S01]  /*32f0*/  @!P6 IMAD.MOV R76, RZ, RZ, -R76 ;  /* 0x000000ffff4ce224 */ /* 0x000fe200078e0a4c */
[----:B------:R-:W-:Y:S01]  /*3300*/  ISETP.GE.AND P6, PT, R34, RZ, PT ;  /* 0x000000ff2200720c */ /* 0x000fe20003fc6270 */
[C---:B------:R-:W-:Y:S02]  /*3310*/  IMAD R82, R6.reuse, R3, R35 ;  /* 0x0000000306527224 */ /* 0x040fe400078e0223 */
[----:B------:R-:W-:Y:S01]  /*3320*/  IMAD R84, R6, R31, R37 ;  /* 0x0000001f06547224 */ /* 0x000fe200078e0225 */
[----:B------:R-:W-:Y:S01]  /*3330*/  IADD3 R37, PT, PT, R198, 0x36, RZ ;  /* 0x00000036c6257810 */ /* 0x000fe20007ffe0ff */
[--C-:B------:R-:W-:Y:S01]  /*3340*/  @!P2 IMAD.IADD R78, R78, 0x1, -R6.reuse ;  /* 0x000000014e4ea824 */ /* 0x100fe200078e0a06 */
[----:B------:R-:W-:Y:S01]  /*3350*/  ISETP.GT.U32.AND P2, PT, R6, R82, PT ;  /* 0x000000520600720c */ /* 0x000fe20003f44070 */
[----:B------:R-:W-:Y:S01]  /*3360*/  @!P5 IMAD.IADD R86, R86, 0x1, -R6 ;  /* 0x000000015656d824 */ /* 0x000fe200078e0a06 */
[----:B------:R-:W-:Y:S01]  /*3370*/  ISETP.GT.U32.AND P5, PT, R6, R84, PT ;  /* 0x000000540600720c */ /* 0x000fe20003fa4070 */
[C---:B------:R-:W-:Y:S01]  /*3380*/  VIADD R35, R198.reuse, 0x35 ;  /* 0x00000035c6237836 */ /* 0x040fe20000000000 */
[----:B------:R-:W-:Y:S01]  /*3390*/  IABS R33, R37 ;  /* 0x0000002500217213 */ /* 0x000fe20000000000 */
[----:B------:R-:W-:-:S02]  /*33a0*/  VIADD R3, R198, 0x33 ;  /* 0x00000033c6037836 */ /* 0x000fc40000000000 */
[----:B------:R-:W-:Y:S01]  /*33b0*/  @!P0 IMAD.MOV R78, RZ, RZ, -R78 ;  /* 0x000000ffff4e8224 */ /* 0x000fe200078e0a4e */
[----:B------:R-:W-:Y:S01]  /*33c0*/  IABS R89, R35 ;  /* 0x0000002300597213 */ /* 0x000fe20000000000 */
[----:B------:R-:W-:Y:S01]  /*33d0*/  VIADD R34, R198, 0x34 ;  /* 0x00000034c6227836 */ /* 0x000fe20000000000 */
[----:B------:R-:W-:Y:S01]  /*33e0*/  IABS R85, R3 ;  /* 0x0000000300557213 */ /* 0x000fe20000000000 */
[----:B------:R-:W-:Y:S01]  /*33f0*/  @!P3 IMAD.MOV R80, RZ, RZ, -R80 ;  /* 0x000000ffff50b224 */ /* 0x000fe200078e0a50 */
[----:B------:R-:W-:Y:S01]  /*3400*/  ISETP.GE.AND P0, PT, R3, RZ, PT ;  /* 0x000000ff0300720c */ /* 0x000fe20003f06270 */
[--C-:B------:R-:W-:Y:S01]  /*3410*/  @!P2 IMAD.IADD R82, R82, 0x1, -R6.reuse ;  /* 0x000000015252a824 */ /* 0x100fe200078e0a06 */
[----:B------:R-:W-:Y:S01]  /*3420*/  ISETP.GT.U32.AND P3, PT, R6, R86, PT ;  /* 0x000000560600720c */ /* 0x000fe20003f64070 */
[----:B------:R-:W-:Y:S01]  /*3430*/  @!P5 IMAD.IADD R84, R84, 0x1, -R6 ;  /* 0x000000015454d824 */ /* 0x000fe200078e0a06 */
[----:B------:R-:W-:Y:S01]  /*3440*/  IABS R87, R34 ;  /* 0x0000002200577213 */ /* 0x000fe20000000000 */
[----:B------:R-:W-:Y:S01]  /*3450*/  IMAD.HI.U32 R3, R0, R89, RZ ;  /* 0x0000005900037227 */ /* 0x000fe200078e00ff */
[----:B------:R-:W-:-:S02]  /*3460*/  ISETP.GT.U32.AND P2, PT, R6, R82, PT ;  /* 0x000000520600720c */ /* 0x000fc40003f44070 */
[----:B------:R-:W-:Y:S01]  /*3470*/  ISETP.GT.U32.AND P5, PT, R6, R84, PT ;  /* 0x000000540600720c */ /* 0x000fe20003fa4070 */
[----:B------:R-:W-:-:S04]  /*3480*/  IMAD.HI.U32 R2, R0, R85, RZ ;  /* 0x0000005500027227 */ /* 0x000fc800078e00ff */
[----:B------:R-:W-:Y:S01]  /*3490*/  IMAD.HI.U32 R31, R0, R33, RZ ;  /* 0x00000021001f7227 */ /* 0x000fe200078e00ff */
[----:B------:R-:W-:-:S03]  /*34a0*/  IADD3 R2, PT, PT, -R2, RZ, RZ ;  /* 0x000000ff02027210 */ /* 0x000fc60007ffe1ff */
[----:B------:R-:W-:Y:S02]  /*34b0*/  IMAD.MOV R3, RZ, RZ, -R3 ;  /* 0x000000ffff037224 */ /* 0x000fe400078e0a03 */
[----:B------:R-:W-:Y:S02]  /*34c0*/  IMAD.MOV R31, RZ, RZ, -R31 ;  /* 0x000000ffff1f7224 */ /* 0x000fe400078e0a1f */
[C---:B------:R-:W-:Y:S02]  /*34d0*/  IMAD R89, R6.reuse, R3, R89 ;  /* 0x0000000306597224 */ /* 0x040fe400078e0259 */
[----:B------:R-:W-:Y:S02]  /*34e0*/  IMAD R85, R6, R2, R85 ;  /* 0x0000000206557224 */ /* 0x000fe400078e0255 */
[----:B------:R-:W-:-:S04]  /*34f0*/  IMAD.HI.U32 R2, R0, R87, RZ ;  /* 0x0000005700027227 */ /* 0x000fc800078e00ff */
[--C-:B------:R-:W-:Y:S01]  /*3500*/  @!P2 IMAD.IADD R82, R82, 0x1, -R6.reuse ;  /* 0x000000015252a824 */ /* 0x100fe200078e0a06 */
[----:B------:R-:W-:Y:S01]  /*3510*/  ISETP.GE.AND P2, PT, R34, RZ, PT ;  /* 0x000000ff2200720c */ /* 0x000fe20003f46270 */
[----:B------:R-:W-:Y:S01]  /*3520*/  IMAD R88, R6, R31, R33 ;  /* 0x0000001f06587224 */ /* 0x000fe200078e0221 */
[----:B------:R-:W-:Y:S01]  /*3530*/  IADD3 R34, PT, PT, R198, 0x37, RZ ;  /* 0x00000037c6227810 */ /* 0x000fe20007ffe0ff */
[--C-:B------:R-:W-:Y:S01]  /*3540*/  @!P5 IMAD.IADD R84, R84, 0x1, -R6.reuse ;  /* 0x000000015454d824 */ /* 0x100fe200078e0a06 */
[----:B------:R-:W-:Y:S01]  /*3550*/  ISETP.GT.U32.AND P5, PT, R6, R89, PT ;  /* 0x000000590600720c */ /* 0x000fe20003fa4070 */
[----:B------:R-:W-:Y:S01]  /*3560*/  @!P3 IMAD.IADD R86, R86, 0x1, -R6 ;  /* 0x000000015656b824 */ /* 0x000fe200078e0a06 */
[----:B------:R-:W-:Y:S01]  /*3570*/  ISETP.GT.U32.AND P3, PT, R6, R85, PT ;  /* 0x000000550600720c */ /* 0x000fe20003f64070 */
[----:B------:R-:W-:Y:S01]  /*3580*/  @!P6 IMAD.MOV R84, RZ, RZ, -R84 ;  /* 0x000000ffff54e224 */ /* 0x000fe200078e0a54 */
[----:B------:R-:W-:Y:S01]  /*3590*/  IADD3 R2, PT, PT, -R2, RZ, RZ ;  /* 0x000000ff02027210 */ /* 0x000fe20007ffe1ff */
[----:B------:R-:W-:Y:S01]  /*35a0*/  @!P1 IMAD.MOV R86, RZ, RZ, -R86 ;  /* 0x000000ffff569224 */ /* 0x000fe200078e0a56 */
[----:B------:R-:W-:Y:S01]  /*35b0*/  ISETP.GT.U32.AND P6, PT, R6, R88, PT ;  /* 0x000000580600720c */ /* 0x000fe20003fc4070 */
[----:B------:R-:W-:Y:S01]  /*35c0*/  VIADD R62, R198, 0x6c ;  /* 0x0000006cc63e7836 */ /* 0x000fe20000000000 */
[----:B------:R-:W-:Y:S01]  /*35d0*/  IABS R3, R34 ;  /* 0x0000002200037213 */ /* 0x000fe20000000000 */
[----:B------:R-:W-:Y:S01]  /*35e0*/  IMAD R87, R6, R2, R87 ;  /* 0x0000000206577224 */ /* 0x000fe200078e0257 */
[----:B------:R-:W-:Y:S01]  /*35f0*/  IABS R31, R39 ;  /* 0x00000027001f7213 */ /* 0x000fe20000000000 */
[----:B------:R-:W-:Y:S01]  /*3600*/  VIADD R156, R198, 0x6d ;  /* 0x0000006dc69c7836 */ /* 0x000fe20000000000 */
[----:B------:R-:W-:Y:S01]  /*3610*/  @!P4 IADD3 R82, PT, PT, -R82, RZ, RZ ;  /* 0x000000ff5252c210 */ /* 0x000fe20007ffe1ff */
[----:B------:R-:W-:Y:S01]  /*3620*/  IMAD.HI.U32 R2, R0, R3, RZ ;  /* 0x0000000300027227 */ /* 0x000fe200078e00ff */
[----:B------:R-:W-:-:S02]  /*3630*/  ISETP.GT.U32.AND P1, PT, R6, R87, PT ;  /* 0x000000570600720c */ /* 0x000fc40003f24070 */
[----:B------:R-:W-:Y:S01]  /*3640*/  ISETP.GE.AND P4, PT, R35, RZ, PT ;  /* 0x000000ff2300720c */ /* 0x000fe20003f86270 */
[----:B------:R-:W-:Y:S01]  /*3650*/  @!P5 IMAD.IADD R89, R89, 0x1, -R6 ;  /* 0x000000015959d824 */ /* 0x000fe200078e0a06 */
[----:B------:R-:W-:Y:S01]  /*3660*/  IABS R35, R41 ;  /* 0x0000002900237213 */ /* 0x000fe20000000000 */
[----:B------:R-:W-:Y:S01]  /*3670*/  IMAD.MOV R2, RZ, RZ, -R2 ;  /* 0x000000ffff027224 */ /* 0x000fe200078e0a02 */
[----:B------:R-:W-:Y:S01]  /*3680*/  IABS R49, R62 ;  /* 0x0000003e00317213 */ /* 0x000fe20000000000 */
[--C-:B------:R-:W-:Y:S01]  /*3690*/  @!P3 IMAD.IADD R85, R85, 0x1, -R6.reuse ;  /* 0x000000015555b824 */ /* 0x100fe200078e0a06 */
[----:B------:R-:W-:Y:S01]  /*36a0*/  IABS R53, R156 ;  /* 0x0000009c00357213 */ /* 0x000fe20000000000 */
[----:B------:R-:W-:Y:S01]  /*36b0*/  @!P6 IMAD.IADD R88, R88, 0x1, -R6 ;  /* 0x000000015858e824 */ /* 0x000fe200078e0a06 */
[C---:B------:R-:W-:Y:S01]  /*36c0*/  ISETP.GT.U32.AND P6, PT, R6.reuse, R89, PT ;  /* 0x000000590600720c */ /* 0x040fe20003fc4070 */
[C---:B------:R-:W-:Y:S01]  /*36d0*/  IMAD R90, R6.reuse, R2, R3 ;  /* 0x00000002065a7224 */ /* 0x040fe200078e0203 */
[----:B------:R-:W-:Y:S01]  /*36e0*/  ISETP.GT.U32.AND P3, PT, R6, R85, PT ;  /* 0x000000550600720c */ /* 0x000fe20003f64070 */
[----:B------:R-:W-:Y:S01]  /*36f0*/  IMAD.HI.U32 R2, R0, R31, RZ ;  /* 0x0000001f00027227 */ /* 0x000fe200078e00ff */
[----:B------:R-:W-:-:S02]  /*3700*/  @!P1 IADD3 R87, PT, PT, R87, -R6, RZ ;  /* 0x8000000657579210 */ /* 0x000fc40007ffe0ff */
[----:B------:R-:W-:Y:S01]  /*3710*/  ISETP.GE.AND P1, PT, R34, RZ, PT ;  /* 0x000000ff2200720c */ /* 0x000fe20003f26270 */
[----:B------:R-:W-:Y:S01]  /*3720*/  IMAD.MOV R2, RZ, RZ, -R2 ;  /* 0x000000ffff027224 */ /* 0x000fe200078e0a02 */
[----:B------:R-:W-:Y:S01]  /*3730*/  ISETP.GT.U32.AND P5, PT, R6, R87, PT ;  /* 0x000000570600720c */ /* 0x000fe20003fa4070 */
[----:B------:R-:W-:Y:S02]  /*3740*/  VIADD R34, R198, 0x39 ;  /* 0x00000039c6227836 */ /* 0x000fe40000000000 */
[C---:B------:R-:W-:Y:S02]  /*3750*/  IMAD R92, R6.reuse, R2, R31 ;  /* 0x00000002065c7224 */ /* 0x040fe400078e021f */
[--C-:B------:R-:W-:Y:S01]  /*3760*/  @!P6 IMAD.IADD R89, R89, 0x1, -R6.reuse ;  /* 0x000000015959e824 */ /* 0x100fe200078e0a06 */
[----:B------:R-:W-:Y:S01]  /*3770*/  IABS R33, R34 ;  /* 0x0000002200217213 */ /* 0x000fe20000000000 */
[----:B------:R-:W-:Y:S01]  /*3780*/  @!P3 IMAD.IADD R85, R85, 0x1, -R6 ;  /* 0x000000015555b824 */ /* 0x000fe200078e0a06 */
[----:B------:R-:W-:Y:S01]  /*3790*/  ISETP.GT.U32.AND P6, PT, R6, R92, PT ;  /* 0x0000005c0600720c */ /* 0x000fe20003fc4070 */
[----:B------:R-:W-:Y:S01]  /*37a0*/  IMAD.HI.U32 R3, R0, R35, RZ ;  /* 0x0000002300037227 */ /* 0x000fe200078e00ff */
[----:B------:R-:W-:-:S02]  /*37b0*/  ISETP.GE.AND P3, PT, R37, RZ, PT ;  /* 0x000000ff2500720c */ /* 0x000fc40003f66270 */
[----:B------:R-:W-:Y:S01]  /*37c0*/  @!P0 IADD3 R85, PT, PT, -R85, RZ, RZ ;  /* 0x000000ff55558210 */ /* 0x000fe20007ffe1ff */
[----:B------:R-:W-:Y:S01]  /*37d0*/  IMAD.MOV R3, RZ, RZ, -R3 ;  /* 0x000000ffff037224 */ /* 0x000fe200078e0a03 */
[----:B------:R-:W-:Y:S01]  /*37e0*/  ISETP.GT.U32.AND P0, PT, R6, R88, PT ;  /* 0x000000580600720c */ /* 0x000fe20003f04070 */
[--C-:B------:R-:W-:Y:S01]  /*37f0*/  @!P5 IMAD.IADD R87, R87, 0x1, -R6.reuse ;  /* 0x000000015757d824 */ /* 0x100fe200078e0a06 */
[----:B------:R-:W-:Y:S01]  /*3800*/  IABS R37, R43 ;  /* 0x0000002b00257213 */ /* 0x000fe20000000000 */
[----:B------:R-:W-:Y:S01]  /*3810*/  IMAD.HI.U32 R2, R0, R33, RZ ;  /* 0x0000002100027227 */ /* 0x000fe200078e00ff */
[----:B------:R-:W-:Y:S02]  /*3820*/  ISETP.GT.U32.AND P5, PT, R6, R90, PT ;  /* 0x0000005a0600720c */ /* 0x000fe40003fa4070 */
[----:B------:R-:W-:Y:S01]  /*3830*/  @!P2 IADD3 R87, PT, PT, -R87, RZ, RZ ;  /* 0x000000ff5757a210 */ /* 0x000fe20007ffe1ff */
[----:B------:R-:W-:Y:S02]  /*3840*/  @!P6 IMAD.IADD R92, R92, 0x1, -R6 ;  /* 0x000000015c5ce824 */ /* 0x000fe400078e0a06 */
[----:B------:R-:W-:-:S03]  /*3850*/  IMAD.HI.U32 R31, R0, R37, RZ ;  /* 0x00000025001f7227 */ /* 0x000fc600078e00ff */
[----:B------:R-:W-:Y:S01]  /*3860*/  ISETP.GT.U32.AND P6, PT, R6, R92, PT ;  /* 0x0000005c0600720c */ /* 0x000fe20003fc4070 */
[----:B------:R-:W-:Y:S01]  /*3870*/  @!P0 IMAD.IADD R88, R88, 0x1, -R6 ;  /* 0x0000000158588824 */ /* 0x000fe200078e0a06 */
[----:B------:R-:W-:Y:S01]  /*3880*/  ISETP.GE.AND P0, PT, R39, RZ, PT ;  /* 0x000000ff2700720c */ /* 0x000fe20003f06270 */
[----:B------:R-:W-:Y:S02]  /*3890*/  IMAD.MOV R31, RZ, RZ, -R31 ;  /* 0x000000ffff1f7224 */ /* 0x000fe400078e0a1f */
[----:B------:R-:W-:Y:S01]  /*38a0*/  IMAD R96, R6, R3, R35 ;  /* 0x0000000306607224 */ /* 0x000fe200078e0223 */
[----:B------:R-:W-:Y:S01]  /*38b0*/  @!P3 IADD3 R88, PT, PT, -R88, RZ, RZ ;  /* 0x000000ff5858b210 */ /* 0x000fe20007ffe1ff */
[----:B------:R-:W-:Y:S01]  /*38c0*/  IMAD.MOV R2, RZ, RZ, -R2 ;  /* 0x000000ffff027224 */ /* 0x000fe200078e0a02 */
[----:B------:R-:W-:Y:S01]  /*38d0*/  @!P5 IADD3 R90, PT, PT, R90, -R6, RZ ;  /* 0x800000065a5ad210 */ /* 0x000fe20007ffe0ff */
[C---:B------:R-:W-:Y:S01]  /*38e0*/  IMAD R98, R6.reuse, R31, R37 ;  /* 0x0000001f06627224 */ /* 0x040fe200078e0225 */
[C---:B------:R-:W-:Y:S01]  /*38f0*/  ISETP.GT.U32.AND P3, PT, R6.reuse, R96, PT ;  /* 0x000000600600720c */ /* 0x040fe20003f64070 */
[----:B------:R-:W-:Y:S01]  /*3900*/  IMAD R94, R6, R2, R33 ;  /* 0x00000002065e7224 */ /* 0x000fe200078e0221 */
[----:B------:R-:W-:Y:S01]  /*3910*/  ISETP.GE.AND P5, PT, R34, RZ, PT ;  /* 0x000000ff2200720c */ /* 0x000fe20003fa6270 */
[--C-:B------:R-:W-:Y:S01]  /*3920*/  @!P6 IMAD.IADD R92, R92, 0x1, -R6.reuse ;  /* 0x000000015c5ce824 */ /* 0x100fe200078e0a06 */
[----:B------:R-:W-:Y:S01]  /*3930*/  ISETP.GT.U32.AND P6, PT, R6, R98, PT ;  /* 0x000000620600720c */ /* 0x000fe20003fc4070 */
[----:B------:R-:W-:Y:S01]  /*3940*/  VIADD R33, R198, 0x3c ;  /* 0x0000003cc6217836 */ /* 0x000fe20000000000 */
[----:B------:R-:W-:Y:S01]  /*3950*/  ISETP.GT.U32.AND P2, PT, R6, R90, PT ;  /* 0x0000005a0600720c */ /* 0x000fe20003f44070 */
[----:B------:R-:W-:Y:S01]  /*3960*/  VIADD R34, R198, 0x3d ;  /* 0x0000003dc6227836 */ /* 0x000fe20000000000 */
[----:B------:R-:W-:Y:S01]  /*3970*/  @!P0 IADD3 R92, PT, PT, -R92, RZ, RZ ;  /* 0x000000ff5c5c8210 */ /* 0x000fe20007ffe1ff */
[----:B------:R-:W-:Y:S01]  /*3980*/  @!P4 IMAD.MOV R89, RZ, RZ, -R89 ;  /* 0x000000ffff59c224 */ /* 0x000fe200078e0a59 */
[----:B------:R-:W-:Y:S01]  /*3990*/  IABS R3, R33 ;  /* 0x0000002100037213 */ /* 0x000fe20000000000 */
[----:B------:R-:W-:Y:S01]  /*39a0*/  VIADD R35, R198, 0x3e ;  /* 0x0000003ec6237836 */ /* 0x000fe20000000000 */
[----:B------:R-:W-:Y:S01]  /*39b0*/  ISETP.GT.U32.AND P4, PT, R6, R94, PT ;  /* 0x0000005e0600720c */ /* 0x000fe20003f84070 */
[----:B------:R-:W-:Y:S01]  /*39c0*/  @!P3 IMAD.IADD R96, R96, 0x1, -R6 ;  /* 0x000000016060b824 */ /* 0x000fe200078e0a06 */
[----:B------:R-:W-:Y:S01]  /*39d0*/  IABS R31, R34 ;  /* 0x00000022001f7213 */ /* 0x000fe20000000000 */
[----:B------:R-:W-:-:S02]  /*39e0*/  IMAD.HI.U32 R2, R0, R3, RZ ;  /* 0x0000000300027227 */ /* 0x000fc400078e00ff */
[----:B------:R-:W-:Y:S02]  /*39f0*/  @!P6 IADD3 R98, PT, PT, R98, -R6, RZ ;  /* 0x800000066262e210 */ /* 0x000fe40007ffe0ff */
[----:B------:R-:W-:Y:S01]  /*3a00*/  IMAD.MOV R100, RZ, RZ, -R2 ;  /* 0x000000ffff647224 */ /* 0x000fe200078e0a02 */
[----:B------:R-:W-:Y:S01]  /*3a10*/  ISETP.GT.U32.AND P6, PT, R6, R96, PT ;  /* 0x000000600600720c */ /* 0x000fe20003fc4070 */
[----:B------:R-:W-:-:S04]  /*3a20*/  IMAD.HI.U32 R2, R0, R31, RZ ;  /* 0x0000001f00027227 */ /* 0x000fc800078e00ff */
[----:B------:R-:W-:Y:S01]  /*3a30*/  IMAD.MOV R2, RZ, RZ, -R2 ;  /* 0x000000ffff027224 */ /* 0x000fe200078e0a02 */
[----:B------:R-:W-:Y:S01]  /*3a40*/  @!P4 IADD3 R94, PT, PT, R94, -R6, RZ ;  /* 0x800000065e5ec210 */ /* 0x000fe20007ffe0ff */
[C---:B------:R-:W-:Y:S01]  /*3a50*/  IMAD R100, R6.reuse, R100, R3 ;  /* 0x0000006406647224 */ /* 0x040fe200078e0203 */
[----:B------:R-:W-:Y:S01]  /*3a60*/  IABS R3, R35 ;  /* 0x0000002300037213 */ /* 0x000fe20000000000 */
[C---:B------:R-:W-:Y:S01]  /*3a70*/  IMAD R102, R6.reuse, R2, R31 ;  /* 0x0000000206667224 */ /* 0x040fe200078e021f */
[----:B------:R-:W-:Y:S01]  /*3a80*/  ISETP.GT.U32.AND P3, PT, R6, R94, PT ;  /* 0x0000005e0600720c */ /* 0x000fe20003f64070 */
[----:B------:R-:W-:Y:S01]  /*3a90*/  VIADD R37, R198, 0x3f ;  /* 0x0000003fc6257836 */ /* 0x000fe20000000000 */
[----:B------:R-:W-:Y:S01]  /*3aa0*/  ISETP.GE.AND P4, PT, R43, RZ, PT ;  /* 0x000000ff2b00720c */ /* 0x000fe20003f86270 */
[--C-:B------:R-:W-:Y:S01]  /*3ab0*/  @!P6 IMAD.IADD R96, R96, 0x1, -R6.reuse ;  /* 0x000000016060e824 */ /* 0x100fe200078e0a06 */
[----:B------:R-:W-:Y:S01]  /*3ac0*/  ISETP.GT.U32.AND P6, PT, R6, R102, PT ;  /* 0x000000660600720c */ /* 0x000fe20003fc4070 */
[----:B------:R-:W-:Y:S01]  /*3ad0*/  @!P2 IMAD.IADD R90, R90, 0x1, -R6 ;  /* 0x000000015a5aa824 */ /* 0x000fe200078e0a06 */
[----:B------:R-:W-:Y:S01]  /*3ae0*/  IABS R31, R37 ;  /* 0x00000025001f7213 */ /* 0x000fe20000000000 */
[----:B------:R-:W-:Y:S01]  /*3af0*/  IMAD.HI.U32 R2, R0, R3, RZ ;  /* 0x0000000300027227 */ /* 0x000fe200078e00ff */
[----:B------:R-:W-:-:S02]  /*3b00*/  ISETP.GE.AND P2, PT, R41, RZ, PT ;  /* 0x000000ff2900720c */ /* 0x000fc40003f46270 */
[----:B------:R-:W-:Y:S01]  /*3b10*/  IABS R43, R164 ;  /* 0x000000a4002b7213 */ /* 0x000fe20000000000 */
[----:B------:R-:W-:Y:S01]  /*3b20*/  @!P1 IMAD.MOV R90, RZ, RZ, -R90 ;  /* 0x000000ffff5a9224 */ /* 0x000fe200078e0a5a */
[----:B------:R-:W-:Y:S01]  /*3b30*/  ISETP.GT.U32.AND P1, PT, R6, R98, PT ;  /* 0x000000620600720c */ /* 0x000fe20003f24070 */
[----:B------:R-:W-:Y:S01]  /*3b40*/  VIADD R39, R198, 0x40 ;  /* 0x00000040c6277836 */ /* 0x000fe20000000000 */
[----:B------:R-:W-:Y:S01]  /*3b50*/  @!P3 IADD3 R94, PT, PT, R94, -R6, RZ ;  /* 0x800000065e5eb210 */ /* 0x000fe20007ffe0ff */
[----:B------:R-:W-:Y:S01]  /*3b60*/  VIADD R41, R198, 0x50 ;  /* 0x00000050c6297836 */ /* 0x000fe20000000000 */
[----:B------:R-:W-:Y:S01]  /*3b70*/  ISETP.GT.U32.AND P3, PT, R6, R100, PT ;  /* 0x000000640600720c */ /* 0x000fe20003f64070 */
[----:B------:R-:W-:Y:S01]  /*3b80*/  @!P6 IMAD.IADD R102, R102, 0x1, -R6 ;  /* 0x000000016666e824 */ /* 0x000fe200078e0a06 */
[----:B------:R-:W-:Y:S01]  /*3b90*/  IADD3 R104, PT, PT, -R2, RZ, RZ ;  /* 0x000000ff02687210 */ /* 0x000fe20007ffe1ff */
[----:B------:R-:W-:Y:S01]  /*3ba0*/  IMAD.HI.U32 R2, R0, R31, RZ ;  /* 0x0000001f00027227 */ /* 0x000fe200078e00ff */
[----:B------:R-:W-:-:S02]  /*3bb0*/  IABS R107, R39 ;  /* 0x00000027006b7213 */ /* 0x000fc40000000000 */
[----:B------:R-:W-:Y:S01]  /*3bc0*/  ISETP.GT.U32.AND P6, PT, R6, R102, PT ;  /* 0x000000660600720c */ /* 0x000fe20003fc4070 */
[----:B------:R-:W-:Y:S01]  /*3bd0*/  IMAD.MOV R106, RZ, RZ, -R2 ;  /* 0x000000ffff6a7224 */ /* 0x000fe200078e0a02 */
[----:B------:R-:W-:Y:S01]  /*3be0*/  IABS R123, R41 ;  /* 0x00000029007b7213 */ /* 0x000fe20000000000 */
[--C-:B------:R-:W-:Y:S01]  /*3bf0*/  @!P1 IMAD.IADD R98, R98, 0x1, -R6.reuse ;  /* 0x0000000162629824 */ /* 0x100fe200078e0a06 */
[----:B------:R-:W-:Y:S01]  /*3c00*/  ISETP.GE.AND P1, PT, R33, RZ, PT ;  /* 0x000000ff2100720c */ /* 0x000fe20003f26270 */
[----:B------:R-:W-:Y:S01]  /*3c10*/  IMAD R106, R6, R106, R31 ;  /* 0x0000006a066a7224 */ /* 0x000fe200078e021f */
[----:B------:R-:W-:Y:S01]  /*3c20*/  IADD3 R31, PT, PT, R198, 0x41, RZ ;  /* 0x00000041c61f7810 */ /* 0x000fe20007ffe0ff */
[----:B------:R-:W-:Y:S01]  /*3c30*/  @!P3 IMAD.IADD R100, R100, 0x1, -R6 ;  /* 0x000000016464b824 */ /* 0x000fe200078e0a06 */
[----:B------:R-:W-:Y:S01]  /*3c40*/  ISETP.GE.AND P3, PT, R34, RZ, PT ;  /* 0x000000ff2200720c */ /* 0x000fe20003f66270 */
[----:B------:R-:W-:-:S03]  /*3c50*/  IMAD.HI.U32 R2, R0, R107, RZ ;  /* 0x0000006b00027227 */ /* 0x000fc600078e00ff */
[----:B------:R-:W-:Y:S01]  /*3c60*/  ISETP.GT.U32.AND P0, PT, R6, R100, PT ;  /* 0x000000640600720c */ /* 0x000fe20003f04070 */
[----:B------:R-:W-:Y:S01]  /*3c70*/  @!P6 IMAD.IADD R102, R102, 0x1, -R6 ;  /* 0x000000016666e824 */ /* 0x000fe200078e0a06 */
[C---:B------:R-:W-:Y:S01]  /*3c80*/  ISETP.GT.U32.AND P6, PT, R6.reuse, R106, PT ;  /* 0x0000006a0600720c */ /* 0x040fe20003fc4070 */
[----:B------:R-:W-:Y:S02]  /*3c90*/  IMAD.MOV R2, RZ, RZ, -R2 ;  /* 0x000000ffff027224 */ /* 0x000fe400078e0a02 */
[C---:B------:R-:W-:Y:S01]  /*3ca0*/  IMAD R104, R6.reuse, R104, R3 ;  /* 0x0000006806687224 */ /* 0x040fe200078e0203 */
[----:B------:R-:W-:Y:S01]  /*3cb0*/  IABS R3, R31 ;  /* 0x0000001f00037213 */ /* 0x000fe20000000000 */
[C---:B------:R-:W-:Y:S02]  /*3cc0*/  IMAD R107, R6.reuse, R2, R107 ;  /* 0x00000002066b7224 */ /* 0x040fe400078e026b */
[----:B------:R-:W-:Y:S01]  /*3cd0*/  @!P5 IMAD.MOV R94, RZ, RZ, -R94 ;  /* 0x000000ffff5ed224 */ /* 0x000fe200078e0a5e */
[----:B------:R-:W-:Y:S01]  /*3ce0*/  ISETP.GT.U32.AND P5, PT, R6, R104, PT ;  /* 0x000000680600720c */ /* 0x000fe20003fa4070 */
[----:B------:R-:W-:-:S04]  /*3cf0*/  IMAD.HI.U32 R2, R0, R3, RZ ;  /* 0x0000000300027227 */ /* 0x000fc800078e00ff */
[----:B------:R-:W-:Y:S01]  /*3d00*/  @!P0 IMAD.IADD R100, R100, 0x1, -R6 ;  /* 0x0000000164648824 */ /* 0x000fe200078e0a06 */
[----:B------:R-:W-:Y:S01]  /*3d10*/  @!P6 IADD3 R106, PT, PT, R106, -R6, RZ ;  /* 0x800000066a6ae210 */ /* 0x000fe20007ffe0ff */
[----:B------:R-:W-:Y:S01]  /*3d20*/  VIADD R33, R198, 0x42 ;  /* 0x00000042c6217836 */ /* 0x000fe20000000000 */
[----:B------:R-:W-:Y:S01]  /*3d30*/  ISETP.GE.AND P0, PT, R39, RZ, PT ;  /* 0x000000ff2700720c */ /* 0x000fe20003f06270 */
[----:B------:R-:W-:Y:S01]  /*3d40*/  @!P1 IMAD.MOV R100, RZ, RZ, -R100 ;  /* 0x000000ffff649224 */ /* 0x000fe200078e0a64 */
[C---:B------:R-:W-:Y:S01]  /*3d50*/  ISETP.GT.U32.AND P1, PT, R6.reuse, R107, PT ;  /* 0x0000006b0600720c */ /* 0x040fe20003f24070 */
[----:B------:R-:W-:Y:S01]  /*3d60*/  IMAD.MOV R108, RZ, RZ, -R2 ;  /* 0x000000ffff6c7224 */ /* 0x000fe200078e0a02 */
[----:B------:R-:W-:Y:S01]  /*3d70*/  ISETP.GT.U32.AND P6, PT, R6, R106, PT ;  /* 0x0000006a0600720c */ /* 0x000fe20003fc4070 */
[----:B------:R-:W-:Y:S01]  /*3d80*/  VIADD R34, R198, 0x43 ;  /* 0x00000043c6227836 */ /* 0x000fe20000000000 */
[----:B------:R-:W-:Y:S01]  /*3d90*/  IABS R109, R33 ;  /* 0x00000021006d7213 */ /* 0x000fe20000000000 */
[----:B------:R-:W-:Y:S01]  /*3da0*/  IMAD R108, R6, R108, R3 ;  /* 0x0000006c066c7224 */ /* 0x000fe200078e0203 */
[----:B------:R-:W-:Y:S01]  /*3db0*/  @!P5 IADD3 R104, PT, PT, R104, -R6, RZ ;  /* 0x800000066868d210 */ /* 0x000fe20007ffe0ff */
[----:B------:R-:W-:Y:S01]  /*3dc0*/  @!P3 IMAD.MOV R102, RZ, RZ, -R102 ;  /* 0x000000ffff66b224 */ /* 0x000fe200078e0a66 */
[----:B------:R-:W-:Y:S01]  /*3dd0*/  ISETP.GE.AND P3, PT, R31, RZ, PT ;  /* 0x000000ff1f00720c */ /* 0x000fe20003f66270 */
[----:B------:R-:W-:Y:S01]  /*3de0*/  IMAD.HI.U32 R2, R0, R109, RZ ;  /* 0x0000006d00027227 */ /* 0x000fe200078e00ff */
[----:B------:R-:W-:-:S02]  /*3df0*/  IABS R31, R34 ;  /* 0x00000022001f7213 */ /* 0x000fc40000000000 */
[----:B------:R-:W-:Y:S01]  /*3e00*/  ISETP.GT.U32.AND P5, PT, R6, R104, PT ;  /* 0x000000680600720c */ /* 0x000fe20003fa4070 */
[----:B------:R-:W-:Y:S01]  /*3e10*/  IMAD.MOV R3, RZ, RZ, -R2 ;  /* 0x000000ffff037224 */ /* 0x000fe200078e0a02 */
[----:B------:R-:W-:Y:S01]  /*3e20*/  @!P1 IADD3 R107, PT, PT, R107, -R6, RZ ;  /* 0x800000066b6b9210 */ /* 0x000fe20007ffe0ff */
[----:B------:R-:W-:Y:S01]  /*3e30*/  @!P6 IMAD.IADD R106, R106, 0x1, -R6 ;  /* 0x000000016a6ae824 */ /* 0x000fe200078e0a06 */
[----:B------:R-:W-:Y:S01]  /*3e40*/  ISETP.GT.U32.AND P6, PT, R6, R108, PT ;  /* 0x0000006c0600720c */ /* 0x000fe20003fc4070 */
[----:B------:R-:W-:Y:S01]  /*3e50*/  IMAD.HI.U32 R2, R0, R31, RZ ;  /* 0x0000001f00027227 */ /* 0x000fe200078e00ff */
[----:B------:R-:W-:-:S03]  /*3e60*/  ISETP.GT.U32.AND P1, PT, R6, R107, PT ;  /* 0x0000006b0600720c */ /* 0x000fc60003f24070 */
[----:B------:R-:W-:Y:S02]  /*3e70*/  IMAD.MOV R2, RZ, RZ, -R2 ;  /* 0x000000ffff027224 */ /* 0x000fe400078e0a02 */
[----:B------:R-:W-:Y:S01]  /*3e80*/  @!P2 IMAD.MOV R96, RZ, RZ, -R96 ;  /* 0x000000ffff60a224 */ /* 0x000fe200078e0a60 */
[----:B------:R-:W-:Y:S01]  /*3e90*/  ISETP.GE.AND P2, PT, R35, RZ, PT ;  /* 0x000000ff2300720c */ /* 0x000fe20003f46270 */
[----:B------:R-:W-:Y:S02]  /*3ea0*/  IMAD R110, R6, R2, R31 ;  /* 0x00000002066e7224 */ /* 0x000fe400078e021f */
[--C-:B------:R-:W-:Y:S01]  /*3eb0*/  @!P5 IMAD.IADD R104, R104, 0x1, -R6.reuse ;  /* 0x000000016868d824 */ /* 0x100fe200078e0a06 */
[----:B------:R-:W-:Y:S01]  /*3ec0*/  ISETP.GE.AND P5, PT, R33, RZ, PT ;  /* 0x000000ff2100720c */ /* 0x000fe20003fa6270 */
[----:B------:R-:W-:Y:S02]  /*3ed0*/  @!P6 IMAD.IADD R108, R108, 0x1, -R6 ;  /* 0x000000016c6ce824 */ /* 0x000fe400078e0a06 */
[----:B------:R-:W-:Y:S01]  /*3ee0*/  @!P1 IADD3 R107, PT, PT, R107, -R6, RZ ;  /* 0x800000066b6b9210 */ /* 0x000fe20007ffe0ff */
[----:B------:R-:W-:Y:S01]  /*3ef0*/  IMAD R109, R6, R3, R109 ;  /* 0x00000003066d7224 */ /* 0x000fe200078e026d */
[C---:B------:R-:W-:Y:S01]  /*3f00*/  IADD3 R3, PT, PT, R198.reuse, 0x44, RZ ;  /* 0x00000044c6037810 */ /* 0x040fe20007ffe0ff */
[----:B------:R-:W-:Y:S01]  /*3f10*/  VIADD R33, R198, 0x45 ;  /* 0x00000045c6217836 */ /* 0x000fe20000000000 */
[C---:B------:R-:W-:Y:S01]  /*3f20*/  ISETP.GT.U32.AND P6, PT, R6.reuse, R108, PT ;  /* 0x0000006c0600720c */ /* 0x040fe20003fc4070 */
[----:B------:R-:W-:Y:S01]  /*3f30*/  @!P0 IMAD.MOV R107, RZ, RZ, -R107 ;  /* 0x000000ffff6b8224 */ /* 0x000fe200078e0a6b */
[----:B------:R-:W-:Y:S01]  /*3f40*/  ISETP.GT.U32.AND P0, PT, R6, R110, PT ;  /* 0x0000006e0600720c */ /* 0x000fe20003f04070 */
[----:B------:R-:W-:Y:S01]  /*3f50*/  @!P4 IMAD.MOV R98, RZ, RZ, -R98 ;  /* 0x000000ffff62c224 */ /* 0x000fe200078e0a62 */
[----:B------:R-:W-:Y:S01]  /*3f60*/  IABS R111, R3 ;  /* 0x00000003006f7213 */ /* 0x000fe20000000000 */
[----:B------:R-:W-:Y:S01]  /*3f70*/  @!P2 IMAD.MOV R104, RZ, RZ, -R104 ;  /* 0x000000ffff68a224 */ /* 0x000fe200078e0a68 */
[----:B------:R-:W-:Y:S01]  /*3f80*/  IABS R31, R33 ;  /* 0x00000021001f7213 */ /* 0x000fe20000000000 */
[----:B------:R-:W-:Y:S01]  /*3f90*/  VIADD R35, R198, 0x47 ;  /* 0x00000047c6237836 */ /* 0x000fe20000000000 */
[----:B------:R-:W-:Y:S01]  /*3fa0*/  ISETP.GE.AND P4, PT, R37, RZ, PT ;  /* 0x000000ff2500720c */ /* 0x000fe20003f86270 */
[----:B------:R-:W-:Y:S01]  /*3fb0*/  IMAD.HI.U32 R2, R0, R111, RZ ;  /* 0x0000006f00027227 */ /* 0x000fe200078e00ff */
[----:B------:R-:W-:-:S02]  /*3fc0*/  ISETP.GE.AND P2, PT, R34, RZ, PT ;  /* 0x000000ff2200720c */ /* 0x000fc40003f46270 */
[----:B------:R-:W-:Y:S01]  /*3fd0*/  ISETP.GE.AND P1, PT, R3, RZ, PT ;  /* 0x000000ff0300720c */ /* 0x000fe20003f26270 */
[----:B------:R-:W-:Y:S01]  /*3fe0*/  VIADD R34, R198, 0x46 ;  /* 0x00000046c6227836 */ /* 0x000fe20000000000 */
[----:B------:R-:W-:Y:S01]  /*3ff0*/  @!P6 IADD3 R108, PT, PT, R108, -R6, RZ ;  /* 0x800000066c6ce210 */ /* 0x000fe20007ffe0ff */
[----:B------:R-:W-:Y:S01]  /*4000*/  IMAD.HI.U32 R3, R0, R31, RZ ;  /* 0x0000001f00037227 */ /* 0x000fe200078e00ff */
[----:B------:R-:W-:Y:S02]  /*4010*/  ISETP.GE.AND P6, PT, R33, RZ, PT ;  /* 0x000000ff2100720c */ /* 0x000fe40003fc6270 */
[----:B------:R-:W-:Y:S01]  /*4020*/  IABS R113, R34 ;  /* 0x0000002200717213 */ /* 0x000fe20000000000 */
[----:B------:R-:W-:Y:S01]  /*4030*/  IMAD.MOV R2, RZ, RZ, -R2 ;  /* 0x000000ffff027224 */ /* 0x000fe200078e0a02 */
[----:B------:R-:W-:Y:S01]  /*4040*/  @!P0 IADD3 R110, PT, PT, R110, -R6, RZ ;  /* 0x800000066e6e8210 */ /* 0x000fe20007ffe0ff */
[----:B------:R-:W-:Y:S01]  /*4050*/  IMAD.MOV R3, RZ, RZ, -R3 ;  /* 0x000000ffff037224 */ /* 0x000fe200078e0a03 */
[----:B------:R-:W-:Y:S01]  /*4060*/  IABS R33, R35 ;  /* 0x0000002300217213 */ /* 0x000fe20000000000 */
[C---:B------:R-:W-:Y:S01]  /*4070*/  IMAD R111, R6.reuse, R2, R111 ;  /* 0x00000002066f7224 */ /* 0x040fe200078e026f */
[C---:B------:R-:W-:Y:S01]  /*4080*/  ISETP.GT.U32.AND P0, PT, R6.reuse, R110, PT ;  /* 0x0000006e0600720c */ /* 0x040fe20003f04070 */
[----:B------:R-:W-:-:S02]  /*4090*/  IMAD R112, R6, R3, R31 ;  /* 0x0000000306707224 */ /* 0x000fc400078e021f */
[----:B------:R-:W-:-:S04]  /*40a0*/  IMAD.HI.U32 R2, R0, R113, RZ ;  /* 0x0000007100027227 */ /* 0x000fc800078e00ff */
[----:B------:R-:W-:Y:S02]  /*40b0*/  IMAD.MOV.U32 R31, RZ, RZ, R33 ;  /* 0x000000ffff1f7224 */ /* 0x000fe400078e0021 */
[----:B------:R-:W-:Y:S01]  /*40c0*/  @!P4 IMAD.MOV R106, RZ, RZ, -R106 ;  /* 0x000000ffff6ac224 */ /* 0x000fe200078e0a6a */
[----:B------:R-:W-:Y:S01]  /*40d0*/  ISETP.GT.U32.AND P4, PT, R6, R109, PT ;  /* 0x0000006d0600720c */ /* 0x000fe20003f84070 */
[----:B------:R-:W-:Y:S02]  /*40e0*/  IMAD.MOV R2, RZ, RZ, -R2 ;  /* 0x000000ffff027224 */ /* 0x000fe400078e0a02 */
[----:B------:R-:W-:-:S04]  /*40f0*/  IMAD.HI.U32 R3, R0, R31, RZ ;  /* 0x0000001f00037227 */ /* 0x000fc800078e00ff */
[----:B------:R-:W-:Y:S02]  /*4100*/  IMAD R113, R6, R2, R113 ;  /* 0x0000000206717224 */ /* 0x000fe400078e0271 */
[----:B------:R-:W-:Y:S02]  /*4110*/  IMAD.MOV R3, RZ, RZ, -R3 ;  /* 0x000000ffff037224 */ /* 0x000fe400078e0a03 */
[----:B------:R-:W-:Y:S02]  /*4120*/  VIADD R37, R198, 0x48 ;  /* 0x00000048c6257836 */ /* 0x000fe40000000000 */
[----:B------:R-:W-:Y:S01]  /*4130*/  @!P0 IMAD.IADD R110, R110, 0x1, -R6 ;  /* 0x000000016e6e8824 */ /* 0x000fe200078e0a06 */
[C---:B------:R-:W-:Y:S01]  /*4140*/  ISETP.GT.U32.AND P0, PT, R6.reuse, R113, PT ;  /* 0x000000710600720c */ /* 0x040fe20003f04070 */
[----:B------:R-:W-:Y:S01]  /*4150*/  @!P3 IMAD.MOV R108, RZ, RZ, -R108 ;  /* 0x000000ffff6cb224 */ /* 0x000fe200078e0a6c */
[C---:B------:R-:W-:Y:S01]  /*4160*/  ISETP.GT.U32.AND P3, PT, R6.reuse, R112, PT ;  /* 0x000000700600720c */ /* 0x040fe20003f64070 */
[----:B------:R-:W-:Y:S01]  /*4170*/  IMAD R114, R6, R3, R31 ;  /* 0x0000000306727224 */ /* 0x000fe200078e021f */
[----:B------:R-:W-:Y:S01]  /*4180*/  @!P4 IADD3 R109, PT, PT, R109, -R6, RZ ;  /* 0x800000066d6dc210 */ /* 0x000fe20007ffe0ff */
[----:B------:R-:W-:Y:S01]  /*4190*/  @!P2 IMAD.MOV R110, RZ, RZ, -R110 ;  /* 0x000000ffff6ea224 */ /* 0x000fe200078e0a6e */
[----:B------:R-:W-:Y:S01]  /*41a0*/  IABS R115, R37 ;  /* 0x0000002500737213 */ /* 0x000fe20000000000 */
[----:B------:R-:W-:Y:S01]  /*41b0*/  VIADD R31, R198, 0x49 ;  /* 0x00000049c61f7836 */ /* 0x000fe20000000000 */
[----:B------:R-:W-:Y:S01]  /*41c0*/  ISETP.GT.U32.AND P2, PT, R6, R114, PT ;  /* 0x000000720600720c */ /* 0x000fe20003f44070 */
[----:B------:R-:W-:Y:S01]  /*41d0*/  VIADD R33, R198, 0x4a ;  /* 0x0000004ac6217836 */ /* 0x000fe20000000000 */
[----:B------:R-:W-:Y:S01]  /*41e0*/  ISETP.GT.U32.AND P4, PT, R6, R109, PT ;  /* 0x0000006d0600720c */ /* 0x000fe20003f84070 */
[----:B------:R-:W-:Y:S01]  /*41f0*/  IMAD.HI.U32 R2, R0, R115, RZ ;  /* 0x0000007300027227 */ /* 0x000fe200078e00ff */
[----:B------:R-:W-:-:S02]  /*4200*/  IABS R3, R31 ;  /* 0x0000001f00037213 */ /* 0x000fc40000000000 */
[----:B------:R-:W-:Y:S01]  /*4210*/  IABS R117, R33 ;  /* 0x0000002100757213 */ /* 0x000fe20000000000 */
[----:B------:R-:W-:Y:S01]  /*4220*/  IMAD.MOV R2, RZ, RZ, -R2 ;  /* 0x000000ffff027224 */ /* 0x000fe200078e0a02 */
[----:B------:R-:W-:Y:S01]  /*4230*/  @!P3 IADD3 R112, PT, PT, R112, -R6, RZ ;  /* 0x800000067070b210 */ /* 0x000fe20007ffe0ff */
[--C-:B------:R-:W-:Y:S02]  /*4240*/  @!P0 IMAD.IADD R113, R113, 0x1, -R6.reuse ;  /* 0x0000000171718824 */ /* 0x100fe400078e0a06 */
[C---:B------:R-:W-:Y:S01]  /*4250*/  IMAD R115, R6.reuse, R2, R115 ;  /* 0x0000000206737224 */ /* 0x040fe200078e0273 */
[----:B------:R-:W-:Y:S01]  /*4260*/  ISETP.GT.U32.AND P3, PT, R6, R112, PT ;  /* 0x000000700600720c */ /* 0x000fe20003f64070 */
[----:B------:R-:W-:Y:S01]  /*4270*/  IMAD.HI.U32 R2, R0, R3, RZ ;  /* 0x0000000300027227 */ /* 0x000fe200078e00ff */
[----:B------:R-:W-:Y:S02]  /*4280*/  ISETP.GT.U32.AND P0, PT, R6, R113, PT ;  /* 0x000000710600720c */ /* 0x000fe40003f04070 */
[----:B------:R-:W-:Y:S01]  /*4290*/  @!P2 IADD3 R114, PT, PT, R114, -R6, RZ ;  /* 0x800000067272a210 */ /* 0x000fe20007ffe0ff */
[----:B------:R-:W-:Y:S01]  /*42a0*/  @!P4 IMAD.IADD R109, R109, 0x1, -R6 ;  /* 0x000000016d6dc824 */ /* 0x000fe200078e0a06 */
[C---:B------:R-:W-:Y:S01]  /*42b0*/  ISETP.GT.U32.AND P4, PT, R6.reuse, R111, PT ;  /* 0x0000006f0600720c */ /* 0x040fe20003f84070 */
[----:B------:R-:W-:Y:S01]  /*42c0*/  IMAD.MOV R116, RZ, RZ, -R2 ;  /* 0x000000ffff747224 */ /* 0x000fe200078e0a02 */
[----:B------:R-:W-:Y:S01]  /*42d0*/  ISETP.GT.U32.AND P2, PT, R6, R114, PT ;  /* 0x000000720600720c */ /* 0x000fe20003f44070 */
[----:B------:R-:W-:Y:S01]  /*42e0*/  IMAD.HI.U32 R2, R0, R117, RZ ;  /* 0x0000007500027227 */ /* 0x000fe200078e00ff */
[----:B------:R-:W-:-:S02]  /*42f0*/  @!P5 IADD3 R109, PT, PT, -R109, RZ, RZ ;  /* 0x000000ff6d6dd210 */ /* 0x000fc40007ffe1ff */
[----:B------:R-:W-:Y:S01]  /*4300*/  ISETP.GE.AND P5, PT, R34, RZ, PT ;  /* 0x000000ff2200720c */ /* 0x000fe20003fa6270 */
[----:B------:R-:W-:Y:S02]  /*4310*/  IMAD R116, R6, R116, R3 ;  /* 0x0000007406747224 */ /* 0x000fe400078e0203 */
[----:B------:R-:W-:Y:S02]  /*4320*/  IMAD.MOV R2, RZ, RZ, -R2 ;  /* 0x000000ffff027224 */ /* 0x000fe400078e0a02 */
[--C-:B------:R-:W-:Y:S01]  /*4330*/  @!P3 IMAD.IADD R112, R112, 0x1, -R6.reuse ;  /* 0x000000017070b824 */ /* 0x100fe200078e0a06 */
[C---:B------:R-:W-:Y:S01]  /*4340*/  ISETP.GT.U32.AND P3, PT, R6.reuse, R115, PT ;  /* 0x000000730600720c */ /* 0x040fe20003f64070 */
[--C-:B------:R-:W-:Y:S01]  /*4350*/  @!P0 IMAD.IADD R113, R113, 0x1, -R6.reuse ;  /* 0x0000000171718824 */ /* 0x100fe200078e0a06 */
[C---:B------:R-:W-:Y:S01]  /*4360*/  ISETP.GT.U32.AND P0, PT, R6.reuse, R116, PT ;  /* 0x000000740600720c */ /* 0x040fe20003f04070 */
[----:B------:R-:W-:Y:S01]  /*4370*/  IMAD R117, R6, R2, R117 ;  /* 0x0000000206757224 */ /* 0x000fe200078e0275 */
[----:B------:R-:W-:Y:S01]  /*4380*/  @!P2 IADD3 R114, PT, PT, R114, -R6, RZ ;  /* 0x800000067272a210 */ /* 0x000fe20007ffe0ff */
[----:B------:R-:W-:-:S02]  /*4390*/  @!P4 IMAD.IADD R111, R111, 0x1, -R6 ;  /* 0x000000016f6fc824 */ /* 0x000fc400078e0a06 */
[----:B------:R-:W-:Y:S01]  /*43a0*/  @!P6 IMAD.MOV R112, RZ, RZ, -R112 ;  /* 0x000000ffff70e224 */ /* 0x000fe200078e0a70 */
[----:B------:R-:W-:Y:S01]  /*43b0*/  ISETP.GE.AND P6, PT, R31, RZ, PT ;  /* 0x000000ff1f00720c */ /* 0x000fe20003fc6270 */
[----:B------:R-:W-:Y:S01]  /*43c0*/  VIADD R31, R198, 0x4b ;  /* 0x0000004bc61f7836 */ /* 0x000fe20000000000 */
[----:B------:R-:W-:Y:S01]  /*43d0*/  ISETP.GT.U32.AND P2, PT, R6, R117, PT ;  /* 0x000000750600720c */ /* 0x000fe20003f44070 */
[----:B------:R-:W-:Y:S01]  /*43e0*/  VIADD R34, R198, 0x4c ;  /* 0x0000004cc6227836 */ /* 0x000fe20000000000 */
[----:B------:R-:W-:Y:S01]  /*43f0*/  ISETP.GT.U32.AND P4, PT, R6, R111, PT ;  /* 0x0000006f0600720c */ /* 0x000fe20003f84070 */
[----:B------:R-:W-:Y:S01]  /*4400*/  @!P5 IMAD.MOV R113, RZ, RZ, -R113 ;  /* 0x000000ffff71d224 */ /* 0x000fe200078e0a71 */
[----:B------:R-:W-:Y:S01]  /*4410*/  IABS R3, R31 ;  /* 0x0000001f00037213 */ /* 0x000fe20000000000 */
[----:B------:R-:W-:Y:S01]  /*4420*/  @!P0 IMAD.IADD R116, R116, 0x1, -R6 ;  /* 0x0000000174748824 */ /* 0x000fe200078e0a06 */
[----:B------:R-:W-:Y:S01]  /*4430*/  @!P3 IADD3 R115, PT, PT, R115, -R6, RZ ;  /* 0x800000067373b210 */ /* 0x000fe20007ffe0ff */
[----:B------:R-:W-:Y:S01]  /*4440*/  VIADD R39, R198, 0x4f ;  /* 0x0000004fc6277836 */ /* 0x000fe20000000000 */
[----:B------:R-:W-:Y:S01]  /*4450*/  IABS R119, R34 ;  /* 0x0000002200777213 */ /* 0x000fe20000000000 */
[----:B------:R-:W-:Y:S01]  /*4460*/  IMAD.HI.U32 R2, R0, R3, RZ ;  /* 0x0000000300027227 */ /* 0x000fe200078e00ff */
[----:B------:R-:W-:-:S02]  /*4470*/  ISETP.GT.U32.AND P3, PT, R6, R115, PT ;  /* 0x000000730600720c */ /* 0x000fc40003f64070 */
[----:B------:R-:W-:Y:S01]  /*4480*/  ISETP.GT.U32.AND P0, PT, R6, R116, PT ;  /* 0x000000740600720c */ /* 0x000fe20003f04070 */
[--C-:B------:R-:W-:Y:S01]  /*4490*/  @!P2 IMAD.IADD R117, R117, 0x1, -R6.reuse ;  /* 0x000000017575a824 */ /* 0x100fe200078e0a06 */
[----:B------:R-:W-:Y:S01]  /*44a0*/  IADD3 R118, PT, PT, -R2, RZ, RZ ;  /* 0x000000ff02767210 */ /* 0x000fe20007ffe1ff */
[----:B------:R-:W-:Y:S01]  /*44b0*/  IMAD.HI.U32 R2, R0, R119, RZ ;  /* 0x0000007700027227 */ /* 0x000fe200078e00ff */
[----:B------:R-:W-:Y:S02]  /*44c0*/  @!P4 IADD3 R111, PT, PT, R111, -R6, RZ ;  /* 0x800000066f6fc210 */ /* 0x000fe40007ffe0ff */
[C---:B------:R-:W-:Y:S01]  /*44d0*/  ISETP.GT.U32.AND P2, PT, R6.reuse, R117, PT ;  /* 0x000000750600720c */ /* 0x040fe20003f44070 */
[----:B------:R-:W-:Y:S01]  /*44e0*/  IMAD R118, R6, R118, R3 ;  /* 0x0000007606767224 */ /* 0x000fe200078e0203 */
[----:B------:R-:W-:Y:S01]  /*44f0*/  IADD3 R2, PT, PT, -R2, RZ, RZ ;  /* 0x000000ff02027210 */ /* 0x000fe20007ffe1ff */
[----:B------:R-:W-:Y:S01]  /*4500*/  @!P1 IMAD.MOV R111, RZ, RZ, -R111 ;  /* 0x000000ffff6f9224 */ /* 0x000fe200078e0a6f */
[----:B------:R-:W-:Y:S01]  /*4510*/  ISETP.GE.AND P1, PT, R37, RZ, PT ;  /* 0x000000ff2500720c */ /* 0x000fe20003f26270 */
[C---:B------:R-:W-:Y:S01]  /*4520*/  VIADD R37, R198.reuse, 0x4e ;  /* 0x0000004ec6257836 */ /* 0x040fe20000000000 */
[----:B------:R-:W-:Y:S01]  /*4530*/  ISETP.GE.AND P4, PT, R35, RZ, PT ;  /* 0x000000ff2300720c */ /* 0x000fe20003f86270 */
[----:B------:R-:W-:Y:S01]  /*4540*/  VIADD R35, R198, 0x4d ;  /* 0x0000004dc6237836 */ /* 0x000fe20000000000 */
[----:B------:R-:W-:Y:S01]  /*4550*/  ISETP.GE.AND P5, PT, R33, RZ, PT ;  /* 0x000000ff2100720c */ /* 0x000fe20003fa6270 */
[--C-:B------:R-:W-:Y:S01]  /*4560*/  @!P3 IMAD.IADD R115, R115, 0x1, -R6.reuse ;  /* 0x000000017373b824 */ /* 0x100fe200078e0a06 */
[----:B------:R-:W-:Y:S01]  /*4570*/  ISETP.GE.AND P3, PT, R31, RZ, PT ;  /* 0x000000ff1f00720c */ /* 0x000fe20003f66270 */
[----:B------:R-:W-:Y:S01]  /*4580*/  @!P0 IMAD.IADD R116, R116, 0x1, -R6 ;  /* 0x0000000174748824 */ /* 0x000fe200078e0a06 */
[----:B------:R-:W-:Y:S01]  /*4590*/  IABS R121, R37 ;  /* 0x0000002500797213 */ /* 0x000fe20000000000 */
[C---:B------:R-:W-:Y:S01]  /*45a0*/  IMAD R119, R6.reuse, R2, R119 ;  /* 0x0000000206777224 */ /* 0x040fe200078e0277 */
[----:B------:R-:W-:Y:S01]  /*45b0*/  ISETP.GT.U32.AND P0, PT, R6, R118, PT ;  /* 0x000000760600720c */ /* 0x000fe20003f04070 */
[----:B------:R-:W-:Y:S01]  /*45c0*/  VIADD R157, R198, 0x6f ;  /* 0x0000006fc69d7836 */ /* 0x000fe20000000000 */
[----:B------:R-:W-:Y:S01]  /*45d0*/  IABS R31, R35 ;  /* 0x00000023001f7213 */ /* 0x000fe20000000000 */
[----:B------:R-:W-:Y:S01]  /*45e0*/  IMAD.HI.U32 R3, R0, R121, RZ ;  /* 0x0000007900037227 */ /* 0x000fe200078e00ff */
[----:B------:R-:W-:-:S02]  /*45f0*/  @!P2 IADD3 R117, PT, PT, R117, -R6, RZ ;  /* 0x800000067575a210 */ /* 0x000fc40007ffe0ff */
[----:B------:R-:W-:Y:S01]  /*4600*/  ISETP.GT.U32.AND P2, PT, R6, R119, PT ;  /* 0x000000770600720c */ /* 0x000fe20003f44070 */
[----:B------:R-:W-:Y:S01]  /*4610*/  IMAD.HI.U32 R2, R0, R31, RZ ;  /* 0x0000001f00027227 */ /* 0x000fe200078e00ff */
[----:B------:R-:W-:Y:S02]  /*4620*/  IABS R33, R39 ;  /* 0x0000002700217213 */ /* 0x000fe40000000000 */
[----:B------:R-:W-:Y:S01]  /*4630*/  @!P6 IADD3 R116, PT, PT, -R116, RZ, RZ ;  /* 0x000000ff7474e210 */ /* 0x000fe20007ffe1ff */
[----:B------:R-:W-:Y:S01]  /*4640*/  IMAD.MOV R3, RZ, RZ, -R3 ;  /* 0x000000ffff037224 */ /* 0x000fe200078e0a03 */
[----:B------:R-:W-:Y:S01]  /*4650*/  ISETP.GE.AND P6, PT, R35, RZ, PT ;  /* 0x000000ff2300720c */ /* 0x000fe20003fc6270 */
[----:B------:R-:W-:Y:S01]  /*4660*/  IMAD.MOV R2, RZ, RZ, -R2 ;  /* 0x000000ffff027224 */ /* 0x000fe200078e0a02 */
[----:B------:R-:W-:Y:S01]  /*4670*/  IABS R59, R157 ;  /* 0x0000009d003b7213 */ /* 0x000fe20000000000 */
[----:B------:R-:W-:Y:S01]  /*4680*/  @!P0 IMAD.IADD R118, R118, 0x1, -R6 ;  /* 0x0000000176768824 */ /* 0x000fe200078e0a06 */
[----:B------:R-:W-:Y:S01]  /*4690*/  ISETP.GE.AND P0, PT, R34, RZ, PT ;  /* 0x000000ff2200720c */ /* 0x000fe20003f06270 */
[----:B------:R-:W-:Y:S01]  /*46a0*/  IMAD R121, R6, R3, R121 ;  /* 0x0000000306797224 */ /* 0x000fe200078e0279 */
[----:B------:R-:W-:Y:S01]  /*46b0*/  IADD3 R34, PT, PT, R198, 0x53, RZ ;  /* 0x00000053c6227810 */ /* 0x000fe20007ffe0ff */
[----:B------:R-:W-:Y:S01]  /*46c0*/  IMAD R120, R6, R2, R31 ;  /* 0x0000000206787224 */ /* 0x000fe200078e021f */
[----:B------:R-:W-:Y:S01]  /*46d0*/  @!P2 IADD3 R119, PT, PT, R119, -R6, RZ ;  /* 0x800000067777a210 */ /* 0x000fe20007ffe0ff */
[----:B------:R-:W-:Y:S01]  /*46e0*/  IMAD.HI.U32 R2, R0, R33, RZ ;  /* 0x0000002100027227 */ /* 0x000fe200078e00ff */
[----:B------:R-:W-:-:S03]  /*46f0*/  ISETP.GT.U32.AND P2, PT, R6, R118, PT ;  /* 0x000000760600720c */ /* 0x000fc60003f44070 */
[----:B------:R-:W-:Y:S01]  /*4700*/  @!P5 IMAD.MOV R117, RZ, RZ, -R117 ;  /* 0x000000ffff75d224 */ /* 0x000fe200078e0a75 */
[----:B------:R-:W-:Y:S01]  /*4710*/  ISETP.GT.U32.AND P5, PT, R6, R121, PT ;  /* 0x000000790600720c */ /* 0x000fe20003fa4070 */
[----:B------:R-:W-:Y:S02]  /*4720*/  IMAD.MOV R2, RZ, RZ, -R2 ;  /* 0x000000ffff027224 */ /* 0x000fe400078e0a02 */
[----:B------:R-:W-:Y:S02]  /*4730*/  VIADD R31, R198, 0x51 ;  /* 0x00000051c61f7836 */ /* 0x000fe40000000000 */
[----:B------:R-:W-:Y:S02]  /*4740*/  IMAD R122, R6, R2, R33 ;  /* 0x00000002067a7224 */ /* 0x000fe400078e0221 */
[----:B------:R-:W-:Y:S01]  /*4750*/  IMAD.HI.U32 R2, R0, R123, RZ ;  /* 0x0000007b00027227 */ /* 0x000fe200078e00ff */
[----:B------:R-:W-:-:S03]  /*4760*/  IABS R3, R31 ;  /* 0x0000001f00037213 */ /* 0x000fc60000000000 */
[----:B------:R-:W-:Y:S01]  /*4770*/  @!P1 IMAD.MOV R115, RZ, RZ, -R115 ;  /* 0x000000ffff739224 */ /* 0x000fe200078e0a73 */
[----:B------:R-:W-:Y:S01]  /*4780*/  ISETP.GT.U32.AND P1, PT, R6, R119, PT ;  /* 0x000000770600720c */ /* 0x000fe20003f24070 */
[--C-:B------:R-:W-:Y:S01]  /*4790*/  @!P2 IMAD.IADD R118, R118, 0x1, -R6.reuse ;  /* 0x000000017676a824 */ /* 0x100fe200078e0a06 */
[----:B------:R-:W-:Y:S01]  /*47a0*/  IADD3 R2, PT, PT, -R2, RZ, RZ ;  /* 0x000000ff02027210 */ /* 0x000fe20007ffe1ff */
[----:B------:R-:W-:Y:S01]  /*47b0*/  @!P5 IMAD.IADD R121, R121, 0x1, -R6 ;  /* 0x000000017979d824 */ /* 0x000fe200078e0a06 */
[----:B------:R-:W-:Y:S01]  /*47c0*/  ISETP.GE.AND P2, PT, R37, RZ, PT ;  /* 0x000000ff2500720c */ /* 0x000fe20003f46270 */
[----:B------:R-:W-:Y:S01]  /*47d0*/  @!P4 IMAD.MOV R114, RZ, RZ, -R114 ;  /* 0x000000ffff72c224 */ /* 0x000fe200078e0a72 */
[C---:B------:R-:W-:Y:S01]  /*47e0*/  ISETP.GT.U32.AND P4, PT, R6.reuse, R120, PT ;  /* 0x000000780600720c */ /* 0x040fe20003f84070 */
[----:B------:R-:W-:Y:S02]  /*47f0*/  IMAD R123, R6, R2, R123 ;  /* 0x00000002067b7224 */ /* 0x000fe400078e027b */
[----:B------:R-:W-:-:S04]  /*4800*/  IMAD.HI.U32 R2, R0, R3, RZ ;  /* 0x0000000300027227 */ /* 0x000fc800078e00ff */
[----:B------:R-:W-:Y:S01]  /*4810*/  @!P3 IMAD.MOV R118, RZ, RZ, -R118 ;  /* 0x000000ffff76b224 */ /* 0x000fe200078e0a76 */
[----:B------:R-:W-:Y:S01]  /*4820*/  ISETP.GT.U32.AND P3, PT, R6, R121, PT ;  /* 0x000000790600720c */ /* 0x000fe20003f64070 */
[--C-:B------:R-:W-:Y:S01]  /*4830*/  @!P1 IMAD.IADD R119, R119, 0x1, -R6.reuse ;  /* 0x0000000177779824 */ /* 0x100fe200078e0a06 */
[----:B------:R-:W-:Y:S01]  /*4840*/  IADD3 R2, PT, PT, -R2, RZ, RZ ;  /* 0x000000ff02027210 */ /* 0x000fe20007ffe1ff */
[----:B------:R-:W-:Y:S01]  /*4850*/  VIADD R33, R198, 0x52 ;  /* 0x00000052c6217836 */ /* 0x000fe20000000000 */
[C---:B------:R-:W-:Y:S01]  /*4860*/  ISETP.GT.U32.AND P1, PT, R6.reuse, R122, PT ;  /* 0x0000007a0600720c */ /* 0x040fe20003f24070 */
[----:B------:R-:W-:Y:S01]  /*4870*/  @!P0 IMAD.MOV R119, RZ, RZ, -R119 ;  /* 0x000000ffff778224 */ /* 0x000fe200078e0a77 */
[C---:B------:R-:W-:Y:S01]  /*4880*/  ISETP.GT.U32.AND P0, PT, R6.reuse, R123, PT ;  /* 0x0000007b0600720c */ /* 0x040fe20003f04070 */
[----:B------:R-:W-:Y:S01]  /*4890*/  IMAD R124, R6, R2, R3 ;  /* 0x00000002067c7224 */ /* 0x000fe200078e0203 */
[----:B------:R-:W-:Y:S01]  /*48a0*/  IABS R125, R33 ;  /* 0x00000021007d7213 */ /* 0x000fe20000000000 */
[----:B------:R-:W-:Y:S01]  /*48b0*/  @!P4 IMAD.IADD R120, R120, 0x1, -R6 ;  /* 0x000000017878c824 */ /* 0x000fe200078e0a06 */
[----:B------:R-:W-:Y:S01]  /*48c0*/  IABS R3, R34 ;  /* 0x0000002200037213 */ /* 0x000fe20000000000 */
[----:B------:R-:W-:Y:S01]  /*48d0*/  VIADD R35, R198, 0x54 ;  /* 0x00000054c6237836 */ /* 0x000fe20000000000 */
[----:B------:R-:W-:Y:S01]  /*48e0*/  ISETP.GE.AND P4, PT, R39, RZ, PT ;  /* 0x000000ff2700720c */ /* 0x000fe20003f86270 */
[----:B------:R-:W-:Y:S01]  /*48f0*/  IMAD.HI.U32 R2, R0, R125, RZ ;  /* 0x0000007d00027227 */ /* 0x000fe200078e00ff */
[----:B------:R-:W-:-:S02]  /*4900*/  @!P3 IADD3 R121, PT, PT, R121, -R6, RZ ;  /* 0x800000067979b210 */ /* 0x000fc40007ffe0ff */
[C---:B------:R-:W-:Y:S01]  /*4910*/  ISETP.GT.U32.AND P3, PT, R6.reuse, R124, PT ;  /* 0x0000007c0600720c */ /* 0x040fe20003f64070 */
[----:B------:R-:W-:Y:S01]  /*4920*/  IMAD.MOV R2, RZ, RZ, -R2 ;  /* 0x000000ffff027224 */ /* 0x000fe200078e0a02 */
[C---:B------:R-:W-:Y:S01]  /*4930*/  ISETP.GT.U32.AND P5, PT, R6.reuse, R120, PT ;  /* 0x000000780600720c */ /* 0x040fe20003fa4070 */
[----:B------:R-:W-:Y:S01]  /*4940*/  @!P0 IMAD.IADD R123, R123, 0x1, -R6 ;  /* 0x000000017b7b8824 */ /* 0x000fe200078e0a06 */
[----:B------:R-:W-:Y:S01]  /*4950*/  IABS R127, R35 ;  /* 0x00000023007f7213 */ /* 0x000fe20000000000 */
[----:B------:R-:W-:Y:S01]  /*4960*/  IMAD R125, R6, R2, R125 ;  /* 0x00000002067d7224 */ /* 0x000fe200078e027d */
[----:B------:R-:W-:Y:S01]  /*4970*/  ISETP.GE.AND P0, PT, R33, RZ, PT ;  /* 0x000000ff2100720c */ /* 0x000fe20003f06270 */
[----:B------:R-:W-:Y:S01]  /*4980*/  IMAD.HI.U32 R2, R0, R3, RZ ;  /* 0x0000000300027227 */ /* 0x000fe200078e00ff */
[----:B------:R-:W-:-:S03]  /*4990*/  IABS R39, R162 ;  /* 0x000000a200277213 */ /* 0x000fc60000000000 */
[----:B------:R-:W-:Y:S02]  /*49a0*/  @!P1 IMAD.IADD R122, R122, 0x1, -R6 ;  /* 0x000000017a7a9824 */ /* 0x000fe400078e0a06 */
[----:B------:R-:W-:Y:S01]  /*49b0*/  @!P3 IADD3 R124, PT, PT, R124, -R6, RZ ;  /* 0x800000067c7cb210 */ /* 0x000fe20007ffe0ff */
[----:B------:R-:W-:Y:S01]  /*49c0*/  IMAD.MOV R126, RZ, RZ, -R2 ;  /* 0x000000ffff7e7224 */ /* 0x000fe200078e0a02 */
[----:B------:R-:W-:Y:S01]  /*49d0*/  ISETP.GT.U32.AND P3, PT, R6, R123, PT ;  /* 0x0000007b0600720c */ /* 0x000fe20003f64070 */
[----:B------:R-:W-:Y:S01]  /*49e0*/  @!P5 IMAD.IADD R120, R120, 0x1, -R6 ;  /* 0x000000017878d824 */ /* 0x000fe200078e0a06 */
[----:B------:R-:W-:Y:S01]  /*49f0*/  ISETP.GE.AND P5, PT, R41, RZ, PT ;  /* 0x000000ff2900720c */ /* 0x000fe20003fa6270 */
[----:B------:R-:W-:Y:S01]  /*4a00*/  IMAD.HI.U32 R2, R0, R127, RZ ;  /* 0x0000007f00027227 */ /* 0x000fe200078e00ff */
[----:B------:R-:W-:Y:S02]  /*4a10*/  ISETP.GT.U32.AND P1, PT, R6, R122, PT ;  /* 0x0000007a0600720c */ /* 0x000fe40003f24070 */
[----:B------:R-:W-:Y:S01]  /*4a20*/  IABS R41, R165 ;  /* 0x000000a500297213 */ /* 0x000fe20000000000 */
[----:B------:R-:W-:-:S02]  /*4a30*/  IMAD.MOV R2, RZ, RZ, -R2 ;  /* 0x000000ffff027224 */ /* 0x000fc400078e0a02 */
[----:B------:R-:W-:Y:S01]  /*4a40*/  @!P6 IMAD.MOV R120, RZ, RZ, -R120 ;  /* 0x000000ffff78e224 */ /* 0x000fe200078e0a78 */
[C---:B------:R-:W-:Y:S01]  /*4a50*/  ISETP.GT.U32.AND P6, PT, R6.reuse, R124, PT ;  /* 0x0000007c0600720c */ /* 0x040fe20003fc4070 */
[C---:B------:R-:W-:Y:S02]  /*4a60*/  IMAD R127, R6.reuse, R2, R127 ;  /* 0x00000002067f7224 */ /* 0x040fe400078e027f */
[--C-:B------:R-:W-:Y:S02]  /*4a70*/  @!P3 IMAD.IADD R123, R123, 0x1, -R6.reuse ;  /* 0x000000017b7bb824 */ /* 0x100fe400078e0a06 */
[----:B------:R-:W-:Y:S01]  /*4a80*/  @!P2 IMAD.MOV R121, RZ, RZ, -R121 ;  /* 0x000000ffff79a224 */ /* 0x000fe200078e0a79 */
[C---:B------:R-:W-:Y:S01]  /*4a90*/  ISETP.GT.U32.AND P2, PT, R6.reuse, R125, PT ;  /* 0x0000007d0600720c */ /* 0x040fe20003f44070 */
[----:B------:R-:W-:Y:S01]  /*4aa0*/  @!P5 IMAD.MOV R123, RZ, RZ, -R123 ;  /* 0x000000ffff7bd224 */ /* 0x000fe200078e0a7b */
[----:B------:R-:W-:Y:S01]  /*4ab0*/  ISETP.GT.U32.AND P5, PT, R6, R127, PT ;  /* 0x0000007f0600720c */ /* 0x000fe20003fa4070 */
[----:B------:R-:W-:Y:S01]  /*4ac0*/  @!P1 IMAD.IADD R122, R122, 0x1, -R6 ;  /* 0x000000017a7a9824 */ /* 0x000fe200078e0a06 */
[----:B------:R-:W-:Y:S01]  /*4ad0*/  ISETP.GE.AND P1, PT, R31, RZ, PT ;  /* 0x000000ff1f00720c */ /* 0x000fe20003f26270 */
[----:B------:R-:W-:Y:S01]  /*4ae0*/  IMAD R126, R6, R126, R3 ;  /* 0x0000007e067e7224 */ /* 0x000fe200078e0203 */
[C---:B------:R-:W-:Y:S01]  /*4af0*/  IADD3 R31, PT, PT, R198.reuse, 0x55, RZ ;  /* 0x00000055c61f7810 */ /* 0x040fe20007ffe0ff */
[----:B------:R-:W-:Y:S01]  /*4b00*/  VIADD R33, R198, 0x56 ;  /* 0x00000056c6217836 */ /* 0x000fe20000000000 */
[----:B------:R-:W-:Y:S01]  /*4b10*/  @!P6 IADD3 R124, PT, PT, R124, -R6, RZ ;  /* 0x800000067c7ce210 */ /* 0x000fe20007ffe0ff */
[----:B------:R-:W-:Y:S01]  /*4b20*/  @!P4 IMAD.MOV R122, RZ, RZ, -R122 ;  /* 0x000000ffff7ac224 */ /* 0x000fe200078e0a7a */
[----:B------:R-:W-:Y:S01]  /*4b30*/  IABS R3, R31 ;  /* 0x0000001f00037213 */ /* 0x000fe20000000000 */
[----:B------:R-:W-:Y:S01]  /*4b40*/  VIADD R65, R198, 0x71 ;  /* 0x00000071c6417836 */ /* 0x000fe20000000000 */
[----:B------:R-:W-:Y:S01]  /*4b50*/  ISETP.GT.U32.AND P3, PT, R6, R126, PT ;  /* 0x0000007e0600720c */ /* 0x000fe20003f64070 */
[--C-:B------:R-:W-:Y:S01]  /*4b60*/  @!P2 IMAD.IADD R125, R125, 0x1, -R6.reuse ;  /* 0x000000017d7da824 */ /* 0x100fe200078e0a06 */
[----:B------:R-:W-:Y:S01]  /*4b70*/  ISETP.GE.AND P4, PT, R34, RZ, PT ;  /* 0x000000ff2200720c */ /* 0x000fe20003f86270 */
[----:B------:R-:W-:Y:S01]  /*4b80*/  @!P5 IMAD.IADD R127, R127, 0x1, -R6 ;  /* 0x000000017f7fd824 */ /* 0x000fe200078e0a06 */
[----:B------:R-:W-:Y:S01]  /*4b90*/  IABS R129, R33 ;  /* 0x0000002100817213 */ /* 0x000fe20000000000 */
[----:B------:R-:W-:Y:S01]  /*4ba0*/  IMAD.HI.U32 R2, R0, R3, RZ ;  /* 0x0000000300027227 */ /* 0x000fe200078e00ff */
[----:B------:R-:W-:-:S02]  /*4bb0*/  ISETP.GT.U32.AND P2, PT, R6, R125, PT ;  /* 0x0000007d0600720c */ /* 0x000fc40003f44070 */
[----:B------:R-:W-:Y:S01]  /*4bc0*/  ISETP.GT.U32.AND P5, PT, R6, R127, PT ;  /* 0x0000007f0600720c */ /* 0x000fe20003fa4070 */
[----:B------:R-:W-:Y:S01]  /*4bd0*/  VIADD R34, R198, 0x57 ;  /* 0x00000057c6227836 */ /* 0x000fe20000000000 */
[----:B------:R-:W-:Y:S01]  /*4be0*/  ISETP.GE.AND P6, PT, R35, RZ, PT ;  /* 0x000000ff2300720c */ /* 0x000fe20003fc6270 */
[----:B------:R-:W-:Y:S01]  /*4bf0*/  @!P1 IMAD.MOV R124, RZ, RZ, -R124 ;  /* 0x000000ffff7c9224 */ /* 0x000fe200078e0a7c */
[----:B------:R-:W-:Y:S01]  /*4c00*/  ISETP.GE.AND P1, PT, R31, RZ, PT ;  /* 0x000000ff1f00720c */ /* 0x000fe20003f26270 */
[----:B------:R-:W-:Y:S01]  /*4c10*/  IMAD.MOV R128, RZ, RZ, -R2 ;  /* 0x000000ffff807224 */ /* 0x000fe200078e0a02 */
[----:B------:R-:W-:Y:S01]  /*4c20*/  IABS R31, R34 ;  /* 0x00000022001f7213 */ /* 0x000fe20000000000 */
[----:B------:R-:W-:Y:S01]  /*4c30*/  IMAD.HI.U32 R2, R0, R129, RZ ;  /* 0x0000008100027227 */ /* 0x000fe200078e00ff */
[----:B------:R-:W-:Y:S02]  /*4c40*/  @!P3 IADD3 R126, PT, PT, R126, -R6, RZ ;  /* 0x800000067e7eb210 */ /* 0x000fe40007ffe0ff */
[----:B------:R-:W-:Y:S01]  /*4c50*/  IABS R75, R65 ;  /* 0x00000041004b7213 */ /* 0x000fe20000000000 */
[C---:B------:R-:W-:Y:S01]  /*4c60*/  IMAD R128, R6.reuse, R128, R3 ;  /* 0x0000008006807224 */ /* 0x040fe200078e0203 */
[----:B------:R-:W-:Y:S01]  /*4c70*/  ISETP.GT.U32.AND P3, PT, R6, R126, PT ;  /* 0x0000007e0600720c */ /* 0x000fe20003f64070 */
[----:B------:R-:W-:Y:S01]  /*4c80*/  IMAD.MOV R3, RZ, RZ, -R2 ;  /* 0x000000ffff037224 */ /* 0x000fe200078e0a02 */
[----:B------:R-:W-:Y:S01]  /*4c90*/  @!P2 IADD3 R125, PT, PT, R125, -R6, RZ ;  /* 0x800000067d7da210 */ /* 0x000fe20007ffe0ff */
[----:B------:R-:W-:Y:S01]  /*4ca0*/  IMAD.HI.U32 R2, R0, R31, RZ ;  /* 0x0000001f00027227 */ /* 0x000fe200078e00ff */
[----:B------:R-:W-:-:S02]  /*4cb0*/  ISETP.GE.AND P2, PT, R33, RZ, PT ;  /* 0x000000ff2100720c */ /* 0x000fc40003f46270 */
[----:B------:R-:W-:Y:S01]  /*4cc0*/  @!P0 IADD3 R125, PT, PT, -R125, RZ, RZ ;  /* 0x000000ff7d7d8210 */ /* 0x000fe20007ffe1ff */
[----:B------:R-:W-:Y:S01]  /*4cd0*/  IMAD R129, R6, R3, R129 ;  /* 0x0000000306817224 */ /* 0x000fe200078e0281 */
[----:B------:R-:W-:Y:S01]  /*4ce0*/  IADD3 R2, PT, PT, -R2, RZ, RZ ;  /* 0x000000ff02027210 */ /* 0x000fe20007ffe1ff */
[--C-:B------:R-:W-:Y:S01]  /*4cf0*/  @!P5 IMAD.IADD R127, R127, 0x1, -R6.reuse ;  /* 0x000000017f7fd824 */ /* 0x100fe200078e0a06 */
[----:B------:R-:W-:Y:S01]  /*4d00*/  ISETP.GT.U32.AND P0, PT, R6, R128, PT ;  /* 0x000000800600720c */ /* 0x000fe20003f04070 */
[----:B------:R-:W-:Y:S01]  /*4d10*/  VIADD R33, R198, 0x58 ;  /* 0x00000058c6217836 */ /* 0x000fe20000000000 */
[C---:B------:R-:W-:Y:S01]  /*4d20*/  ISETP.GT.U32.AND P5, PT, R6.reuse, R129, PT ;  /* 0x000000810600720c */ /* 0x040fe20003fa4070 */
[----:B------:R-:W-:Y:S01]  /*4d30*/  IMAD R130, R6, R2, R31 ;  /* 0x0000000206827224 */ /* 0x000fe200078e021f */
[----:B------:R-:W-:Y:S01]  /*4d40*/  @!P6 IADD3 R127, PT, PT, -R127, RZ, RZ ;  /* 0x000000ff7f7fe210 */ /* 0x000fe20007ffe1ff */
[----:B------:R-:W-:Y:S01]  /*4d50*/  @!P3 IMAD.IADD R126, R126, 0x1, -R6 ;  /* 0x000000017e7eb824 */ /* 0x000fe200078e0a06 */
[----:B------:R-:W-:Y:S01]  /*4d60*/  ISETP.GE.AND P3, PT, R34, RZ, PT ;  /* 0x000000ff2200720c */ /* 0x000fe20003f66270 */
[----:B------:R-:W-:Y:S01]  /*4d70*/  VIADD R34, R198, 0x59 ;  /* 0x00000059c6227836 */ /* 0x000fe20000000000 */
[----:B------:R-:W-:Y:S01]  /*4d80*/  ISETP.GT.U32.AND P6, PT, R6, R130, PT ;  /* 0x000000820600720c */ /* 0x000fe20003fc4070 */
[----:B------:R-:W-:Y:S01]  /*4d90*/  @!P4 IMAD.MOV R126, RZ, RZ, -R126 ;  /* 0x000000ffff7ec224 */ /* 0x000fe200078e0a7e */
[----:B------:R-:W-:Y:S01]  /*4da0*/  IABS R131, R33 ;  /* 0x0000002100837213 */ /* 0x000fe20000000000 */
[C---:B------:R-:W-:Y:S01]  /*4db0*/  VIADD R55, R198.reuse, 0x72 ;  /* 0x00000072c6377836 */ /* 0x040fe20000000000 */
[----:B------:R-:W-:Y:S01]  /*4dc0*/  ISETP.GE.AND P4, PT, R33, RZ, PT ;  /* 0x000000ff2100720c */ /* 0x000fe20003f86270 */
[----:B------:R-:W-:Y:S01]  /*4dd0*/  VIADD R33, R198, 0x5a ;  /* 0x0000005ac6217836 */ /* 0x000fe20000000000 */
[----:B------:R-:W-:Y:S01]  /*4de0*/  IABS R31, R34 ;  /* 0x00000022001f7213 */ /* 0x000fe20000000000 */
[----:B------:R-:W-:Y:S01]  /*4df0*/  @!P5 IMAD.IADD R129, R129, 0x1, -R6 ;  /* 0x000000018181d824 */ /* 0x000fe200078e0a06 */
[----:B------:R-:W-:Y:S01]  /*4e00*/  IABS R71, R55 ;  /* 0x0000003700477213 */ /* 0x000fe20000000000 */
[----:B------:R-:W-:Y:S01]  /*4e10*/  IMAD.HI.U32 R2, R0, R131, RZ ;  /* 0x0000008300027227 */ /* 0x000fe200078e00ff */
[----:B------:R-:W-:-:S02]  /*4e20*/  IABS R133, R33 ;  /* 0x0000002100857213 */ /* 0x000fc40000000000 */
[----:B------:R-:W-:Y:S01]  /*4e30*/  ISETP.GT.U32.AND P5, PT, R6, R129, PT ;  /* 0x000000810600720c */ /* 0x000fe20003fa4070 */
[----:B------:R-:W-:-:S04]  /*4e40*/  IMAD.HI.U32 R3, R0, R31, RZ ;  /* 0x0000001f00037227 */ /* 0x000fc800078e00ff */
[----:B------:R-:W-:Y:S01]  /*4e50*/  @!P6 IMAD.IADD R130, R130, 0x1, -R6 ;  /* 0x000000018282e824 */ /* 0x000fe200078e0a06 */
[----:B------:R-:W-:Y:S01]  /*4e60*/  IADD3 R3, PT, PT, -R3, RZ, RZ ;  /* 0x000000ff03037210 */ /* 0x000fe20007ffe1ff */
[----:B------:R-:W-:Y:S02]  /*4e70*/  IMAD.MOV R2, RZ, RZ, -R2 ;  /* 0x000000ffff027224 */ /* 0x000fe400078e0a02 */
[----:B------:R-:W-:Y:S01]  /*4e80*/  @!P0 IMAD.IADD R128, R128, 0x1, -R6 ;  /* 0x0000000180808824 */ /* 0x000fe200078e0a06 */
[C---:B------:R-:W-:Y:S01]  /*4e90*/  ISETP.GT.U32.AND P6, PT, R6.reuse, R130, PT ;  /* 0x000000820600720c */ /* 0x040fe20003fc4070 */
[----:B------:R-:W-:Y:S02]  /*4ea0*/  IMAD R131, R6, R2, R131 ;  /* 0x0000000206837224 */ /* 0x000fe400078e0283 */
[----:B------:R-:W-:Y:S01]  /*4eb0*/  IMAD.HI.U32 R2, R0, R133, RZ ;  /* 0x0000008500027227 */ /* 0x000fe200078e00ff */
[----:B------:R-:W-:-:S03]  /*4ec0*/  ISETP.GT.U32.AND P0, PT, R6, R128, PT ;  /* 0x000000800600720c */ /* 0x000fc60003f04070 */
[C---:B------:R-:W-:Y:S02]  /*4ed0*/  IMAD R132, R6.reuse, R3, R31 ;  /* 0x0000000306847224 */ /* 0x040fe400078e021f */
[----:B------:R-:W-:Y:S01]  /*4ee0*/  @!P5 IMAD.IADD R129, R129, 0x1, -R6 ;  /* 0x000000018181d824 */ /* 0x000fe200078e0a06 */
[C---:B------:R-:W-:Y:S01]  /*4ef0*/  ISETP.GT.U32.AND P5, PT, R6.reuse, R131, PT ;  /* 0x000000830600720c */ /* 0x040fe20003fa4070 */
[----:B------:R-:W-:Y:S02]  /*4f00*/  IMAD.MOV R2, RZ, RZ, -R2 ;  /* 0x000000ffff027224 */ /* 0x000fe400078e0a02 */
[----:B------:R-:W-:Y:S01]  /*4f10*/  @!P2 IMAD.MOV R129, RZ, RZ, -R129 ;  /* 0x000000ffff81a224 */ /* 0x000fe200078e0a81 */
[C---:B------:R-:W-:Y:S01]  /*4f20*/  ISETP.GT.U32.AND P2, PT, R6.reuse, R132, PT ;  /* 0x000000840600720c */ /* 0x040fe20003f44070 */
[----:B------:R-:W-:Y:S01]  /*4f30*/  IMAD R133, R6, R2, R133 ;  /* 0x0000000206857224 */ /* 0x000fe200078e0285 */
[----:B------:R-:W-:Y:S01]  /*4f40*/  @!P6 IADD3 R130, PT, PT, R130, -R6, RZ ;  /* 0x800000068282e210 */ /* 0x000fe20007ffe0ff */
[----:B------:R-:W-:-:S02]  /*4f50*/  VIADD R2, R198, 0x5b ;  /* 0x0000005bc6027836 */ /* 0x000fc40000000000 */
[----:B------:R-:W-:Y:S01]  /*4f60*/  @!P0 IMAD.IADD R128, R128, 0x1, -R6 ;  /* 0x0000000180808824 */ /* 0x000fe200078e0a06 */
[----:B------:R-:W-:Y:S01]  /*4f70*/  ISETP.GT.U32.AND P6, PT, R6, R133, PT ;  /* 0x000000850600720c */ /* 0x000fe20003fc4070 */
[----:B------:R-:W-:Y:S01]  /*4f80*/  @!P3 IMAD.MOV R130, RZ, RZ, -R130 ;  /* 0x000000ffff82b224 */ /* 0x000fe200078e0a82 */
[----:B------:R-:W-:Y:S01]  /*4f90*/  IABS R3, R2 ;  /* 0x0000000200037213 */ /* 0x000fe20000000000 */
[--C-:B------:R-:W-:Y:S01]  /*4fa0*/  @!P5 IMAD.IADD R131, R131, 0x1, -R6.reuse ;  /* 0x000000018383d824 */ /* 0x100fe200078e0a06 */
[----:B------:R-:W-:Y:S01]  /*4fb0*/  ISETP.GE.AND P5, PT, R2, RZ, PT ;  /* 0x000000ff0200720c */ /* 0x000fe20003fa6270 */
[----:B------:R-:W-:Y:S01]  /*4fc0*/  VIADD R97, R198, 0x75 ;  /* 0x00000075c6617836 */ /* 0x000fe20000000000 */
[----:B------:R-:W-:Y:S01]  /*4fd0*/  @!P1 IADD3 R128, PT, PT, -R128, RZ, RZ ;  /* 0x000000ff80809210 */ /* 0x000fe20007ffe1ff */
[----:B------:R-:W-:Y:S01]  /*4fe0*/  @!P2 IMAD.IADD R132, R132, 0x1, -R6 ;  /* 0x000000018484a824 */ /* 0x000fe200078e0a06 */
[----:B------:R-:W-:Y:S01]  /*4ff0*/  ISETP.GE.AND P1, PT, R33, RZ, PT ;  /* 0x000000ff2100720c */ /* 0x000fe20003f26270 */
[----:B------:R-:W-:Y:S01]  /*5000*/  IMAD.HI.U32 R2, R0, R3, RZ ;  /* 0x0000000300027227 */ /* 0x000fe200078e00ff */
[----:B------:R-:W-:-:S02]  /*5010*/  ISETP.GE.AND P0, PT, R34, RZ, PT ;  /* 0x000000ff2200720c */ /* 0x000fc40003f06270 */
[----:B------:R-:W-:Y:S01]  /*5020*/  ISETP.GT.U32.AND P2, PT, R6, R131, PT ;  /* 0x000000830600720c */ /* 0x000fe20003f44070 */
[----:B------:R-:W-:Y:S01]  /*5030*/  IMAD.MOV R134, RZ, RZ, -R2 ;  /* 0x000000ffff867224 */ /* 0x000fe200078e0a02 */
[----:B------:R-:W-:Y:S01]  /*5040*/  @!P6 IADD3 R133, PT, PT, R133, -R6, RZ ;  /* 0x800000068585e210 */ /* 0x000fe20007ffe0ff */
[----:B------:R-:W-:Y:S01]  /*5050*/  VIADD R33, R198, 0x5c ;  /* 0x0000005cc6217836 */ /* 0x000fe20000000000 */
[C---:B------:R-:W-:Y:S01]  /*5060*/  ISETP.GT.U32.AND P6, PT, R6.reuse, R132, PT ;  /* 0x000000840600720c */ /* 0x040fe20003fc4070 */
[C---:B------:R-:W-:Y:S01]  /*5070*/  IMAD R134, R6.reuse, R134, R3 ;  /* 0x0000008606867224 */ /* 0x040fe200078e0203 */
[----:B------:R-:W-:Y:S01]  /*5080*/  ISETP.GT.U32.AND P3, PT, R6, R133, PT ;  /* 0x000000850600720c */ /* 0x000fe20003f64070 */
[C---:B------:R-:W-:Y:S01]  /*5090*/  VIADD R34, R198.reuse, 0x5d ;  /* 0x0000005dc6227836 */ /* 0x040fe20000000000 */
[----:B------:R-:W-:Y:S01]  /*50a0*/  IABS R135, R33 ;  /* 0x0000002100877213 */ /* 0x000fe20000000000 */
[C---:B------:R-:W-:Y:S01]  /*50b0*/  VIADD R153, R198.reuse, 0x74 ;  /* 0x00000074c6997836 */ /* 0x040fe20000000000 */
[----:B------:R-:W-:Y:S01]  /*50c0*/  IABS R81, R97 ;  /* 0x0000006100517213 */ /* 0x000fe20000000000 */
[----:B------:R-:W-:Y:S01]  /*50d0*/  VIADD R154, R198, 0x78 ;  /* 0x00000078c69a7836 */ /* 0x000fe20000000000 */
[----:B------:R-:W-:Y:S01]  /*50e0*/  IABS R31, R34 ;  /* 0x00000022001f7213 */ /* 0x000fe20000000000 */
[----:B------:R-:W-:Y:S01]  /*50f0*/  IMAD.HI.U32 R2, R0, R135, RZ ;  /* 0x0000008700027227 */ /* 0x000fe200078e00ff */
[----:B------:R-:W-:-:S02]  /*5100*/  IABS R77, R153 ;  /* 0x00000099004d7213 */ /* 0x000fc40000000000 */
[----:B------:R-:W-:Y:S01]  /*5110*/  IABS R99, R154 ;  /* 0x0000009a00637213 */ /* 0x000fe20000000000 */
[----:B------:R-:W-:Y:S01]  /*5120*/  @!P6 IMAD.IADD R132, R132, 0x1, -R6 ;  /* 0x000000018484e824 */ /* 0x000fe200078e0a06 */
[----:B------:R-:W-:Y:S01]  /*5130*/  ISETP.GT.U32.AND P6, PT, R6, R134, PT ;  /* 0x000000860600720c */ /* 0x000fe20003fc4070 */
[----:B------:R-:W-:Y:S01]  /*5140*/  IMAD.HI.U32 R3, R0, R31, RZ ;  /* 0x0000001f00037227 */ /* 0x000fe200078e00ff */
[----:B------:R-:W-:-:S03]  /*5150*/  IADD3 R2, PT, PT, -R2, RZ, RZ ;  /* 0x000000ff02027210 */ /* 0x000fc60007ffe1ff */
[----:B------:R-:W-:Y:S02]  /*5160*/  IMAD.MOV R3, RZ, RZ, -R3 ;  /* 0x000000ffff037224 */ /* 0x000fe400078e0a03 */
[----:B------:R-:W-:Y:S01]  /*5170*/  IMAD R135, R6, R2, R135 ;  /* 0x0000000206877224 */ /* 0x000fe200078e0287 */
[----:B------:R-:W-:Y:S01]  /*5180*/  IADD3 R2, PT, PT, R198, 0x5e, RZ ;  /* 0x0000005ec6027810 */ /* 0x000fe20007ffe0ff */
[----:B------:R-:W-:Y:S02]  /*5190*/  IMAD R136, R6, R3, R31 ;  /* 0x0000000306887224 */ /* 0x000fe400078e021f */
[----:B------:R-:W-:Y:S01]  /*51a0*/  VIADD R3, R198, 0x5f ;  /* 0x0000005fc6037836 */ /* 0x000fe20000000000 */
[----:B------:R-:W-:Y:S01]  /*51b0*/  IABS R137, R2 ;  /* 0x0000000200897213 */ /* 0x000fe20000000000 */
[----:B------:R-:W-:Y:S01]  /*51c0*/  @!P2 IMAD.IADD R131, R131, 0x1, -R6 ;  /* 0x000000018383a824 */ /* 0x000fe200078e0a06 */
[----:B------:R-:W-:Y:S01]  /*51d0*/  @!P6 IADD3 R134, PT, PT, R134, -R6, RZ ;  /* 0x800000068686e210 */ /* 0x000fe20007ffe0ff */
[----:B------:R-:W-:Y:S01]  /*51e0*/  @!P0 IMAD.MOV R132, RZ, RZ, -R132 ;  /* 0x000000ffff848224 */ /* 0x000fe200078e0a84 */
[----:B------:R-:W-:Y:S01]  /*51f0*/  ISETP.GE.AND P2, PT, R33, RZ, PT ;  /* 0x000000ff2100720c */ /* 0x000fe20003f46270 */
[----:B------:R-:W-:Y:S01]  /*5200*/  @!P3 IMAD.IADD R133, R133, 0x1, -R6 ;  /* 0x000000018585b824 */ /* 0x000fe200078e0a06 */
[----:B------:R-:W-:Y:S01]  /*5210*/  ISETP.GT.U32.AND P6, PT, R6, R134, PT ;  /* 0x000000860600720c */ /* 0x000fe20003fc4070 */
[----:B------:R-:W-:Y:S01]  /*5220*/  VIADD R31, R198, 0x60 ;  /* 0x00000060c61f7836 */ /* 0x000fe20000000000 */
[----:B------:R-:W-:Y:S01]  /*5230*/  IABS R33, R3 ;  /* 0x0000000300217213 */ /* 0x000fe20000000000 */
[----:B------:R-:W-:Y:S01]  /*5240*/  @!P4 IMAD.MOV R131, RZ, RZ, -R131 ;  /* 0x000000ffff83c224 */ /* 0x000fe200078e0a83 */
[----:B------:R-:W-:Y:S01]  /*5250*/  ISETP.GE.AND P0, PT, R3, RZ, PT ;  /* 0x000000ff0300720c */ /* 0x000fe20003f06270 */
[----:B------:R-:W-:Y:S01]  /*5260*/  @!P1 IMAD.MOV R133, RZ, RZ, -R133 ;  /* 0x000000ffff859224 */ /* 0x000fe200078e0a85 */
[----:B------:R-:W-:Y:S01]  /*5270*/  ISETP.GE.AND P4, PT, R2, RZ, PT ;  /* 0x000000ff0200720c */ /* 0x000fe20003f86270 */
[----:B------:R-:W-:Y:S01]  /*5280*/  IMAD.HI.U32 R3, R0, R33, RZ ;  /* 0x0000002100037227 */ /* 0x000fe200078e00ff */
[----:B------:R-:W-:-:S02]  /*5290*/  ISETP.GE.AND P1, PT, R31, RZ, PT ;  /* 0x000000ff1f00720c */ /* 0x000fc40003f26270 */
[----:B------:R-:W-:Y:S01]  /*52a0*/  IABS R35, R31 ;  /* 0x0000001f00237213 */ /* 0x000fe20000000000 */
[----:B------:R-:W-:Y:S01]  /*52b0*/  IMAD.MOV R3, RZ, RZ, -R3 ;  /* 0x000000ffff037224 */ /* 0x000fe200078e0a03 */
[----:B------:R-:W-:Y:S01]  /*52c0*/  ISETP.GE.AND P3, PT, R34, RZ, PT ;  /* 0x000000ff2200720c */ /* 0x000fe20003f66270 */
[----:B------:R-:W-:Y:S01]  /*52d0*/  IMAD.HI.U32 R2, R0, R137, RZ ;  /* 0x0000008900027227 */ /* 0x000fe200078e00ff */
[----:B------:R-:W-:Y:S02]  /*52e0*/  @!P6 IADD3 R134, PT, PT, R134, -R6, RZ ;  /* 0x800000068686e210 */ /* 0x000fe40007ffe0ff */
[C---:B------:R-:W-:Y:S01]  /*52f0*/  ISETP.GT.U32.AND P6, PT, R6.reuse, R135, PT ;  /* 0x000000870600720c */ /* 0x040fe20003fc4070 */
[----:B------:R-:W-:Y:S01]  /*5300*/  IMAD R138, R6, R3, R33 ;  /* 0x00000003068a7224 */ /* 0x000fe200078e0221 */
[----:B------:R-:W-:Y:S01]  /*5310*/  IABS R33, R163 ;  /* 0x000000a300217213 */ /* 0x000fe20000000000 */
[----:B------:R-:W-:Y:S01]  /*5320*/  IMAD.MOV R31, RZ, RZ, -R2 ;  /* 0x000000ffff1f7224 */ /* 0x000fe200078e0a02 */
[----:B------:R-:W-:Y:S01]  /*5330*/  @!P5 IADD3 R134, PT, PT, -R134, RZ, RZ ;  /* 0x000000ff8686d210 */ /* 0x000fe20007ffe1ff */
[----:B------:R-:W-:Y:S01]  /*5340*/  VIADD R34, R198, 0x61 ;  /* 0x00000061c6227836 */ /* 0x000fe20000000000 */
[C---:B------:R-:W-:Y:S01]  /*5350*/  ISETP.GT.U32.AND P5, PT, R6.reuse, R136, PT ;  /* 0x000000880600720c */ /* 0x040fe20003fa4070 */
[----:B------:R-:W-:Y:S01]  /*5360*/  IMAD R137, R6, R31, R137 ;  /* 0x0000001f06897224 */ /* 0x000fe200078e0289 */
[----:B------:R-:W-:Y:S01]  /*5370*/  IABS R31, R48 ;  /* 0x00000030001f7213 */ /* 0x000fe20000000000 */
[----:B------:R-:W-:Y:S01]  /*5380*/  IMAD.HI.U32 R2, R0, R35, RZ ;  /* 0x0000002300027227 */ /* 0x000fe200078e00ff */
[----:B------:R-:W-:-:S03]  /*5390*/  IABS R37, R34 ;  /* 0x0000002200257213 */ /* 0x000fc60000000000 */
[----:B------:R-:W-:Y:S01]  /*53a0*/  @!P6 IADD3 R135, PT, PT, R135, -R6, RZ ;  /* 0x800000068787e210 */ /* 0x000fe20007ffe0ff */
[----:B------:R-:W-:Y:S02]  /*53b0*/  IMAD.MOV R140, RZ, RZ, -R2 ;  /* 0x000000ffff8c7224 */ /* 0x000fe400078e0a02 */
[----:B------:R-:W-:Y:S01]  /*53c0*/  IMAD.HI.U32 R2, R0, R37, RZ ;  /* 0x0000002500027227 */ /* 0x000fe200078e00ff */
[----:B------:R-:W-:-:S03]  /*53d0*/  ISETP.GT.U32.AND P6, PT, R6, R135, PT ;  /* 0x000000870600720c */ /* 0x000fc60003fc4070 */
[----:B------:R-:W-:Y:S02]  /*53e0*/  IMAD.MOV R2, RZ, RZ, -R2 ;  /* 0x000000ffff027224 */ /* 0x000fe400078e0a02 */
[C---:B------:R-:W-:Y:S01]  /*53f0*/  IMAD R140, R6.reuse, R140, R35 ;  /* 0x0000008c068c7224 */ /* 0x040fe200078e0223 */
[----:B------:R-:W-:Y:S01]  /*5400*/  IABS R35, R161 ;  /* 0x000000a100237213 */ /* 0x000fe20000000000 */
[----:B------:R-:W-:Y:S01]  /*5410*/  IMAD R142, R6, R2, R37 ;  /* 0x00000002068e7224 */ /* 0x000fe200078e0225 */
[----:B------:R-:W-:Y:S01]  /*5420*/  IABS R37, R146 ;  /* 0x0000009200257213 */ /* 0x000fe20000000000 */
[----:B------:R-:W-:-:S04]  /*5430*/  IMAD.HI.U32 R2, R0, R31, RZ ;  /* 0x0000001f00027227 */ /* 0x000fc800078e00ff */
[----:B------:R-:W-:Y:S01]  /*5440*/  @!P6 IMAD.IADD R135, R135, 0x1, -R6 ;  /* 0x000000018787e824 */ /* 0x000fe200078e0a06 */
[----:B------:R-:W-:Y:S01]  /*5450*/  ISETP.GT.U32.AND P6, PT, R6, R137, PT ;  /* 0x000000890600720c */ /* 0x000fe20003fc4070 */
[----:B------:R-:W-:Y:S02]  /*5460*/  IMAD.MOV R2, RZ, RZ, -R2 ;  /* 0x000000ffff027224 */ /* 0x000fe400078e0a02 */
[----:B------:R-:W-:Y:S01]  /*5470*/  IMAD.HI.U32 R3, R0, R37, RZ ;  /* 0x0000002500037227 */ /* 0x000fe200078e00ff */
[----:B------:R-:W-:Y:S02]  /*5480*/  @!P2 IADD3 R135, PT, PT, -R135, RZ, RZ ;  /* 0x000000ff8787a210 */ /* 0x000fe40007ffe1ff */
[C---:B------:R-:W-:Y:S01]  /*5490*/  ISETP.GT.U32.AND P2, PT, R6.reuse, R138, PT ;  /* 0x0000008a0600720c */ /* 0x040fe20003f44070 */
[----:B------:R-:W-:Y:S01]  /*54a0*/  IMAD R144, R6, R2, R31 ;  /* 0x0000000206907224 */ /* 0x000fe200078e021f */
[----:B------:R-:W-:Y:S01]  /*54b0*/  IABS R31, R149 ;  /* 0x00000095001f7213 */ /* 0x000fe20000000000 */
[----:B------:R-:W-:-:S02]  /*54c0*/  IMAD.MOV R3, RZ, RZ, -R3 ;  /* 0x000000ffff037224 */ /* 0x000fc400078e0a03 */
[----:B------:R-:W-:-:S04]  /*54d0*/  IMAD.HI.U32 R2, R0, R47, RZ ;  /* 0x0000002f00027227 */ /* 0x000fc800078e00ff */
[--C-:B------:R-:W-:Y:S02]  /*54e0*/  @!P6 IMAD.IADD R137, R137, 0x1, -R6.reuse ;  /* 0x000000018989e824 */ /* 0x100fe400078e0a06 */
[----:B------:R-:W-:Y:S02]  /*54f0*/  IMAD R37, R6, R3, R37 ;  /* 0x0000000306257224 */ /* 0x000fe400078e0225 */
[----:B------:R-:W-:Y:S01]  /*5500*/  @!P2 IMAD.IADD R138, R138, 0x1, -R6 ;  /* 0x000000018a8aa824 */ /* 0x000fe200078e0a06 */
[----:B------:R-:W-:Y:S01]  /*5510*/  ISETP.GT.U32.AND P6, PT, R6, R137, PT ;  /* 0x000000890600720c */ /* 0x000fe20003fc4070 */
[----:B------:R-:W-:-:S03]  /*5520*/  IMAD.HI.U32 R3, R0, R41, RZ ;  /* 0x0000002900037227 */ /* 0x000fc600078e00ff */
[C---:B------:R-:W-:Y:S01]  /*5530*/  ISETP.GT.U32.AND P2, PT, R6.reuse, R138, PT ;  /* 0x0000008a0600720c */ /* 0x040fe20003f44070 */
[----:B------:R-:W-:Y:S02]  /*5540*/  IMAD.MOV R3, RZ, RZ, -R3 ;  /* 0x000000ffff037224 */ /* 0x000fe400078e0a03 */
[----:B------:R-:W-:Y:S02]  /*5550*/  IMAD.MOV R2, RZ, RZ, -R2 ;  /* 0x000000ffff027224 */ /* 0x000fe400078e0a02 */
[C---:B------:R-:W-:Y:S02]  /*5560*/  IMAD R41, R6.reuse, R3, R41 ;  /* 0x0000000306297224 */ /* 0x040fe400078e0229 */
[----:B------:R-:W-:Y:S02]  /*5570*/  IMAD R47, R6, R2, R47 ;  /* 0x00000002062f7224 */ /* 0x000fe400078e022f */
[----:B------:R-:W-:Y:S01]  /*5580*/  @!P6 IADD3 R137, PT, PT, R137, -R6, RZ ;  /* 0x800000068989e210 */ /* 0x000fe20007ffe0ff */
[----:B------:R-:W-:Y:S01]  /*5590*/  IMAD.HI.U32 R2, R0, R33, RZ ;  /* 0x0000002100027227 */ /* 0x000fe200078e00ff */
[----:B------:R-:W-:-:S03]  /*55a0*/  ISETP.GT.U32.AND P6, PT, R6, R142, PT ;  /* 0x0000008e0600720c */ /* 0x000fc60003fc4070 */
[----:B------:R-:W-:Y:S01]  /*55b0*/  @!P2 IMAD.IADD R138, R138, 0x1, -R6 ;  /* 0x000000018a8aa824 */ /* 0x000fe200078e0a06 */
[----:B------:R-:W-:Y:S01]  /*55c0*/  ISETP.GT.U32.AND P2, PT, R6, R144, PT ;  /* 0x000000900600720c */ /* 0x000fe20003f44070 */
[----:B------:R-:W-:Y:S02]  /*55d0*/  IMAD.MOV R2, RZ, RZ, -R2 ;  /* 0x000000ffff027224 */ /* 0x000fe400078e0a02 */
[----:B------:R-:W-:Y:S02]  /*55e0*/  @!P5 IMAD.IADD R136, R136, 0x1, -R6 ;  /* 0x000000018888d824 */ /* 0x000fe400078e0a06 */
[----:B------:R-:W-:Y:S02]  /*55f0*/  IMAD R33, R6, R2, R33 ;  /* 0x0000000206217224 */ /* 0x000fe400078e0221 */
[----:B------:R-:W-:Y:S01]  /*5600*/  IMAD.HI.U32 R2, R0, R31, RZ ;  /* 0x0000001f00027227 */ /* 0x000fe200078e00ff */
[----:B------:R-:W-:-:S03]  /*5610*/  ISETP.GT.U32.AND P5, PT, R6, R136, PT ;  /* 0x000000880600720c */ /* 0x000fc60003fa4070 */
[----:B------:R-:W-:Y:S01]  /*5620*/  @!P6 IMAD.IADD R142, R142, 0x1, -R6 ;  /* 0x000000018e8ee824 */ /* 0x000fe200078e0a06 */
[----:B------:R-:W-:Y:S01]  /*5630*/  IADD3 R2, PT, PT, -R2, RZ, RZ ;  /* 0x000000ff02027210 */ /* 0x000fe20007ffe1ff */
[----:B------:R-:W-:Y:S01]  /*5640*/  VIADD R79, R198, 0x76 ;  /* 0x00000076c64f7836 */ /* 0x000fe20000000000 */
[----:B------:R-:W-:Y:S01]  /*5650*/  @!P2 IADD3 R144, PT, PT, R144, -R6, RZ ;  /* 0x800000069090a210 */ /* 0x000fe20007ffe0ff */
[----:B------:R-:W-:Y:S01]  /*5660*/  VIADD R101, R198, 0x79 ;  /* 0x00000079c6657836 */ /* 0x000fe20000000000 */
[C---:B------:R-:W-:Y:S01]  /*5670*/  ISETP.GT.U32.AND P6, PT, R6.reuse, R142, PT ;  /* 0x0000008e0600720c */ /* 0x040fe20003fc4070 */
[C---:B------:R-:W-:Y:S01]  /*5680*/  IMAD R31, R6.reuse, R2, R31 ;  /* 0x00000002061f7224 */ /* 0x040fe200078e021f */
[----:B------:R-:W-:Y:S01]  /*5690*/  ISETP.GT.U32.AND P2, PT, R6, R144, PT ;  /* 0x000000900600720c */ /* 0x000fe20003f44070 */
[----:B------:R-:W-:Y:S01]  /*56a0*/  IMAD.HI.U32 R2, R0, R35, RZ ;  /* 0x0000002300027227 */ /* 0x000fe200078e00ff */
[----:B------:R-:W-:Y:S02]  /*56b0*/  IABS R93, R79 ;  /* 0x0000004f005d7213 */ /* 0x000fe40000000000 */
[----:B------:R-:W-:Y:S01]  /*56c0*/  IABS R103, R101 ;  /* 0x0000006500677213 */ /* 0x000fe20000000000 */
[----:B------:R-:W-:-:S02]  /*56d0*/  IMAD.MOV R3, RZ, RZ, -R2 ;  /* 0x000000ffff037224 */ /* 0x000fc400078e0a02 */
[----:B------:R-:W-:-:S04]  /*56e0*/  IMAD.HI.U32 R2, R0, R39, RZ ;  /* 0x0000002700027227 */ /* 0x000fc800078e00ff */
[--C-:B------:R-:W-:Y:S01]  /*56f0*/  @!P6 IMAD.IADD R142, R142, 0x1, -R6.reuse ;  /* 0x000000018e8ee824 */ /* 0x100fe200078e0a06 */
[----:B------:R-:W-:Y:S01]  /*5700*/  ISETP.GT.U32.AND P6, PT, R6, R47, PT ;  /* 0x0000002f0600720c */ /* 0x000fe20003fc4070 */
[--C-:B------:R-:W-:Y:S01]  /*5710*/  @!P2 IMAD.IADD R144, R144, 0x1, -R6.reuse ;  /* 0x000000019090a824 */ /* 0x100fe200078e0a06 */
[C---:B------:R-:W-:Y:S01]  /*5720*/  ISETP.GT.U32.AND P2, PT, R6.reuse, R41, PT ;  /* 0x000000290600720c */ /* 0x040fe20003f44070 */
[----:B------:R-:W-:Y:S02]  /*5730*/  IMAD R35, R6, R3, R35 ;  /* 0x0000000306237224 */ /* 0x000fe400078e0223 */
[----:B------:R-:W-:Y:S01]  /*5740*/  @!P5 IMAD.IADD R136, R136, 0x1, -R6 ;  /* 0x000000018888d824 */ /* 0x000fe200078e0a06 */
[----:B------:R-:W-:Y:S01]  /*5750*/  ISETP.GT.U32.AND P5, PT, R6, R140, PT ;  /* 0x0000008c0600720c */ /* 0x000fe20003fa4070 */
[----:B------:R-:W-:Y:S02]  /*5760*/  IMAD.MOV R2, RZ, RZ, -R2 ;  /* 0x000000ffff027224 */ /* 0x000fe400078e0a02 */
[----:B------:R-:W-:Y:S01]  /*5770*/  @!P4 IMAD.MOV R137, RZ, RZ, -R137 ;  /* 0x000000ffff89c224 */ /* 0x000fe200078e0a89 */
[----:B------:R-:W-:Y:S01]  /*5780*/  @!P3 IADD3 R136, PT, PT, -R136, RZ, RZ ;  /* 0x000000ff8888b210 */ /* 0x000fe20007ffe1ff */
[----:B------:R-:W-:-:S02]  /*5790*/  IMAD R39, R6, R2, R39 ;  /* 0x0000000206277224 */ /* 0x000fc400078e0227 */
[----:B------:R-:W-:Y:S01]  /*57a0*/  @!P6 IADD3 R47, PT, PT, R47, -R6, RZ ;  /* 0x800000062f2fe210 */ /* 0x000fe20007ffe0ff */
[----:B------:R-:W-:-:S03]  /*57b0*/  IMAD.HI.U32 R2, R0, R43, RZ ;  /* 0x0000002b00027227 */ /* 0x000fc600078e00ff */
[----:B------:R-:W-:Y:S01]  /*57c0*/  ISETP.GT.U32.AND P6, PT, R6, R47, PT ;  /* 0x0000002f0600720c */ /* 0x000fe20003fc4070 */
[----:B------:R-:W-:Y:S01]  /*57d0*/  @!P2 IMAD.IADD R41, R41, 0x1, -R6 ;  /* 0x000000012929a824 */ /* 0x000fe200078e0a06 */
[----:B------:R-:W-:Y:S01]  /*57e0*/  IADD3 R3, PT, PT, -R2, RZ, RZ ;  /* 0x000000ff02037210 */ /* 0x000fe20007ffe1ff */
[----:B------:R-:W-:Y:S01]  /*57f0*/  IMAD.HI.U32 R2, R0, R45, RZ ;  /* 0x0000002d00027227 */ /* 0x000fe200078e00ff */
[----:B------:R-:W-:Y:S02]  /*5800*/  @!P5 IADD3 R140, PT, PT, R140, -R6, RZ ;  /* 0x800000068c8cd210 */ /* 0x000fe40007ffe0ff */
[C---:B------:R-:W-:Y:S01]  /*5810*/  ISETP.GT.U32.AND P2, PT, R6.reuse, R41, PT ;  /* 0x000000290600720c */ /* 0x040fe20003f44070 */
[----:B------:R-:W-:Y:S01]  /*5820*/  IMAD.MOV R2, RZ, RZ, -R2 ;  /* 0x000000ffff027224 */ /* 0x000fe200078e0a02 */
[C---:B------:R-:W-:Y:S01]  /*5830*/  ISETP.GT.U32.AND P5, PT, R6.reuse, R140, PT ;  /* 0x0000008c0600720c */ /* 0x040fe20003fa4070 */
[C---:B------:R-:W-:Y:S02]  /*5840*/  IMAD R43, R6.reuse, R3, R43 ;  /* 0x00000003062b7224 */ /* 0x040fe400078e022b */
[----:B------:R-:W-:-:S02]  /*5850*/  IMAD R45, R6, R2, R45 ;  /* 0x00000002062d7224 */ /* 0x000fc400078e022d */
[----:B------:R-:W-:Y:S01]  /*5860*/  @!P6 IMAD.IADD R47, R47, 0x1, -R6 ;  /* 0x000000012f2fe824 */ /* 0x000fe200078e0a06 */
[----:B------:R-:W-:Y:S01]  /*5870*/  ISETP.GT.U32.AND P6, PT, R6, R31, PT ;  /* 0x0000001f0600720c */ /* 0x000fe20003fc4070 */
[----:B------:R-:W-:-:S04]  /*5880*/  IMAD.HI.U32 R3, R0, R49, RZ ;  /* 0x0000003100037227 */ /* 0x000fc800078e00ff */
[----:B------:R-:W-:Y:S01]  /*5890*/  @!P2 IADD3 R41, PT, PT, R41, -R6, RZ ;  /* 0x800000062929a210 */ /* 0x000fe20007ffe0ff */
[----:B------:R-:W-:Y:S01]  /*58a0*/  IMAD.HI.U32 R2, R0, R53, RZ ;  /* 0x0000003500027227 */ /* 0x000fe200078e00ff */
[----:B------:R-:W-:Y:S02]  /*58b0*/  ISETP.GT.U32.AND P2, PT, R6, R35, PT ;  /* 0x000000230600720c */ /* 0x000fe40003f44070 */
[----:B------:R-:W-:Y:S01]  /*58c0*/  IADD3 R3, PT, PT, -R3, RZ, RZ ;  /* 0x000000ff03037210 */ /* 0x000fe20007ffe1ff */
[----:B------:R-:W-:Y:S01]  /*58d0*/  @!P5 IMAD.IADD R140, R140, 0x1, -R6 ;  /* 0x000000018c8cd824 */ /* 0x000fe200078e0a06 */
[C---:B------:R-:W-:Y:S01]  /*58e0*/  ISETP.GT.U32.AND P5, PT, R6.reuse, R37, PT ;  /* 0x000000250600720c */ /* 0x040fe20003fa4070 */
[----:B------:R-:W-:Y:S02]  /*58f0*/  IMAD.MOV R2, RZ, RZ, -R2 ;  /* 0x000000ffff027224 */ /* 0x000fe400078e0a02 */
[----:B------:R-:W-:Y:S02]  /*5900*/  @!P6 IMAD.IADD R31, R31, 0x1, -R6 ;  /* 0x000000011f1fe824 */ /* 0x000fe400078e0a06 */
[----:B------:R-:W-:-:S02]  /*5910*/  IMAD R49, R6, R3, R49 ;  /* 0x0000000306317224 */ /* 0x000fc400078e0231 */
[C---:B------:R-:W-:Y:S01]  /*5920*/  IMAD R53, R6.reuse, R2, R53 ;  /* 0x0000000206357224 */ /* 0x040fe200078e0235 */
[----:B------:R-:W-:Y:S01]  /*5930*/  ISETP.GT.U32.AND P6, PT, R6, R31, PT ;  /* 0x0000001f0600720c */ /* 0x000fe20003fc4070 */
[----:B------:R-:W-:Y:S02]  /*5940*/  @!P2 IMAD.IADD R35, R35, 0x1, -R6 ;  /* 0x000000012323a824 */ /* 0x000fe400078e0a06 */
[----:B------:R-:W-:-:S03]  /*5950*/  IMAD.HI.U32 R3, R0, R57, RZ ;  /* 0x0000003900037227 */ /* 0x000fc600078e00ff */
[----:B------:R-:W-:Y:S01]  /*5960*/  ISETP.GT.U32.AND P2, PT, R6, R35, PT ;  /* 0x000000230600720c */ /* 0x000fe20003f44070 */
[----:B------:R-:W-:Y:S01]  /*5970*/  @!P5 IMAD.IADD R37, R37, 0x1, -R6 ;  /* 0x000000012525d824 */ /* 0x000fe200078e0a06 */
[----:B------:R-:W-:Y:S01]  /*5980*/  IADD3 R3, PT, PT, -R3, RZ, RZ ;  /* 0x000000ff03037210 */ /* 0x000fe20007ffe1ff */
[----:B------:R-:W-:-:S03]  /*5990*/  IMAD.HI.U32 R2, R0, R59, RZ ;  /* 0x0000003b00027227 */ /* 0x000fc600078e00ff */
[C---:B------:R-:W-:Y:S01]  /*59a0*/  ISETP.GT.U32.AND P5, PT, R6.reuse, R37, PT ;  /* 0x000000250600720c */ /* 0x040fe20003fa4070 */
[----:B------:R-:W-:Y:S01]  /*59b0*/  @!P6 IMAD.IADD R31, R31, 0x1, -R6 ;  /* 0x000000011f1fe824 */ /* 0x000fe200078e0a06 */
[C---:B------:R-:W-:Y:S01]  /*59c0*/  ISETP.GT.U32.AND P6, PT, R6.reuse, R43, PT ;  /* 0x0000002b0600720c */ /* 0x040fe20003fc4070 */
[----:B------:R-:W-:Y:S02]  /*59d0*/  IMAD R57, R6, R3, R57 ;  /* 0x0000000306397224 */ /* 0x000fe400078e0239 */
[----:B------:R-:W-:-:S04]  /*59e0*/  IMAD.HI.U32 R3, R0, R75, RZ ;  /* 0x0000004b00037227 */ /* 0x000fc800078e00ff */
[--C-:B------:R-:W-:Y:S01]  /*59f0*/  @!P2 IMAD.IADD R35, R35, 0x1, -R6.reuse ;  /* 0x000000012323a824 */ /* 0x100fe200078e0a06 */
[----:B------:R-:W-:Y:S01]  /*5a00*/  ISETP.GT.U32.AND P2, PT, R6, R45, PT ;  /* 0x0000002d0600720c */ /* 0x000fe20003f44070 */
[----:B------:R-:W-:Y:S01]  /*5a10*/  VIADD R160, R198, 0x7b ;  /* 0x0000007bc6a07836 */ /* 0x000fe20000000000 */
[----:B------:R-:W-:Y:S01]  /*5a20*/  IADD3 R3, PT, PT, -R3, RZ, RZ ;  /* 0x000000ff03037210 */ /* 0x000fe20007ffe1ff */
[--C-:B------:R-:W-:Y:S01]  /*5a30*/  @!P5 IMAD.IADD R37, R37, 0x1, -R6.reuse ;  /* 0x000000012525d824 */ /* 0x100fe200078e0a06 */
[C---:B------:R-:W-:Y:S01]  /*5a40*/  ISETP.GT.U32.AND P5, PT, R6.reuse, R33, PT ;  /* 0x000000210600720c */ /* 0x040fe20003fa4070 */
[----:B------:R-:W-:Y:S01]  /*5a50*/  @!P6 IMAD.IADD R43, R43, 0x1, -R6 ;  /* 0x000000012b2be824 */ /* 0x000fe200078e0a06 */
[C---:B------:R-:W-:Y:S01]  /*5a60*/  ISETP.GT.U32.AND P6, PT, R6.reuse, R49, PT ;  /* 0x000000310600720c */ /* 0x040fe20003fc4070 */
[----:B------:R-:W-:Y:S01]  /*5a70*/  IMAD R75, R6, R3, R75 ;  /* 0x00000003064b7224 */ /* 0x000fe200078e024b */
[----:B------:R-:W-:Y:S01]  /*5a80*/  IABS R141, R160 ;  /* 0x000000a0008d7213 */ /* 0x000fe20000000000 */
        /* <DEDUP_REMOVED lines=8> */
[----:B------:R-:W-:Y:S01]  /*5b10*/  IABS R147, R155 ;  /* 0x0000009b00937213 */ /* 0x000fe20000000000 */
[C---:B------:R-:W-:Y:S01]  /*5b20*/  IMAD R77, R6.reuse, R3, R77 ;  /* 0x00000003064d7224 */ /* 0x040fe200078e024d */
[----:B------:R-:W-:Y:S01]  /*5b30*/  ISETP.GT.U32.AND P5, PT, R6, R33, PT ;  /* 0x000000210600720c */ /* 0x000fe20003fa4070 */
[----:B------:R-:W-:Y:S01]  /*5b40*/  IMAD.HI.U32 R3, R0, R99, RZ ;  /* 0x0000006300037227 */ /* 0x000fe200078e00ff */
[----:B------:R-:W-:-:S03]  /*5b50*/  ISETP.GT.U32.AND P6, PT, R6, R49, PT ;  /* 0x000000310600720c */ /* 0x000fc60003fc4070 */
[----:B------:R-:W-:Y:S01]  /*5b60*/  @!P2 IMAD.IADD R43, R43, 0x1, -R6 ;  /* 0x000000012b2ba824 */ /* 0x000fe200078e0a06 */
[----:B------:R-:W-:Y:S01]  /*5b70*/  ISETP.GE.AND P2, PT, R48, RZ, PT ;  /* 0x000000ff3000720c */ /* 0x000fe20003f46270 */
[----:B------:R-:W-:Y:S02]  /*5b80*/  IMAD.MOV R48, RZ, RZ, -R2 ;  /* 0x000000ffff307224 */ /* 0x000fe400078e0a02 */
[--C-:B------:R-:W-:Y:S01]  /*5b90*/  @!P3 IMAD.IADD R45, R45, 0x1, -R6.reuse ;  /* 0x000000012d2db824 */ /* 0x100fe200078e0a06 */
[C---:B------:R-:W-:Y:S01]  /*5ba0*/  ISETP.GT.U32.AND P3, PT, R6.reuse, R53, PT ;  /* 0x000000350600720c */ /* 0x040fe20003f64070 */
[C---:B------:R-:W-:Y:S02]  /*5bb0*/  IMAD R59, R6.reuse, R48, R59 ;  /* 0x00000030063b7224 */ /* 0x040fe400078e023b */
[--C-:B------:R-:W-:Y:S01]  /*5bc0*/  @!P5 IMAD.IADD R33, R33, 0x1, -R6.reuse ;  /* 0x000000012121d824 */ /* 0x100fe200078e0a06 */
[C---:B------:R-:W-:Y:S01]  /*5bd0*/  ISETP.GT.U32.AND P5, PT, R6.reuse, R39, PT ;  /* 0x000000270600720c */ /* 0x040fe20003fa4070 */
[----:B------:R-:W-:Y:S01]  /*5be0*/  @!P6 IMAD.IADD R49, R49, 0x1, -R6 ;  /* 0x000000013131e824 */ /* 0x000fe200078e0a06 */
[----:B------:R-:W-:Y:S01]  /*5bf0*/  ISETP.GT.U32.AND P6, PT, R6, R57, PT ;  /* 0x000000390600720c */ /* 0x000fe20003fc4070 */
[----:B------:R-:W-:-:S04]  /*5c00*/  IMAD.HI.U32 R2, R0, R63, RZ ;  /* 0x0000003f00027227 */ /* 0x000fc800078e00ff */
[----:B------:R-:W-:Y:S02]  /*5c10*/  IMAD.MOV R2, RZ, RZ, -R2 ;  /* 0x000000ffff027224 */ /* 0x000fe400078e0a02 */
[----:B------:R-:W-:Y:S01]  /*5c20*/  @!P3 IADD3 R53, PT, PT, R53, -R6, RZ ;  /* 0x800000063535b210 */ /* 0x000fe20007ffe0ff */
[----:B------:R-:W-:Y:S02]  /*5c30*/  IMAD.MOV R3, RZ, RZ, -R3 ;  /* 0x000000ffff037224 */ /* 0x000fe400078e0a03 */
[C---:B------:R-:W-:Y:S01]  /*5c40*/  IMAD R63, R6.reuse, R2, R63 ;  /* 0x00000002063f7224 */ /* 0x040fe200078e023f */
[----:B------:R-:W-:Y:S01]  /*5c50*/  ISETP.GT.U32.AND P3, PT, R6, R53, PT ;  /* 0x000000350600720c */ /* 0x000fe20003f64070 */
[--C-:B------:R-:W-:Y:S02]  /*5c60*/  @!P5 IMAD.IADD R39, R39, 0x1, -R6.reuse ;  /* 0x000000012727d824 */ /* 0x100fe400078e0a06 */
[----:B------:R-:W-:Y:S02]  /*5c70*/  @!P6 IMAD.IADD R57, R57, 0x1, -R6 ;  /* 0x000000013939e824 */ /* 0x000fe400078e0a06 */
[----:B------:R-:W-:Y:S01]  /*5c80*/  IMAD.HI.U32 R2, R0, R73, RZ ;  /* 0x0000004900027227 */ /* 0x000fe200078e00ff */
[----:B------:R-:W-:-:S02]  /*5c90*/  ISETP.GT.U32.AND P5, PT, R6, R39, PT ;  /* 0x000000270600720c */ /* 0x000fc40003fa4070 */
[----:B------:R-:W-:Y:S01]  /*5ca0*/  ISETP.GT.U32.AND P6, PT, R6, R57, PT ;  /* 0x000000390600720c */ /* 0x000fe20003fc4070 */
[----:B------:R-:W-:Y:S02]  /*5cb0*/  IMAD.MOV R48, RZ, RZ, -R2 ;  /* 0x000000ffff307224 */ /* 0x000fe400078e0a02 */
[----:B------:R-:W-:-:S04]  /*5cc0*/  IMAD.HI.U32 R2, R0, R81, RZ ;  /* 0x0000005100027227 */ /* 0x000fc800078e00ff */
[--C-:B------:R-:W-:Y:S01]  /*5cd0*/  @!P3 IMAD.IADD R53, R53, 0x1, -R6.reuse ;  /* 0x000000013535b824 */ /* 0x100fe200078e0a06 */
[C---:B------:R-:W-:Y:S01]  /*5ce0*/  ISETP.GT.U32.AND P3, PT, R6.reuse, R59, PT ;  /* 0x0000003b0600720c */ /* 0x040fe20003f64070 */
[----:B------:R-:W-:Y:S02]  /*5cf0*/  IMAD R73, R6, R48, R73 ;  /* 0x0000003006497224 */ /* 0x000fe400078e0249 */
[--C-:B------:R-:W-:Y:S01]  /*5d00*/  @!P5 IMAD.IADD R39, R39, 0x1, -R6.reuse ;  /* 0x000000012727d824 */ /* 0x100fe200078e0a06 */
[----:B------:R-:W-:Y:S01]  /*5d10*/  ISETP.GE.AND P5, PT, R34, RZ, PT ;  /* 0x000000ff2200720c */ /* 0x000fe20003fa6270 */
[----:B------:R-:W-:Y:S01]  /*5d20*/  @!P6 IMAD.IADD R57, R57, 0x1, -R6 ;  /* 0x000000013939e824 */ /* 0x000fe200078e0a06 */
[----:B------:R-:W-:Y:S01]  /*5d30*/  ISETP.GT.U32.AND P6, PT, R6, R63, PT ;  /* 0x0000003f0600720c */ /* 0x000fe20003fc4070 */
[----:B------:R-:W-:-:S04]  /*5d40*/  IMAD.HI.U32 R34, R0, R71, RZ ;  /* 0x0000004700227227 */ /* 0x000fc800078e00ff */
[----:B------:R-:W-:Y:S02]  /*5d50*/  IMAD.MOV R34, RZ, RZ, -R34 ;  /* 0x000000ffff227224 */ /* 0x000fe400078e0a22 */
[----:B------:R-:W-:Y:S01]  /*5d60*/  @!P3 IADD3 R59, PT, PT, R59, -R6, RZ ;  /* 0x800000063b3bb210 */ /* 0x000fe20007ffe0ff */
[----:B------:R-:W-:Y:S02]  /*5d70*/  IMAD.MOV R2, RZ, RZ, -R2 ;  /* 0x000000ffff027224 */ /* 0x000fe400078e0a02 */
[C---:B------:R-:W-:Y:S01]  /*5d80*/  IMAD R71, R6.reuse, R34, R71 ;  /* 0x0000002206477224 */ /* 0x040fe200078e0247 */
[C---:B------:R-:W-:Y:S01]  /*5d90*/  ISETP.GT.U32.AND P3, PT, R6.reuse, R59, PT ;  /* 0x0000003b0600720c */ /* 0x040fe20003f64070 */
[----:B------:R-:W-:Y:S02]  /*5da0*/  IMAD R81, R6, R2, R81 ;  /* 0x0000000206517224 */ /* 0x000fe400078e0251 */
[----:B------:R-:W-:Y:S02]  /*5db0*/  @!P6 IMAD.IADD R63, R63, 0x1, -R6 ;  /* 0x000000013f3fe824 */ /* 0x000fe400078e0a06 */
[----:B------:R-:W-:-:S03]  /*5dc0*/  IMAD.HI.U32 R34, R0, R93, RZ ;  /* 0x0000005d00227227 */ /* 0x000fc600078e00ff */
[C---:B------:R-:W-:Y:S01]  /*5dd0*/  ISETP.GT.U32.AND P6, PT, R6.reuse, R63, PT ;  /* 0x0000003f0600720c */ /* 0x040fe20003fc4070 */
[----:B------:R-:W-:Y:S02]  /*5de0*/  IMAD R99, R6, R3, R99 ;  /* 0x0000000306637224 */ /* 0x000fe400078e0263 */
[----:B------:R-:W-:-:S04]  /*5df0*/  IMAD.HI.U32 R2, R0, R95, RZ ;  /* 0x0000005f00027227 */ /* 0x000fc800078e00ff */
[----:B------:R-:W-:Y:S01]  /*5e00*/  @!P3 IMAD.IADD R59, R59, 0x1, -R6 ;  /* 0x000000013b3bb824 */ /* 0x000fe200078e0a06 */
[C---:B------:R-:W-:Y:S01]  /*5e10*/  ISETP.GT.U32.AND P3, PT, R6.reuse, R75, PT ;  /* 0x0000004b0600720c */ /* 0x040fe20003f64070 */
[----:B------:R-:W-:Y:S02]  /*5e20*/  IMAD.MOV R34, RZ, RZ, -R34 ;  /* 0x000000ffff227224 */ /* 0x000fe400078e0a22 */
[----:B------:R-:W-:Y:S02]  /*5e30*/  IMAD.MOV R48, RZ, RZ, -R2 ;  /* 0x000000ffff307224 */ /* 0x000fe400078e0a02 */
[----:B------:R-:W-:Y:S01]  /*5e40*/  @!P6 IMAD.IADD R63, R63, 0x1, -R6 ;  /* 0x000000013f3fe824 */ /* 0x000fe200078e0a06 */
[C---:B------:R-:W-:Y:S01]  /*5e50*/  ISETP.GT.U32.AND P6, PT, R6.reuse, R71, PT ;  /* 0x000000470600720c */ /* 0x040fe20003fc4070 */
[----:B------:R-:W-:Y:S02]  /*5e60*/  IMAD R93, R6, R34, R93 ;  /* 0x00000022065d7224 */ /* 0x000fe400078e025d */
[----:B------:R-:W-:-:S04]  /*5e70*/  IMAD.HI.U32 R2, R0, R103, RZ ;  /* 0x0000006700027227 */ /* 0x000fc800078e00ff */
[----:B------:R-:W-:Y:S02]  /*5e80*/  @!P3 IMAD.IADD R75, R75, 0x1, -R6 ;  /* 0x000000014b4bb824 */ /* 0x000fe400078e0a06 */
[C---:B------:R-:W-:Y:S02]  /*5e90*/  IMAD R95, R6.reuse, R48, R95 ;  /* 0x00000030065f7224 */ /* 0x040fe400078e025f */
[----:B------:R-:W-:Y:S01]  /*5ea0*/  IMAD.MOV R2, RZ, RZ, -R2 ;  /* 0x000000ffff027224 */ /* 0x000fe200078e0a02 */
[C---:B------:R-:W-:Y:S01]  /*5eb0*/  ISETP.GT.U32.AND P3, PT, R6.reuse, R75, PT ;  /* 0x0000004b0600720c */ /* 0x040fe20003f64070 */
[----:B------:R-:W-:Y:S02]  /*5ec0*/  @!P6 IMAD.IADD R71, R71, 0x1, -R6 ;  /* 0x000000014747e824 */ /* 0x000fe400078e0a06 */
[----:B------:R-:W-:Y:S02]  /*5ed0*/  IMAD R103, R6, R2, R103 ;  /* 0x0000000206677224 */ /* 0x000fe400078e0267 */
[----:B------:R-:W-:Y:S01]  /*5ee0*/  IMAD.HI.U32 R2, R0, R141, RZ ;  /* 0x0000008d00027227 */ /* 0x000fe200078e00ff */
[----:B------:R-:W-:-:S03]  /*5ef0*/  ISETP.GT.U32.AND P6, PT, R6, R71, PT ;  /* 0x000000470600720c */ /* 0x000fc60003fc4070 */
[----:B------:R-:W-:Y:S02]  /*5f00*/  @!P0 IMAD.MOV R138, RZ, RZ, -R138 ;  /* 0x000000ffff8a8224 */ /* 0x000fe400078e0a8a */
[----:B------:R-:W-:Y:S02]  /*5f10*/  IMAD.MOV R3, RZ, RZ, -R2 ;  /* 0x000000ffff037224 */ /* 0x000fe400078e0a02 */
[----:B------:R-:W-:Y:S01]  /*5f20*/  @!P3 IMAD.IADD R75, R75, 0x1, -R6 ;  /* 0x000000014b4bb824 */ /* 0x000fe200078e0a06 */
[----:B------:R-:W-:Y:S01]  /*5f30*/  ISETP.GT.U32.AND P3, PT, R6, R73, PT ;  /* 0x000000490600720c */ /* 0x000fe20003f64070 */
[----:B------:R-:W-:-:S04]  /*5f40*/  IMAD.HI.U32 R2, R0, R147, RZ ;  /* 0x0000009300027227 */ /* 0x000fc800078e00ff */
[----:B------:R-:W-:Y:S01]  /*5f50*/  @!P6 IADD3 R71, PT, PT, R71, -R6, RZ ;  /* 0x800000064747e210 */ /* 0x000fe20007ffe0ff */
[----:B------:R-:W-:Y:S01]  /*5f60*/  IMAD.MOV R2, RZ, RZ, -R2 ;  /* 0x000000ffff027224 */ /* 0x000fe200078e0a02 */
[----:B------:R-:W-:Y:S01]  /*5f70*/  ISETP.GT.U32.AND P6, PT, R6, R77, PT ;  /* 0x0000004d0600720c */ /* 0x000fe20003fc4070 */
[----:B------:R-:W-:-:S04]  /*5f80*/  IMAD.HI.U32 R34, R0, R139, RZ ;  /* 0x0000008b00227227 */ /* 0x000fc800078e00ff */
[----:B------:R-:W-:Y:S01]  /*5f90*/  IMAD R147, R6, R2, R147 ;  /* 0x0000000206937224 */ /* 0x000fe200078e0293 */
[----:B------:R-:W-:Y:S01]  /*5fa0*/  @!P3 IADD3 R73, PT, PT, R73, -R6, RZ ;  /* 0x800000064949b210 */ /* 0x000fe20007ffe0ff */
[----:B------:R-:W-:Y:S01]  /*5fb0*/  VIADD R105, R198, 0x7e ;  /* 0x0000007ec6697836 */ /* 0x000fe20000000000 */
[----:B------:R-:W-:Y:S01]  /*5fc0*/  ISETP.GT.U32.AND P3, PT, R6, R81, PT ;  /* 0x000000510600720c */ /* 0x000fe20003f64070 */
[----:B------:R-:W-:Y:S02]  /*5fd0*/  IMAD.MOV R34, RZ, RZ, -R34 ;  /* 0x000000ffff227224 */ /* 0x000fe400078e0a22 */
[----:B------:R-:W-:Y:S01]  /*5fe0*/  VIADD R148, R198, 0x7d ;  /* 0x0000007dc6947836 */ /* 0x000fe20000000000 */
[----:B------:R-:W-:Y:S01]  /*5ff0*/  IABS R143, R105 ;  /* 0x00000069008f7213 */ /* 0x000fe20000000000 */
[----:B------:R-:W-:Y:S01]  /*6000*/  @!P6 IMAD.IADD R77, R77, 0x1, -R6 ;  /* 0x000000014d4de824 */ /* 0x000fe200078e0a06 */
[C---:B------:R-:W-:Y:S01]  /*6010*/  ISETP.GT.U32.AND P6, PT, R6.reuse, R73, PT ;  /* 0x000000490600720c */ /* 0x040fe20003fc4070 */
[----:B------:R-:W-:Y:S01]  /*6020*/  IMAD R139, R6, R34, R139 ;  /* 0x00000022068b7224 */ /* 0x000fe200078e028b */
[----:B------:R-:W-:Y:S01]  /*6030*/  IABS R145, R148 ;  /* 0x0000009400917213 */ /* 0x000fe20000000000 */
[----:B------:R-:W-:Y:S01]  /*6040*/  IMAD.HI.U32 R2, R0, R143, RZ ;  /* 0x0000008f00027227 */ /* 0x000fe200078e00ff */
[----:B------:R-:W-:-:S03]  /*6050*/  ISETP.GT.U32.AND P4, PT, R6, R77, PT ;  /* 0x0000004d0600720c */ /* 0x000fc60003f84070 */
[-C--:B------:R-:W-:Y:S01]  /*6060*/  @!P3 IADD3 R81, PT, PT, R81, -R6.reuse, RZ ;  /* 0x800000065151b210 */ /* 0x080fe20007ffe0ff */
[----:B------:R-:W-:Y:S01]  /*6070*/  IMAD R141, R6, R3, R141 ;  /* 0x00000003068d7224 */ /* 0x000fe200078e028d */
[----:B------:R-:W-:Y:S01]  /*6080*/  IADD3 R2, PT, PT, -R2, RZ, RZ ;  /* 0x000000ff02027210 */ /* 0x000fe20007ffe1ff */
[----:B------:R-:W-:Y:S01]  /*6090*/  IMAD.HI.U32 R3, R0, R145, RZ ;  /* 0x0000009100037227 */ /* 0x000fe200078e00ff */
[C---:B------:R-:W-:Y:S02]  /*60a0*/  ISETP.GT.U32.AND P3, PT, R6.reuse, R81, PT ;  /* 0x000000510600720c */ /* 0x040fe40003f64070 */
[----:B------:R-:W-:Y:S01]  /*60b0*/  @!P6 IADD3 R73, PT, PT, R73, -R6, RZ ;  /* 0x800000064949e210 */ /* 0x000fe20007ffe0ff */
[C---:B------:R-:W-:Y:S01]  /*60c0*/  IMAD R143, R6.reuse, R2, R143 ;  /* 0x00000002068f7224 */ /* 0x040fe200078e028f */
[C---:B------:R-:W-:Y:S01]  /*60d0*/  ISETP.GT.U32.AND P6, PT, R6.reuse, R93, PT ;  /* 0x0000005d0600720c */ /* 0x040fe20003fc4070 */
[----:B------:R-:W-:Y:S02]  /*60e0*/  IMAD.MOV R3, RZ, RZ, -R3 ;  /* 0x000000ffff037224 */ /* 0x000fe400078e0a03 */
[----:B------:R-:W-:Y:S01]  /*60f0*/  @!P4 IMAD.IADD R77, R77, 0x1, -R6 ;  /* 0x000000014d4dc824 */ /* 0x000fe200078e0a06 */
[----:B------:R-:W-:Y:S01]  /*6100*/  ISETP.GT.U32.AND P4, PT, R6, R95, PT ;  /* 0x0000005f0600720c */ /* 0x000fe20003f84070 */
[----:B------:R-:W-:-:S02]  /*6110*/  @!P1 IMAD.MOV R140, RZ, RZ, -R140 ;  /* 0x000000ffff8c9224 */ /* 0x000fc400078e0a8c */
[----:B------:R-:W-:-:S04]  /*6120*/  IMAD.HI.U32 R0, R0, R51, RZ ;  /* 0x0000003300007227 */ /* 0x000fc800078e00ff */
[--C-:B------:R-:W-:Y:S01]  /*6130*/  @!P3 IMAD.IADD R81, R81, 0x1, -R6.reuse ;  /* 0x000000015151b824 */ /* 0x100fe200078e0a06 */
[C---:B------:R-:W-:Y:S01]  /*6140*/  ISETP.GT.U32.AND P3, PT, R6.reuse, R99, PT ;  /* 0x000000630600720c */ /* 0x040fe20003f64070 */
[C---:B------:R-:W-:Y:S01]  /*6150*/  IMAD R145, R6.reuse, R3, R145 ;  /* 0x0000000306917224 */ /* 0x040fe200078e0291 */
[----:B------:R-:W-:Y:S01]  /*6160*/  @!P6 IADD3 R93, PT, PT, R93, -R6, RZ ;  /* 0x800000065d5de210 */ /* 0x000fe20007ffe0ff */
[----:B------:R-:W1:Y:S01]  /*6170*/  LDC.64 R2, c[0x0][0x3a8] ;  /* 0x0000ea00ff027b82 */ /* 0x000e620000000a00 */
[C---:B------:R-:W-:Y:S01]  /*6180*/  ISETP.GT.U32.AND P6, PT, R6.reuse, R103, PT ;  /* 0x000000670600720c */ /* 0x040fe20003fc4070 */
[----:B------:R-:W-:Y:S01]  /*6190*/  @!P4 IMAD.IADD R95, R95, 0x1, -R6 ;  /* 0x000000015f5fc824 */ /* 0x000fe200078e0a06 */
[----:B------:R-:W-:Y:S01]  /*61a0*/  ISETP.GT.U32.AND P4, PT, R6, R93, PT ;  /* 0x0000005d0600720c */ /* 0x000fe20003f84070 */
[----:B------:R-:W-:Y:S02]  /*61b0*/  IMAD.MOV R0, RZ, RZ, -R0 ;  /* 0x000000ffff007224 */ /* 0x000fe400078e0a00 */
[----:B------:R-:W-:-:S02]  /*61c0*/  IMAD R34, R12, UR74, RZ ;  /* 0x0000004a0c227c24 */ /* 0x000fc4000f8e02ff */
[C---:B------:R-:W-:Y:S02]  /*61d0*/  IMAD R51, R6.reuse, R0, R51 ;  /* 0x0000000006337224 */ /* 0x040fe400078e0233 */
[----:B------:R-:W-:Y:S01]  /*61e0*/  @!P3 IADD3 R99, PT, PT, R99, -R6, RZ ;  /* 0x800000066363b210 */ /* 0x000fe20007ffe0ff */
[----:B------:R-:W-:Y:S01]  /*61f0*/  IMAD.MOV.U32 R12, RZ, RZ, R37 ;  /* 0x000000ffff0c7224 */ /* 0x000fe200078e0025 */
[C---:B------:R-:W-:Y:S01]  /*6200*/  ISETP.GT.U32.AND P3, PT, R6.reuse, R95, PT ;  /* 0x0000005f0600720c */ /* 0x040fe20003f64070 */
[----:B------:R-:W-:Y:S01]  /*6210*/  @!P5 IMAD.MOV R142, RZ, RZ, -R142 ;  /* 0x000000ffff8ed224 */ /* 0x000fe200078e0a8e */
[C---:B------:R-:W-:Y:S01]  /*6220*/  ISETP.GT.U32.AND P0, PT, R6.reuse, R99, PT ;  /* 0x000000630600720c */ /* 0x040fe20003f04070 */
[--C-:B------:R-:W-:Y:S02]  /*6230*/  @!P6 IMAD.IADD R103, R103, 0x1, -R6.reuse ;  /* 0x000000016767e824 */ /* 0x100fe400078e0a06 */
[----:B------:R-:W-:Y:S01]  /*6240*/  @!P4 IMAD.IADD R93, R93, 0x1, -R6 ;  /* 0x000000015d5dc824 */ /* 0x000fe200078e0a06 */
[C---:B------:R-:W-:Y:S01]  /*6250*/  ISETP.GT.U32.AND P4, PT, R6.reuse, R139, PT ;  /* 0x0000008b0600720c */ /* 0x040fe20003f84070 */
[----:B------:R-:W-:Y:S01]  /*6260*/  IMAD R11, R11, UR74, RZ ;  /* 0x0000004a0b0b7c24 */ /* 0x000fe2000f8e02ff */
[C---:B------:R-:W-:Y:S01]  /*6270*/  ISETP.GT.U32.AND P6, PT, R6.reuse, R103, PT ;  /* 0x000000670600720c */ /* 0x040fe20003fc4070 */
[----:B------:R-:W-:Y:S01]  /*6280*/  @!P2 IMAD.MOV R144, RZ, RZ, -R144 ;  /* 0x000000ffff90a224 */ /* 0x000fe200078e0a90 */
[----:B------:R-:W-:Y:S01]  /*6290*/  ISETP.GE.AND P2, PT, R149, RZ, PT ;  /* 0x000000ff9500720c */ /* 0x000fe20003f46270 */
[----:B------:R-:W2:Y:S01]  /*62a0*/  LDCU UR74, c[0x0][0x3b0] ;  /* 0x00007600ff4a77ac */ /* 0x000ea20008000800 */
[----:B-1----:R-:W-:Y:S01]  /*62b0*/  IMAD R0, R83, R3, RZ ;  /* 0x0000000353007224 */ /* 0x002fe200078e02ff */
[----:B------:R-:W-:Y:S01]  /*62c0*/  LOP3.LUT R149, RZ, R5, RZ, 0x33, !PT ;  /* 0x00000005ff957212 */ /* 0x000fe200078e33ff */
[--C-:B------:R-:W-:Y:S01]  /*62d0*/  @!P3 IMAD.IADD R95, R95, 0x1, -R6.reuse ;  /* 0x000000015f5fb824 */ /* 0x100fe200078e0a06 */
[----:B------:R-:W-:Y:S01]  /*62e0*/  BAR.SYNC.DEFER_BLOCKING 0x0 ;  /* 0x0000000000007b1d */ /* 0x000fe20000010000 */
[----:B------:R-:W-:Y:S01]  /*62f0*/  @!P0 IMAD.IADD R99, R99, 0x1, -R6 ;  /* 0x0000000163638824 */ /* 0x000fe200078e0a06 */
[----:B------:R-:W-:-:S02]  /*6300*/  ISETP.GT.U32.AND P0, PT, R6, R147, PT ;  /* 0x000000930600720c */ /* 0x000fc40003f04070 */
[----:B------:R-:W-:Y:S02]  /*6310*/  @!P4 IADD3 R139, PT, PT, R139, -R6, RZ ;  /* 0x800000068b8bc210 */ /* 0x000fe40007ffe0ff */
[C---:B------:R-:W-:Y:S01]  /*6320*/  ISETP.GT.U32.AND P4, PT, R6.reuse, R143, PT ;  /* 0x0000008f0600720c */ /* 0x040fe20003f84070 */
[----:B------:R-:W-:Y:S01]  /*6330*/  @!P6 IMAD.IADD R103, R103, 0x1, -R6 ;  /* 0x000000016767e824 */ /* 0x000fe200078e0a06 */
[C---:B------:R-:W-:Y:S01]  /*6340*/  ISETP.GT.U32.AND P3, PT, R6.reuse, R141, PT ;  /* 0x0000008d0600720c */ /* 0x040fe20003f64070 */
[----:B------:R1:W-:Y:S01]  /*6350*/  STL.64 [R1+0x11f0], R2 ;  /* 0x0011f00201007387 */ /* 0x0003e20000100a00 */
[----:B------:R-:W-:-:S05]  /*6360*/  ISETP.GT.U32.AND P6, PT, R6, R145, PT ;  /* 0x000000910600720c */ /* 0x000fca0003fc4070 */
[----:B------:R-:W-:Y:S01]  /*6370*/  @!P0 IMAD.IADD R147, R147, 0x1, -R6 ;  /* 0x0000000193938824 */ /* 0x000fe200078e0a06 */
[----:B------:R-:W-:-:S03]  /*6380*/  ISETP.GT.U32.AND P0, PT, R6, R139, PT ;  /* 0x0000008b0600720c */ /* 0x000fc60003f04070 */
[-C--:B------:R-:W-:Y:S02]  /*6390*/  @!P4 IADD3 R143, PT, PT, R143, -R6.reuse, RZ ;  /* 0x800000068f8fc210 */ /* 0x080fe40007ffe0ff */
[C---:B------:R-:W-:Y:S01]  /*63a0*/  ISETP.GT.U32.AND P1, PT, R6.reuse, R147, PT ;  /* 0x000000930600720c */ /* 0x040fe20003f24070 */
[--C-:B------:R-:W-:Y:S01]  /*63b0*/  @!P3 IMAD.IADD R141, R141, 0x1, -R6.reuse ;  /* 0x000000018d8db824 */ /* 0x100fe200078e0a06 */
[----:B------:R-:W-:Y:S01]  /*63c0*/  ISETP.GT.U32.AND P4, PT, R6, R143, PT ;  /* 0x0000008f0600720c */ /* 0x000fe20003f84070 */
[----:B------:R-:W-:Y:S01]  /*63d0*/  @!P6 IMAD.IADD R145, R145, 0x1, -R6 ;  /* 0x000000019191e824 */ /* 0x000fe200078e0a06 */
[----:B------:R-:W-:Y:S02]  /*63e0*/  ISETP.GE.AND P3, PT, R146, RZ, PT ;  /* 0x000000ff9200720c */ /* 0x000fe40003f66270 */
[----:B------:R-:W-:Y:S02]  /*63f0*/  MOV R146, R47 ;  /* 0x0000002f00927202 */ /* 0x000fe40000000f00 */
[----:B------:R-:W-:-:S02]  /*6400*/  @!P0 IADD3 R139, PT, PT, R139, -R6, RZ ;  /* 0x800000068b8b8210 */ /* 0x000fc40007ffe0ff */
[----:B------:R-:W-:Y:S02]  /*6410*/  ISETP.GT.U32.AND P5, PT, R6, R145, PT ;  /* 0x000000910600720c */ /* 0x000fe40003fa4070 */
[----:B------:R-:W-:Y:S01]  /*6420*/  ISETP.GE.AND P0, PT, R166, RZ, PT ;  /* 0x000000ffa600720c */ /* 0x000fe20003f06270 */
[----:B------:R-:W-:Y:S01]  /*6430*/  @!P1 IMAD.IADD R147, R147, 0x1, -R6 ;  /* 0x0000000193939824 */ /* 0x000fe200078e0a06 */
[----:B------:R-:W-:Y:S02]  /*6440*/  ISETP.GT.U32.AND P1, PT, R6, R51, PT ;  /* 0x000000330600720c */ /* 0x000fe40003f24070 */
[----:B------:R-:W-:Y:S01]  /*6450*/  @!P4 IADD3 R143, PT, PT, R143, -R6, RZ ;  /* 0x800000068f8fc210 */ /* 0x000fe20007ffe0ff */
[----:B------:R-:W-:Y:S01]  /*6460*/  @!P3 IMAD.MOV R12, RZ, RZ, -R12 ;  /* 0x000000ffff0cb224 */ /* 0x000fe200078e0a0c */
[----:B------:R-:W-:Y:S01]  /*6470*/  LEA R236, P4, R0, UR14, 0x2 ;  /* 0x0000000e00ec7c11 */ /* 0x000fe2000f8810ff */
[----:B------:R-:W3:Y:S01]  /*6480*/  LDCU UR14, c[0x0][0x3b0] ;  /* 0x00007600ff0e77ac */ /* 0x000ee20008000800 */
[----:B------:R-:W-:-:S02]  /*6490*/  ISETP.GE.AND P3, PT, R198, RZ, PT ;  /* 0x000000ffc600720c */ /* 0x000fc40003f66270 */
[----:B------:R-:W-:Y:S01]  /*64a0*/  LEA.HI.X.SX32 R0, R0, UR15, 0x2, P4 ;  /* 0x0000000f00007c11 */ /* 0x000fe2000a0f16ff */
[----:B------:R-:W-:Y:S01]  /*64b0*/  @!P5 IMAD.IADD R145, R145, 0x1, -R6 ;  /* 0x000000019191d824 */ /* 0x000fe200078e0a06 */
[----:B------:R-:W-:Y:S01]  /*64c0*/  LEA R240, P4, R11, UR12, 0x2 ;  /* 0x0000000c0bf07c11 */ /* 0x000fe2000f8810ff */
[----:B------:R-:W-:Y:S01]  /*64d0*/  @!P0 IMAD.MOV R146, RZ, RZ, -R146 ;  /* 0x000000ffff928224 */ /* 0x000fe200078e0a92 */
[----:B------:R-:W-:Y:S01]  /*64e0*/  ISETP.GE.AND P5, PT, R163, RZ, PT ;  /* 0x000000ffa300720c */ /* 0x000fe20003fa6270 */
[----:B------:R-:W-:Y:S01]  /*64f0*/  @!P1 IMAD.IADD R51, R51, 0x1, -R6 ;  /* 0x0000000133339824 */ /* 0x000fe200078e0a06 */
[----:B------:R-:W-:Y:S01]  /*6500*/  LEA.HI.X.SX32 R241, R11, UR13, 0x2, P4 ;  /* 0x0000000d0bf17c11 */ /* 0x000fe2000a0f16ff */
[----:B------:R-:W4:Y:S01]  /*6510*/  LDCU UR15, c[0x0][0x3b0] ;  /* 0x00007600ff0f77ac */ /* 0x000f220008000800 */
[----:B------:R-:W-:Y:S02]  /*6520*/  LEA R238, P4, R34, UR12, 0x2 ;  /* 0x0000000c22ee7c11 */ /* 0x000fe4000f8810ff */
[----:B------:R-:W-:Y:S01]  /*6530*/  ISETP.GT.U32.AND P1, PT, R6, R51, PT ;  /* 0x000000330600720c */ /* 0x000fe20003f24070 */
[----:B------:R-:W1:Y:S01]  /*6540*/  LDCU UR12, c[0x0][0x3b0] ;  /* 0x00007600ff0c77ac */ /* 0x000e620008000800 */
[----:B------:R-:W-:-:S02]  /*6550*/  LEA.HI.X.SX32 R239, R34, UR13, 0x2, P4 ;  /* 0x0000000d22ef7c11 */ /* 0x000fc4000a0f16ff */
[----:B------:R-:W-:Y:S01]  /*6560*/  ISETP.NE.AND P0, PT, R5, RZ, PT ;  /* 0x000000ff0500720c */ /* 0x000fe20003f05270 */
[----:B------:R-:W1:Y:S01]  /*6570*/  LDCU UR13, c[0x0][0x3b0] ;  /* 0x00007600ff0d77ac */ /* 0x000e620008000800 */
[----:B------:R-:W-:Y:S02]  /*6580*/  ISETP.GE.AND P4, PT, R161, RZ, PT ;  /* 0x000000ffa100720c */ /* 0x000fe40003f86270 */
[C---:B------:R-:W-:Y:S02]  /*6590*/  SEL R8, R149.reuse, R8, !P0 ;  /* 0x0000000895087207 */ /* 0x040fe40004000000 */
[----:B------:R-:W-:Y:S02]  /*65a0*/  ISETP.GT.U32.AND P6, PT, R6, R141, PT ;  /* 0x0000008d0600720c */ /* 0x000fe40003fc4070 */
[----:B------:R-:W-:Y:S01]  /*65b0*/  SEL R5, R149, R7, !P0 ;  /* 0x0000000795057207 */ /* 0x000fe20004000000 */
[----:B------:R-:W-:Y:S01]  /*65c0*/  @!P1 IMAD.IADD R51, R51, 0x1, -R6 ;  /* 0x0000000133339824 */ /* 0x000fe200078e0a06 */
[----:B------:R-:W-:-:S02]  /*65d0*/  ISETP.GE.AND P1, PT, R162, RZ, PT ;  /* 0x000000ffa200720c */ /* 0x000fc40003f26270 */
[C---:B------:R-:W-:Y:S01]  /*65e0*/  SEL R243, R149.reuse, R4, !P0 ;  /* 0x0000000495f37207 */ /* 0x040fe20004000000 */
[----:B------:R-:W-:Y:S01]  /*65f0*/  @!P3 IMAD.MOV R51, RZ, RZ, -R51 ;  /* 0x000000ffff33b224 */ /* 0x000fe200078e0a33 */
[----:B------:R-:W-:Y:S01]  /*6600*/  ISETP.GE.AND P3, PT, R164, RZ, PT ;  /* 0x000000ffa400720c */ /* 0x000fe20003f66270 */
[----:B------:R-:W-:Y:S01]  /*6610*/  IMAD.MOV.U32 R4, RZ, RZ, R33 ;  /* 0x000000ffff047224 */ /* 0x000fe200078e0021 */
[----:B------:R-:W-:Y:S01]  /*6620*/  SEL R7, R149, R9, !P0 ;  /* 0x0000000995077207 */ /* 0x000fe20004000000 */
[----:B------:R-:W-:Y:S01]  /*6630*/  IMAD R5, R5, UR73, RZ ;  /* 0x0000004905057c24 */ /* 0x000fe2000f8e02ff */
[----:B------:R-:W-:Y:S01]  /*6640*/  SEL R11, R149, R13, !P0 ;  /* 0x0000000d950b7207 */ /* 0x000fe20004000000 */
[----:B------:R-:W-:Y:S01]  /*6650*/  @!P6 IMAD.IADD R141, R141, 0x1, -R6 ;  /* 0x000000018d8de824 */ /* 0x000fe200078e0a06 */
[C---:B------:R-:W-:Y:S01]  /*6660*/  SEL R9, R149.reuse, R10, !P0 ;  /* 0x0000000a95097207 */ /* 0x040fe20004000000 */
[----:B------:R-:W-:Y:S01]  /*6670*/  IMAD R10, R8, UR72, RZ ;  /* 0x00000048080a7c24 */ /* 0x000fe2000f8e02ff */
[C---:B------:R-:W-:Y:S01]  /*6680*/  SEL R13, R149.reuse, R14, !P0 ;  /* 0x0000000e950d7207 */ /* 0x040fe20004000000 */
[----:B------:R-:W-:Y:S01]  /*6690*/  IMAD.MOV.U32 R14, RZ, RZ, R35 ;  /* 0x000000ffff0e7224 */ /* 0x000fe200078e0023 */
[C---:B------:R-:W-:Y:S01]  /*66a0*/  SEL R34, R149.reuse, R16, !P0 ;  /* 0x0000001095227207 */ /* 0x040fe20004000000 */
[----:B------:R-:W-:Y:S01]  /*66b0*/  IMAD.MOV.U32 R16, RZ, RZ, R39 ;  /* 0x000000ffff107224 */ /* 0x000fe200078e0027 */
[----:B------:R-:W-:Y:S01]  /*66c0*/  SEL R37, R149, R18, !P0 ;  /* 0x0000001295257207 */ /* 0x000fe20004000000 */
[----:B------:R-:W-:Y:S01]  /*66d0*/  IMAD.MOV.U32 R8, RZ, RZ, R31 ;  /* 0x000000ffff087224 */ /* 0x000fe200078e001f */
[----:B------:R-:W-:Y:S01]  /*66e0*/  @!P5 IADD3 R4, PT, PT, -R4, RZ, RZ ;  /* 0x000000ff0404d210 */ /* 0x000fe20007ffe1ff */
[----:B------:R-:W-:Y:S01]  /*66f0*/  IMAD.MOV.U32 R18, RZ, RZ, R43 ;  /* 0x000000ffff127224 */ /* 0x000fe200078e002b */
[----:B------:R-:W-:Y:S01]  /*6700*/  ISETP.GE.AND P5, PT, R150, RZ, PT ;  /* 0x000000ff9600720c */ /* 0x000fe20003fa6270 */
[----:B------:R-:W-:Y:S01]  /*6710*/  @!P1 IMAD.MOV R16, RZ, RZ, -R16 ;  /* 0x000000ffff109224 */ /* 0x000fe200078e0a10 */
[----:B------:R-:W-:Y:S01]  /*6720*/  @!P4 IADD3 R14, PT, PT, -R14, RZ, RZ ;  /* 0x000000ff0e0ec210 */ /* 0x000fe20007ffe1ff */
[----:B------:R-:W-:Y:S01]  /*6730*/  @!P2 IMAD.MOV R8, RZ, RZ, -R8 ;  /* 0x000000ffff08a224 */ /* 0x000fe200078e0a08 */
[----:B------:R-:W-:Y:S01]  /*6740*/  ISETP.GE.AND P1, PT, R151, RZ, PT ;  /* 0x000000ff9700720c */ /* 0x000fe20003f26270 */
[----:B------:R-:W-:Y:S01]  /*6750*/  IMAD R7, R7, UR72, RZ ;  /* 0x0000004807077c24 */ /* 0x000fe2000f8e02ff */
[----:B------:R-:W-:Y:S01]  /*6760*/  ISETP.GE.AND P2, PT, R62, RZ, PT ;  /* 0x000000ff3e00720c */ /* 0x000fe20003f46270 */
[----:B------:R-:W-:Y:S01]  /*6770*/  IMAD R11, R11, UR72, RZ ;  /* 0x000000480b0b7c24 */ /* 0x000fe2000f8e02ff */
[----:B------:R-:W-:Y:S01]  /*6780*/  ISETP.GE.AND P4, PT, R156, RZ, PT ;  /* 0x000000ff9c00720c */ /* 0x000fe20003f86270 */
[----:B------:R-:W-:Y:S01]  /*6790*/  IMAD R243, R243, UR72, RZ ;  /* 0x00000048f3f37c24 */ /* 0x000fe2000f8e02ff */
[----:B------:R-:W-:Y:S01]  /*67a0*/  @!P3 IADD3 R18, PT, PT, -R18, RZ, RZ ;  /* 0x000000ff1212b210 */ /* 0x000fe20007ffe1ff */
[----:B------:R-:W-:Y:S01]  /*67b0*/  IMAD R13, R13, UR72, RZ ;  /* 0x000000480d0d7c24 */ /* 0x000fe2000f8e02ff */
[----:B------:R-:W-:Y:S01]  /*67c0*/  ISETP.GE.AND P3, PT, R157, RZ, PT ;  /* 0x000000ff9d00720c */ /* 0x000fe20003f66270 */
[----:B------:R-:W-:Y:S01]  /*67d0*/  IMAD R9, R9, UR72, RZ ;  /* 0x0000004809097c24 */ /* 0x000fe2000f8e02ff */
[C---:B------:R-:W-:Y:S01]  /*67e0*/  SEL R20, R149.reuse, R20, !P0 ;  /* 0x0000001495147207 */ /* 0x040fe20004000000 */
[----:B------:R-:W-:Y:S01]  /*67f0*/  IMAD R34, R34, UR70, RZ ;  /* 0x0000004622227c24 */ /* 0x000fe2000f8e02ff */
[----:B------:R-:W-:Y:S01]  /*6800*/  SEL R24, R149, R24, !P0 ;  /* 0x0000001895187207 */ /* 0x000fe20004000000 */
[----:B------:R-:W-:Y:S01]  /*6810*/  IMAD R37, R37, UR66, RZ ;  /* 0x0000004225257c24 */ /* 0x000fe2000f8e02ff */
[C---:B------:R-:W-:Y:S01]  /*6820*/  SEL R28, R149.reuse, R28, !P0 ;  /* 0x0000001c951c7207 */ /* 0x040fe20004000000 */
[----:B------:R-:W-:Y:S01]  /*6830*/  IMAD R31, R20, UR69, RZ ;  /* 0x00000045141f7c24 */ /* 0x000fe2000f8e02ff */
[----:B------:R-:W-:Y:S01]  /*6840*/  MOV R6, R41 ;  /* 0x0000002900067202 */ /* 0x000fe20000000f00 */
        /* <DEDUP_REMOVED lines=8> */
[----:B------:R-:W-:Y:S01]  /*68d0*/  IMAD R39, R28, UR65, RZ ;  /* 0x000000411c277c24 */ /* 0x000fe2000f8e02ff */
[----:B------:R-:W-:Y:S01]  /*68e0*/  ISETP.GE.AND P1, PT, R158, RZ, PT ;  /* 0x000000ff9e00720c */ /* 0x000fe20003f26270 */
[----:B------:R-:W-:Y:S01]  /*68f0*/  IMAD.MOV.U32 R24, RZ, RZ, R53 ;  /* 0x000000ffff187224 */ /* 0x000fe200078e0035 */
[----:B------:R-:W-:Y:S01]  /*6900*/  @!P2 IADD3 R22, PT, PT, -R22, RZ, RZ ;  /* 0x000000ff1616a210 */ /* 0x000fe20007ffe1ff */
[----:B------:R-:W-:Y:S01]  /*6910*/  IMAD.MOV.U32 R28, RZ, RZ, R59 ;  /* 0x000000ffff1c7224 */ /* 0x000fe200078e003b */
[----:B------:R-:W-:Y:S01]  /*6920*/  ISETP.GE.AND P2, PT, R65, RZ, PT ;  /* 0x000000ff4100720c */ /* 0x000fe20003f46270 */
[----:B------:R-:W-:Y:S01]  /*6930*/  @!P5 IMAD.MOV R20, RZ, RZ, -R20 ;  /* 0x000000ffff14d224 */ /* 0x000fe200078e0a14 */
[----:B------:R-:W-:Y:S01]  /*6940*/  ISETP.GE.AND P5, PT, R152, RZ, PT ;  /* 0x000000ff9800720c */ /* 0x000fe20003fa6270 */
[----:B------:R-:W-:Y:S01]  /*6950*/  IMAD R45, R36, UR61, RZ ;  /* 0x0000003d242d7c24 */ /* 0x000fe2000f8e02ff */
[----:B------:R-:W-:Y:S01]  /*6960*/  SEL R36, R149, R67, !P0 ;  /* 0x0000004395247207 */ /* 0x000fe20004000000 */
[----:B------:R-:W-:Y:S01]  /*6970*/  @!P4 IMAD.MOV R24, RZ, RZ, -R24 ;  /* 0x000000ffff18c224 */ /* 0x000fe200078e0a18 */
[----:B------:R-:W-:Y:S01]  /*6980*/  ISETP.GE.AND P4, PT, R55, RZ, PT ;  /* 0x000000ff3700720c */ /* 0x000fe20003f86270 */
[----:B------:R-:W-:Y:S01]  /*6990*/  @!P3 IMAD.MOV R28, RZ, RZ, -R28 ;  /* 0x000000ffff1cb224 */ /* 0x000fe200078e0a1c */
[----:B------:R-:W-:Y:S01]  /*69a0*/  SEL R30, R149, R30, !P0 ;  /* 0x0000001e951e7207 */ /* 0x000fe20004000000 */
[----:B------:R-:W-:Y:S01]  /*69b0*/  IMAD R33, R33, UR68, RZ ;  /* 0x0000004421217c24 */ /* 0x000fe2000f8e02ff */
[----:B------:R-:W-:Y:S01]  /*69c0*/  SEL R47, R149, R38, !P0 ;  /* 0x00000026952f7207 */ /* 0x000fe20004000000 */
[----:B------:R-:W-:Y:S01]  /*69d0*/  IMAD R41, R41, UR64, RZ ;  /* 0x0000004029297c24 */ /* 0x000fe2000f8e02ff */
[----:B------:R-:W-:Y:S01]  /*69e0*/  ISETP.GE.AND P3, PT, R153, RZ, PT ;  /* 0x000000ff9900720c */ /* 0x000fe20003f66270 */
[----:B------:R-:W-:Y:S01]  /*69f0*/  IMAD R43, R30, UR63, RZ ;  /* 0x0000003f1e2b7c24 */ /* 0x000fe2000f8e02ff */
[C---:B------:R-:W-:Y:S01]  /*6a00*/  SEL R48, R149.reuse, R32, !P0 ;  /* 0x0000002095307207 */ /* 0x040fe20004000000 */
[----:B------:R-:W-:Y:S01]  /*6a10*/  IMAD.MOV.U32 R30, RZ, RZ, R63 ;  /* 0x000000ffff1e7224 */ /* 0x000fe200078e003f */
[C---:B------:R-:W-:Y:S01]  /*6a20*/  SEL R38, R149.reuse, R69, !P0 ;  /* 0x0000004595267207 */ /* 0x040fe20004000000 */
[----:B------:R-:W-:Y:S01]  /*6a30*/  IMAD R69, R36, UR48, RZ ;  /* 0x0000003024457c24 */ /* 0x000fe2000f8e02ff */
[C---:B------:R-:W-:Y:S01]  /*6a40*/  SEL R32, R149.reuse, R61, !P0 ;  /* 0x0000003d95207207 */ /* 0x040fe20004000000 */
[----:B------:R-:W-:Y:S01]  /*6a50*/  IMAD.MOV.U32 R36, RZ, RZ, R71 ;  /* 0x000000ffff247224 */ /* 0x000fe200078e0047 */
[C---:B------:R-:W-:Y:S01]  /*6a60*/  SEL R245, R149.reuse, R51, !P0 ;  /* 0x0000003395f57207 */ /* 0x040fe20004000000 */
[----:B------:R-:W-:Y:S01]  /*6a70*/  IMAD R71, R38, UR47, RZ ;  /* 0x0000002f26477c24 */ /* 0x000fe2000f8e02ff */
[----:B------:R-:W-:Y:S01]  /*6a80*/  SEL R51, R149, R40, !P0 ;  /* 0x0000002895337207 */ /* 0x000fe20004000000 */
[----:B------:R-:W-:Y:S01]  /*6a90*/  IMAD R63, R32, UR51, RZ ;  /* 0x00000033203f7c24 */ /* 0x000fe2000f8e02ff */
[----:B------:R-:W-:Y:S01]  /*6aa0*/  @!P5 IADD3 R30, PT, PT, -R30, RZ, RZ ;  /* 0x000000ff1e1ed210 */ /* 0x000fe20007ffe1ff */
[----:B------:R-:W-:Y:S01]  /*6ab0*/  IMAD.MOV.U32 R38, RZ, RZ, R73 ;  /* 0x000000ffff267224 */ /* 0x000fe200078e0049 */
[----:B------:R-:W-:Y:S01]  /*6ac0*/  ISETP.GE.AND P5, PT, R97, RZ, PT ;  /* 0x000000ff6100720c */ /* 0x000fe20003fa6270 */
[----:B------:R-:W-:Y:S01]  /*6ad0*/  IMAD.MOV.U32 R32, RZ, RZ, R75 ;  /* 0x000000ffff207224 */ /* 0x000fe200078e004b */
[----:B------:R-:W-:Y:S01]  /*6ae0*/  @!P4 IADD3 R36, PT, PT, -R36, RZ, RZ ;  /* 0x000000ff2424c210 */ /* 0x000fe20007ffe1ff */
[----:B------:R-:W-:Y:S01]  /*6af0*/  IMAD.MOV.U32 R40, RZ, RZ, R77 ;  /* 0x000000ffff287224 */ /* 0x000fe200078e004d */
[----:B------:R-:W-:Y:S01]  /*6b00*/  ISETP.GE.AND P4, PT, R159, RZ, PT ;  /* 0x000000ff9f00720c */ /* 0x000fe20003f86270 */
[----:B------:R-:W-:Y:S01]  /*6b10*/  @!P1 IMAD.MOV R38, RZ, RZ, -R38 ;  /* 0x000000ffff269224 */ /* 0x000fe200078e0a26 */
[----:B------:R-:W-:Y:S01]  /*6b20*/  ISETP.GE.AND P1, PT, R154, RZ, PT ;  /* 0x000000ff9a00720c */ /* 0x000fe20003f26270 */
[----:B------:R-:W-:Y:S01]  /*6b30*/  @!P2 IMAD.MOV R32, RZ, RZ, -R32 ;  /* 0x000000ffff20a224 */ /* 0x000fe200078e0a20 */
[----:B------:R-:W-:Y:S01]  /*6b40*/  ISETP.GE.AND P2, PT, R79, RZ, PT ;  /* 0x000000ff4f00720c */ /* 0x000fe20003f46270 */
[----:B------:R-:W-:Y:S01]  /*6b50*/  IMAD R245, R245, UR72, RZ ;  /* 0x00000048f5f57c24 */ /* 0x000fe2000f8e02ff */
[----:B------:R-:W-:Y:S01]  /*6b60*/  @!P3 IADD3 R40, PT, PT, -R40, RZ, RZ ;  /* 0x000000ff2828b210 */ /* 0x000fe20007ffe1ff */
[----:B------:R-:W-:Y:S01]  /*6b70*/  IMAD R48, R48, UR62, RZ ;  /* 0x0000003e30307c24 */ /* 0x000fe2000f8e02ff */
[----:B------:R-:W-:Y:S01]  /*6b80*/  ISETP.GE.AND P3, PT, R101, RZ, PT ;  /* 0x000000ff6500720c */ /* 0x000fe20003f66270 */
[----:B------:R-:W-:Y:S01]  /*6b90*/  IMAD R47, R47, UR60, RZ ;  /* 0x0000003c2f2f7c24 */ /* 0x000fe2000f8e02ff */
[----:B------:R-:W-:Y:S01]  /*6ba0*/  SEL R44, R149, R44, !P0 ;  /* 0x0000002c952c7207 */ /* 0x000fe20004000000 */
[----:B------:R-:W-:Y:S01]  /*6bb0*/  IMAD R51, R51, UR58, RZ ;  /* 0x0000003a33337c24 */ /* 0x000fe2000f8e02ff */
[C---:B------:R-:W-:Y:S01]  /*6bc0*/  SEL R42, R149.reuse, R42, !P0 ;  /* 0x0000002a952a7207 */ /* 0x040fe20004000000 */
[----:B------:R-:W1:Y:S01]  /*6bd0*/  LDCU UR69, c[0x0][0x3b0] ;  /* 0x00007600ff4577ac */ /* 0x000e620008000800 */
[C---:B------:R-:W-:Y:S01]  /*6be0*/  SEL R46, R149.reuse, R46, !P0 ;  /* 0x0000002e952e7207 */ /* 0x040fe20004000000 */
[----:B------:R-:W-:Y:S01]  /*6bf0*/  IMAD R53, R44, UR57, RZ ;  /* 0x000000392c357c24 */ /* 0x000fe2000f8e02ff */
[C---:B------:R-:W-:Y:S01]  /*6c00*/  SEL R52, R149.reuse, R52, !P0 ;  /* 0x0000003495347207 */ /* 0x040fe20004000000 */
[----:B------:R-:W-:Y:S01]  /*6c10*/  IMAD R55, R42, UR56, RZ ;  /* 0x000000382a377c24 */ /* 0x000fe2000f8e02ff */
[----:B------:R-:W-:Y:S01]  /*6c20*/  SEL R62, R149, R50, !P0 ;  /* 0x00000032953e7207 */ /* 0x000fe20004000000 */
[----:B------:R-:W-:Y:S01]  /*6c30*/  IMAD.MOV.U32 R50, RZ, RZ, R99 ;  /* 0x000000ffff327224 */ /* 0x000fe200078e0063 */
[----:B------:R-:W-:Y:S01]  /*6c40*/  ISETP.GE.AND P6, PT, R165, RZ, PT ;  /* 0x000000ffa500720c */ /* 0x000fe20003fc6270 */
[----:B------:R-:W-:Y:S01]  /*6c50*/  IMAD R49, R46, UR59, RZ ;  /* 0x0000003b2e317c24 */ /* 0x000fe2000f8e02ff */
[C---:B------:R-:W-:Y:S01]  /*6c60*/  SEL R191, R149.reuse, R4, !P0 ;  /* 0x0000000495bf7207 */ /* 0x040fe20004000000 */
[----:B------:R-:W-:Y:S01]  /*6c70*/  IMAD.MOV.U32 R42, RZ, RZ, R81 ;  /* 0x000000ffff2a7224 */ /* 0x000fe200078e0051 */
[----:B------:R-:W-:Y:S01]  /*6c80*/  @!P1 IADD3 R50, PT, PT, -R50, RZ, RZ ;  /* 0x000000ff32329210 */ /* 0x000fe20007ffe1ff */
[----:B------:R-:W-:Y:S01]  /*6c90*/  IMAD.MOV.U32 R44, RZ, RZ, R93 ;  /* 0x000000ffff2c7224 */ /* 0x000fe200078e005d */
[----:B------:R-:W-:Y:S01]  /*6ca0*/  ISETP.GE.AND P1, PT, R148, RZ, PT ;  /* 0x000000ff9400720c */ /* 0x000fe20003f26270 */
[----:B------:R-:W-:Y:S01]  /*6cb0*/  IMAD R57, R52, UR55, RZ ;  /* 0x0000003734397c24 */ /* 0x000fe2000f8e02ff */
[----:B------:R-:W-:Y:S01]  /*6cc0*/  SEL R56, R149, R56, !P0 ;  /* 0x0000003895387207 */ /* 0x000fe20004000000 */
        /* <DEDUP_REMOVED lines=8> */
[----:B------:R-:W-:Y:S01]  /*6d50*/  @!P3 IMAD.MOV R52, RZ, RZ, -R52 ;  /* 0x000000ffff34b224 */ /* 0x000fe200078e0a34 */
[----:B------:R-:W-:Y:S01]  /*6d60*/  ISETP.GE.AND P3, PT, R105, RZ, PT ;  /* 0x000000ff6900720c */ /* 0x000fe20003f66270 */
[----:B------:R-:W-:Y:S01]  /*6d70*/  @!P6 IMAD.MOV R6, RZ, RZ, -R6 ;  /* 0x000000ffff06e224 */ /* 0x000fe200078e0a06 */
[C---:B------:R-:W-:Y:S01]  /*6d80*/  SEL R54, R149.reuse, R54, !P0 ;  /* 0x0000003695367207 */ /* 0x040fe20004000000 */
[----:B------:R-:W-:Y:S01]  /*6d90*/  VIADD R4, R252, 0xfffffffe ;  /* 0xfffffffefc047836 */ /* 0x000fe20000000000 */
[C---:B------:R-:W-:Y:S01]  /*6da0*/  SEL R60, R149.reuse, R60, !P0 ;  /* 0x0000003c953c7207 */ /* 0x040fe20004000000 */
[----:B------:R-:W-:Y:S01]  /*6db0*/  @!P1 IMAD.MOV R145, RZ, RZ, -R145 ;  /* 0x000000ffff919224 */ /* 0x000fe200078e0a91 */
[C---:B------:R-:W-:Y:S01]  /*6dc0*/  SEL R66, R149.reuse, R66, !P0 ;  /* 0x0000004295427207 */ /* 0x040fe20004000000 */
[----:B------:R-:W-:Y:S01]  /*6dd0*/  @!P2 IMAD.MOV R141, RZ, RZ, -R141 ;  /* 0x000000ffff8da224 */ /* 0x000fe200078e0a8d */
[C---:B------:R-:W-:Y:S01]  /*6de0*/  SEL R70, R149.reuse, R70, !P0 ;  /* 0x0000004695467207 */ /* 0x040fe20004000000 */
[----:B------:R-:W-:Y:S01]  /*6df0*/  IMAD R59, R56, UR53, RZ ;  /* 0x00000035383b7c24 */ /* 0x000fe2000f8e02ff */
[C---:B------:R-:W-:Y:S01]  /*6e00*/  SEL R86, R149.reuse, R86, !P0 ;  /* 0x0000005695567207 */ /* 0x040fe20004000000 */
[----:B------:R-:W-:Y:S01]  /*6e10*/  @!P4 IMAD.MOV R147, RZ, RZ, -R147 ;  /* 0x000000ffff93c224 */ /* 0x000fe200078e0a93 */
[C---:B------:R-:W-:Y:S01]  /*6e20*/  SEL R84, R149.reuse, R84, !P0 ;  /* 0x0000005495547207 */ /* 0x040fe20004000000 */
[----:B------:R-:W-:Y:S01]  /*6e30*/  IMAD R61, R54, UR52, RZ ;  /* 0x00000034363d7c24 */ /* 0x000fe2000f8e02ff */
[C---:B------:R-:W-:Y:S01]  /*6e40*/  SEL R87, R149.reuse, R87, !P0 ;  /* 0x0000005795577207 */ /* 0x040fe20004000000 */
[----:B------:R-:W-:Y:S01]  /*6e50*/  IMAD R67, R60, UR49, RZ ;  /* 0x000000313c437c24 */ /* 0x000fe2000f8e02ff */
[----:B------:R-:W-:Y:S01]  /*6e60*/  SEL R89, R149, R89, !P0 ;  /* 0x0000005995597207 */ /* 0x000fe20004000000 */
[----:B------:R-:W-:Y:S01]  /*6e70*/  IMAD R73, R66, UR45, RZ ;  /* 0x0000002d42497c24 */ /* 0x000fe2000f8e02ff */
[----:B------:R-:W-:Y:S01]  /*6e80*/  @!P5 IADD3 R139, PT, PT, -R139, RZ, RZ ;  /* 0x000000ff8b8bd210 */ /* 0x000fe20007ffe1ff */
[----:B------:R-:W-:Y:S01]  /*6e90*/  IMAD R77, R70, UR43, RZ ;  /* 0x0000002b464d7c24 */ /* 0x000fe2000f8e02ff */
[----:B------:R-:W-:Y:S01]  /*6ea0*/  SEL R189, R149, R6, !P0 ;  /* 0x0000000695bd7207 */ /* 0x000fe20004000000 */
[----:B------:R-:W-:Y:S01]  /*6eb0*/  VIADD R6, R252, 0xfffffffd ;  /* 0xfffffffdfc067836 */ /* 0x000fe20000000000 */
[----:B------:R-:W-:Y:S01]  /*6ec0*/  ISETP.GE.U32.AND P5, PT, R4, 0x7fffff7f, PT ;  /* 0x7fffff7f0400780c */ /* 0x000fe20003fa6070 */
[----:B------:R-:W-:Y:S01]  /*6ed0*/  IMAD R95, R86, UR37, RZ ;  /* 0x00000025565f7c24 */ /* 0x000fe2000f8e02ff */
[----:B-1----:R-:W-:Y:S01]  /*6ee0*/  LEA R2, P1, R5, R236, 0x2 ;  /* 0x000000ec05027211 */ /* 0x002fe200078210ff */
[----:B------:R-:W-:Y:S01]  /*6ef0*/  IMAD R99, R84, UR35, RZ ;  /* 0x0000002354637c24 */ /* 0x000fe2000f8e02ff */
[----:B------:R-:W-:Y:S01]  /*6f00*/  SEL R17, R149, R17, !P0 ;  /* 0x0000001195117207 */ /* 0x000fe20004000000 */
[----:B------:R-:W-:Y:S01]  /*6f10*/  IMAD R103, R87, UR33, RZ ;  /* 0x0000002157677c24 */ /* 0x000fe2000f8e02ff */
[----:B------:R-:W-:Y:S01]  /*6f20*/  SEL R79, R149, R72, !P0 ;  /* 0x00000048954f7207 */ /* 0x000fe20004000000 */
[----:B------:R-:W-:Y:S01]  /*6f30*/  IMAD R105, R89, UR32, RZ ;  /* 0x0000002059697c24 */ /* 0x000fe2000f8e02ff */
[----:B------:R-:W-:Y:S01]  /*6f40*/  @!P3 IADD3 R143, PT, PT, -R143, RZ, RZ ;  /* 0x000000ff8f8fb210 */ /* 0x000fe20007ffe1ff */
[----:B------:R-:W-:Y:S01]  /*6f50*/  IMAD R17, R17, UR72, RZ ;  /* 0x0000004811117c24 */ /* 0x000fe2000f8e02ff */
[----:B------:R-:W-:Y:S01]  /*6f60*/  LEA R4, P4, R10, R236, 0x2 ;  /* 0x000000ec0a047211 */ /* 0x000fe200078810ff */
[----:B------:R-:W-:Y:S01]  /*6f70*/  IMAD R79, R79, UR42, RZ ;  /* 0x0000002a4f4f7c24 */ /* 0x000fe2000f8e02ff */
[C---:B------:R-:W-:Y:S01]  /*6f80*/  SEL R65, R149.reuse, R58, !P0 ;  /* 0x0000003a95417207 */ /* 0x040fe20004000000 */
[----:B------:R-:W1:Y:S01]  /*6f90*/  LDCU UR42, c[0x0][0x3b0] ;  /* 0x00007600ff2a77ac */ /* 0x000e620008000800 */
[C---:B------:R-:W-:Y:S01]  /*6fa0*/  SEL R251, R149.reuse, R64, !P0 ;  /* 0x0000004095fb7207 */ /* 0x040fe20004000000 */
[----:B------:R-:W-:Y:S01]  /*6fb0*/  IMAD R62, R62, UR54, RZ ;  /* 0x000000363e3e7c24 */ /* 0x000fe2000f8e02ff */
[----:B------:R-:W-:Y:S01]  /*6fc0*/  SEL R75, R149, R68, !P0 ;  /* 0x00000044954b7207 */ /* 0x000fe20004000000 */
[----:B------:R-:W-:Y:S01]  /*6fd0*/  IMAD R65, R65, UR50, RZ ;  /* 0x0000003241417c24 */ /* 0x000fe2000f8e02ff */
[----:B------:R-:W-:Y:S01]  /*6fe0*/  SEL R97, R149, R82, !P0 ;  /* 0x0000005295617207 */ /* 0x000fe20004000000 */
[----:B------:R-:W-:Y:S01]  /*6ff0*/  IMAD R251, R251, UR46, RZ ;  /* 0x0000002efbfb7c24 */ /* 0x000fe2000f8e02ff */
[----:B------:R-:W-:Y:S01]  /*7000*/  SEL R101, R149, R85, !P0 ;  /* 0x0000005595657207 */ /* 0x000fe20004000000 */
[----:B------:R-:W-:Y:S01]  /*7010*/  IMAD R75, R75, UR44, RZ ;  /* 0x0000002c4b4b7c24 */ /* 0x000fe2000f8e02ff */
[----:B------:R-:W-:Y:S01]  /*7020*/  LEA.HI.X.SX32 R3, R5, R0, 0x2, P1 ;  /* 0x0000000005037211 */ /* 0x000fe200008f16ff */
[----:B------:R-:W-:Y:S01]  /*7030*/  VIADD R72, R252, 0xffffffff ;  /* 0xfffffffffc487836 */ /* 0x000fe20000000000 */
[----:B------:R-:W-:Y:S01]  /*7040*/  SEL R15, R149, R15, !P0 ;  /* 0x0000000f950f7207 */ /* 0x000fe20004000000 */
[----:B------:R-:W-:Y:S01]  /*7050*/  IMAD R101, R101, UR34, RZ ;  /* 0x0000002265657c24 */ /* 0x000fe2000f8e02ff */
[C---:B------:R-:W-:Y:S01]  /*7060*/  SEL R19, R149.reuse, R19, !P0 ;  /* 0x0000001395137207 */ /* 0x040fe20004000000 */
[----:B------:R1:W-:Y:S01]  /*7070*/  STL.64 [R1+0x7f0], R2 ;  /* 0x0007f00201007387 */ /* 0x0003e20000100a00 */
[----:B------:R-:W-:Y:S01]  /*7080*/  SEL R21, R149, R21, !P0 ;  /* 0x0000001595157207 */ /* 0x000fe20004000000 */
[----:B------:R-:W-:Y:S01]  /*7090*/  IMAD R15, R15, UR72, RZ ;  /* 0x000000480f0f7c24 */ /* 0x000fe2000f8e02ff */
        /* <DEDUP_REMOVED lines=12> */
[C---:B------:R-:W-:Y:S01]  /*7160*/  SEL R80, R149.reuse, R80, !P0 ;  /* 0x0000005095507207 */ /* 0x040fe20004000000 */
[----:B------:R-:W-:Y:S01]  /*7170*/  IMAD R81, R74, UR41, RZ ;  /* 0x000000294a517c24 */ /* 0x000fe2000f8e02ff */
[C---:B------:R-:W-:Y:S01]  /*7180*/  SEL R249, R149.reuse, R78, !P0 ;  /* 0x0000004e95f97207 */ /* 0x040fe20004000000 */
[----:B------:R-:W-:Y:S01]  /*7190*/  IMAD R91, R76, UR40, RZ ;  /* 0x000000284c5b7c24 */ /* 0x000fe2000f8e02ff */
        /* <DEDUP_REMOVED lines=9> */
[----:B------:R-:W1:Y:S01]  /*7230*/  LDCU UR72, c[0x0][0x3b0] ;  /* 0x00007600ff4877ac */ /* 0x000e620008000800 */
[----:B------:R-:W-:-:S02]  /*7240*/  SEL R98, R149, R98, !P0 ;  /* 0x0000006295627207 */ /* 0x000fc40004000000 */
[C---:B------:R-:W-:Y:S01]  /*7250*/  SEL R100, R149.reuse, R100, !P0 ;  /* 0x0000006495647207 */ /* 0x040fe20004000000 */
[----:B------:R-:W1:Y:S01]  /*7260*/  LDCU UR71, c[0x0][0x3b0] ;  /* 0x00007600ff4777ac */ /* 0x000e620008000800 */
[C---:B------:R-:W-:Y:S02]  /*7270*/  SEL R102, R149.reuse, R102, !P0 ;  /* 0x0000006695667207 */ /* 0x040fe40004000000 */
[C---:B------:R-:W-:Y:S01]  /*7280*/  SEL R104, R149.reuse, R104, !P0 ;  /* 0x0000006895687207 */ /* 0x040fe20004000000 */
[----:B------:R-:W1:Y:S01]  /*7290*/  LDCU UR66, c[0x0][0x3b0] ;  /* 0x00007600ff4277ac */ /* 0x000e620008000800 */
[C---:B------:R-:W-:Y:S02]  /*72a0*/  SEL R223, R149.reuse, R106, !P0 ;  /* 0x0000006a95df7207 */ /* 0x040fe40004000000 */
[C---:B------:R-:W-:Y:S01]  /*72b0*/  SEL R54, R149.reuse, R107, !P0 ;  /* 0x0000006b95367207 */ /* 0x040fe20004000000 */
[----:B------:R-:W-:Y:S01]  /*72c0*/  IMAD R107, R88, UR31, RZ ;  /* 0x0000001f586b7c24 */ /* 0x000fe2000f8e02ff */
[----:B------:R-:W-:Y:S01]  /*72d0*/  SEL R108, R149, R108, !P0 ;  /* 0x0000006c956c7207 */ /* 0x000fe20004000000 */
[----:B------:R-:W-:Y:S01]  /*72e0*/  IMAD R223, R223, UR25, RZ ;  /* 0x00000019dfdf7c24 */ /* 0x000fe2000f8e02ff */
[C---:B------:R-:W-:Y:S01]  /*72f0*/  SEL R56, R149.reuse, R109, !P0 ;  /* 0x0000006d95387207 */ /* 0x040fe20004000000 */
[----:B------:R-:W-:Y:S01]  /*7300*/  IMAD R109, R92, UR29, RZ ;  /* 0x0000001d5c6d7c24 */ /* 0x000fe2000f8e02ff */
[C---:B------:R-:W-:Y:S01]  /*7310*/  SEL R110, R149.reuse, R110, !P0 ;  /* 0x0000006e956e7207 */ /* 0x040fe20004000000 */
[----:B------:R-:W1:Y:S01]  /*7320*/  LDCU UR73, c[0x0][0x3b0] ;  /* 0x00007600ff4977ac */ /* 0x000e620008000800 */
        /* <DEDUP_REMOVED lines=19> */
[----:B------:R-:W2:Y:S01]  /*7460*/  LDCU UR65, c[0x0][0x3b0] ;  /* 0x00007600ff4177ac */ /* 0x000ea20008000800 */
        /* <DEDUP_REMOVED lines=10> */
[----:B------:R-:W-:Y:S01]  /*7510*/  SEL R157, R149, R126, !P0 ;  /* 0x0000007e959d7207 */ /* 0x000fe20004000000 */
[----:B------:R-:W-:Y:S01]  /*7520*/  IMAD R151, R151, UR13, RZ ;  /* 0x0000000d97977c24 */ /* 0x000fe2000f8e02ff */
[C---:B------:R-:W-:Y:S01]  /*7530*/  SEL R159, R149.reuse, R127, !P0 ;  /* 0x0000007f959f7207 */ /* 0x040fe20004000000 */
[----:B------:R-:W-:Y:S01]  /*7540*/  IMAD R127, R56, UR22, RZ ;  /* 0x00000016387f7c24 */ /* 0x000fe2000f8e02ff */
[----:B------:R-:W-:Y:S01]  /*7550*/  SEL R161, R149, R128, !P0 ;  /* 0x0000008095a17207 */ /* 0x000fe20004000000 */
[----:B-1----:R-:W-:Y:S01]  /*7560*/  IMAD R157, R157, UR72, RZ ;  /* 0x000000489d9d7c24 */ /* 0x002fe2000f8e02ff */
[C---:B------:R-:W-:Y:S01]  /*7570*/  SEL R163, R149.reuse, R129, !P0 ;  /* 0x0000008195a37207 */ /* 0x040fe20004000000 */
[----:B------:R-:W-:Y:S01]  /*7580*/  IMAD R129, R110, UR21, RZ ;  /* 0x000000156e817c24 */ /* 0x000fe2000f8e02ff */
[----:B------:R-:W-:Y:S01]  /*7590*/  SEL R217, R149, R130, !P0 ;  /* 0x0000008295d97207 */ /* 0x000fe20004000000 */
[----:B------:R-:W-:Y:S01]  /*75a0*/  IMAD R153, R153, UR76, RZ ;  /* 0x0000004c99997c24 */ /* 0x000fe2000f8e02ff */
        /* <DEDUP_REMOVED lines=15> */
[----:B--2---:R-:W-:Y:S01]  /*76a0*/  IMAD R219, R219, UR74, RZ ;  /* 0x0000004adbdb7c24 */ /* 0x004fe2000f8e02ff */
[----:B------:R-:W-:Y:S01]  /*76b0*/  SEL R179, R149, R140, !P0 ;  /* 0x0000008c95b37207 */ /* 0x000fe20004000000 */
[----:B------:R-:W-:Y:S01]  /*76c0*/  IMAD R159, R159, UR71, RZ ;  /* 0x000000479f9f7c24 */ /* 0x000fe2000f8e02ff */
[----:B------:R-:W-:Y:S01]  /*76d0*/  SEL R181, R149, R142, !P0 ;  /* 0x0000008e95b57207 */ /* 0x000fe20004000000 */
[----:B------:R-:W-:Y:S01]  /*76e0*/  IMAD R167, R167, UR66, RZ ;  /* 0x00000042a7a77c24 */ /* 0x000fe2000f8e02ff */
[C---:B------:R-:W-:Y:S01]  /*76f0*/  SEL R183, R149.reuse, R144, !P0 ;  /* 0x0000009095b77207 */ /* 0x040fe20004000000 */
[----:B------:R-:W2:Y:S01]  /*7700*/  LDCU UR64, c[0x0][0x3b0] ;  /* 0x00007600ff4077ac */ /* 0x000ea20008000800 */
[----:B------:R-:W-:Y:S01]  /*7710*/  SEL R185, R149, R12, !P0 ;  /* 0x0000000c95b97207 */ /* 0x000fe20004000000 */
[----:B------:R-:W-:Y:S01]  /*7720*/  IMAD R155, R155, UR73, RZ ;  /* 0x000000499b9b7c24 */ /* 0x000fe2000f8e02ff */
[C---:B------:R-:W-:Y:S01]  /*7730*/  SEL R187, R149.reuse, R146, !P0 ;  /* 0x0000009295bb7207 */ /* 0x040fe20004000000 */
[----:B------:R-:W1:Y:S01]  /*7740*/  LDCU UR59, c[0x0][0x3b0] ;  /* 0x00007600ff3b77ac */ /* 0x000e620008000800 */
        /* <DEDUP_REMOVED lines=15> */
[----:B------:R-:W2:Y:S01]  /*7840*/  LDCU UR51, c[0x0][0x3b0] ;  /* 0x00007600ff3377ac */ /* 0x000ea20008000800 */
[----:B------:R-:W-:Y:S01]  /*7850*/  SEL R211, R149, R28, !P0 ;  /* 0x0000001c95d37207 */ /* 0x000fe20004000000 */
[----:B------:R-:W-:Y:S01]  /*7860*/  IMAD R215, R215, UR60, RZ ;  /* 0x0000003cd7d77c24 */ /* 0x000fe2000f8e02ff */
[C---:B------:R-:W-:Y:S01]  /*7870*/  SEL R201, R149.reuse, R30, !P0 ;  /* 0x0000001e95c97207 */ /* 0x040fe20004000000 */
[----:B------:R-:W3:Y:S01]  /*7880*/  LDCU UR58, c[0x0][0x3b0] ;  /* 0x00007600ff3a77ac */ /* 0x000ee20008000800 */
[----:B------:R-:W-:Y:S01]  /*7890*/  SEL R32, R149, R32, !P0 ;  /* 0x0000002095207207 */ /* 0x000fe20004000000 */
[----:B------:R-:W-:Y:S01]  /*78a0*/  IMAD R165, R165, UR67, RZ ;  /* 0x00000043a5a57c24 */ /* 0x000fe2000f8e02ff */
[C---:B------:R-:W-:Y:S01]  /*78b0*/  SEL R86, R149.reuse, R36, !P0 ;  /* 0x0000002495567207 */ /* 0x040fe20004000000 */
[----:B------:R-:W3:Y:S01]  /*78c0*/  LDCU UR53, c[0x0][0x3b0] ;  /* 0x00007600ff3577ac */ /* 0x000ee20008000800 */
[C---:B------:R-:W-:Y:S01]  /*78d0*/  SEL R84, R149.reuse, R38, !P0 ;  /* 0x0000002695547207 */ /* 0x040fe20004000000 */
[----:B------:R-:W-:Y:S01]  /*78e0*/  IMAD R88, R32, UR42, RZ ;  /* 0x0000002a20587c24 */ /* 0x000fe2000f8e02ff */
[C---:B------:R-:W-:Y:S01]  /*78f0*/  SEL R82, R149.reuse, R40, !P0 ;  /* 0x0000002895527207 */ /* 0x040fe20004000000 */
[----:B------:R-:W3:Y:S01]  /*7900*/  LDCU UR48, c[0x0][0x3b0] ;  /* 0x00007600ff3077ac */ /* 0x000ee20008000800 */
[----:B------:R-:W-:Y:S01]  /*7910*/  SEL R85, R149, R42, !P0 ;  /* 0x0000002a95557207 */ /* 0x000fe20004000000 */
[----:B-1----:R-:W-:Y:S01]  /*7920*/  IMAD R175, R175, UR62, RZ ;  /* 0x0000003eafaf7c24 */ /* 0x002fe2000f8e02ff */
[----:B------:R-:W-:Y:S01]  /*7930*/  SEL R87, R149, R44, !P0 ;  /* 0x0000002c95577207 */ /* 0x000fe20004000000 */
[----:B------:R-:W-:Y:S01]  /*7940*/  IMAD R183, R183, UR57, RZ ;  /* 0x00000039b7b77c24 */ /* 0x000fe2000f8e02ff */
[C---:B------:R-:W-:Y:S01]  /*7950*/  SEL R89, R149.reuse, R46, !P0 ;  /* 0x0000002e95597207 */ /* 0x040fe20004000000 */
[----:B------:R-:W1:Y:S01]  /*7960*/  LDCU UR55, c[0x0][0x3b0] ;  /* 0x00007600ff3777ac */ /* 0x000e620008000800 */
[----:B------:R-:W-:Y:S01]  /*7970*/  SEL R225, R149, R50, !P0 ;  /* 0x0000003295e17207 */ /* 0x000fe20004000000 */
[----:B--2---:R-:W-:Y:S01]  /*7980*/  IMAD R171, R171, UR64, RZ ;  /* 0x00000040abab7c24 */ /* 0x004fe2000f8e02ff */
[C---:B------:R-:W-:Y:S01]  /*7990*/  SEL R227, R149.reuse, R52, !P0 ;  /* 0x0000003495e37207 */ /* 0x040fe20004000000 */
[----:B------:R-:W2:Y:S01]  /*79a0*/  LDCU UR50, c[0x0][0x3b0] ;  /* 0x00007600ff3277ac */ /* 0x000ea20008000800 */
[C---:B------:R-:W-:Y:S01]  /*79b0*/  SEL R229, R149.reuse, R139, !P0 ;  /* 0x0000008b95e57207 */ /* 0x040fe20004000000 */
[----:B------:R-:W-:Y:S01]  /*79c0*/  IMAD R139, R116, UR11, RZ ;  /* 0x0000000b748b7c24 */ /* 0x000fe2000f8e02ff */
[C---:B------:R-:W-:Y:S01]  /*79d0*/  SEL R231, R149.reuse, R141, !P0 ;  /* 0x0000008d95e77207 */ /* 0x040fe20004000000 */
[----:B------:R-:W-:Y:S01]  /*79e0*/  IMAD R141, R66, UR9, RZ ;  /* 0x00000009428d7c24 */ /* 0x000fe2000f8e02ff */
[C---:B------:R-:W-:Y:S01]  /*79f0*/  SEL R233, R149.reuse, R147, !P0 ;  /* 0x0000009395e97207 */ /* 0x040fe20004000000 */
[----:B------:R-:W-:Y:S01]  /*7a00*/  IMAD R147, R120, UR12, RZ ;  /* 0x0000000c78937c24 */ /* 0x000fe2000f8e02ff */
[C---:B------:R-:W-:Y:S01]  /*7a10*/  SEL R235, R149.reuse, R145, !P0 ;  /* 0x0000009195eb7207 */ /* 0x040fe20004000000 */
[----:B----4-:R-:W-:Y:S01]  /*7a20*/  IMAD R145, R68, UR15, RZ ;  /* 0x0000000f44917c24 */ /* 0x010fe2000f8e02ff */
[----:B------:R-:W-:Y:S01]  /*7a30*/  SEL R237, R149, R143, !P0 ;  /* 0x0000008f95ed7207 */ /* 0x000fe20004000000 */
[----:B------:R-:W-:Y:S01]  /*7a40*/  IMAD R149, R70, UR75, RZ ;  /* 0x0000004b46957c24 */ /* 0x000fe2000f8e02ff */
[----:B------:R-:W-:Y:S01]  /*7a50*/  ISETP.GE.U32.AND P3, PT, R6, 0x7fffff7e, PT ;  /* 0x7fffff7e0600780c */ /* 0x000fe20003f66070 */
[----:B---3--:R-:W-:Y:S01]  /*7a60*/  IMAD R143, R118, UR14, RZ ;  /* 0x0000000e768f7c24 */ /* 0x008fe2000f8e02ff */
[----:B------:R-:W-:Y:S01]  /*7a70*/  LEA.HI.X.SX32 R5, R10, R0, 0x2, P4 ;  /* 0x000000000a057211 */ /* 0x000fe200020f16ff */
[----:B------:R-:W3:Y:S01]  /*7a80*/  LDCU UR45, c[0x0][0x3b0] ;  /* 0x00007600ff2d77ac */ /* 0x000ee20008000800 */
[-C--:B------:R-:W-:Y:S01]  /*7a90*/  LEA R244, P0, R245, R236.reuse, 0x2 ;  /* 0x000000ecf5f47211 */ /* 0x080fe200078010ff */
[----:B------:R-:W-:Y:S01]  /*7aa0*/  IMAD R179, R179, UR59, RZ ;  /* 0x0000003bb3b37c24 */ /* 0x000fe2000f8e02ff */
[-C--:B------:R-:W-:Y:S01]  /*7ab0*/  LEA R6, P1, R7, R236.reuse, 0x2 ;  /* 0x000000ec07067211 */ /* 0x080fe200078210ff */
[----:B------:R-:W-:Y:S01]  /*7ac0*/  IMAD R189, R189, UR54, RZ ;  /* 0x00000036bdbd7c24 */ /* 0x000fe2000f8e02ff */
[----:B------:R-:W-:Y:S01]  /*7ad0*/  LEA R10, P4, R11, R236, 0x2 ;  /* 0x000000ec0b0a7211 */ /* 0x000fe200078810ff */
[----:B------:R-:W4:Y:S01]  /*7ae0*/  LDCU UR52, c[0x0][0x3b0] ;  /* 0x00007600ff3477ac */ /* 0x000f220008000800 */
[-C--:B------:R-:W-:Y:S01]  /*7af0*/  LEA.HI.X.SX32 R245, R245, R0.reuse, 0x2, P0 ;  /* 0x00000000f5f57211 */ /* 0x080fe200000f16ff */
[----:B------:R-:W-:Y:S01]  /*7b00*/  IMAD R177, R177, UR61, RZ ;  /* 0x0000003db1b17c24 */ /* 0x000fe2000f8e02ff */
[-C--:B------:R-:W-:Y:S01]  /*7b10*/  LEA.HI.X.SX32 R7, R7, R0.reuse, 0x2, P1 ;  /* 0x0000000007077211 */ /* 0x080fe200008f16ff */
[----:B------:R-:W1:Y:S01]  /*7b20*/  LDCU UR47, c[0x0][0x3b0] ;  /* 0x00007600ff2f77ac */ /* 0x000e620008000800 */
[----:B------:R-:W-:Y:S01]  /*7b30*/  LEA.HI.X.SX32 R11, R11, R0, 0x2, P4 ;  /* 0x000000000b0b7211 */ /* 0x000fe200020f16ff */
[----:B------:R-:W-:Y:S01]  /*7b40*/  IMAD R185, R185, UR56, RZ ;  /* 0x00000038b9b97c24 */ /* 0x000fe2000f8e02ff */
[-C--:B------:R-:W-:Y:S01]  /*7b50*/  LEA R242, P0, R243, R236.reuse, 0x2 ;  /* 0x000000ecf3f27211 */ /* 0x080fe200078010ff */
[----:B------:R-:W-:Y:S01]  /*7b60*/  IMAD R193, R193, UR51, RZ ;  /* 0x00000033c1c17c24 */ /* 0x000fe2000f8e02ff */
[-C--:B------:R-:W-:Y:S01]  /*7b70*/  LEA R12, P1, R13, R236.reuse, 0x2 ;  /* 0x000000ec0d0c7211 */ /* 0x080fe200078210ff */
[----:B------:R-:W2:Y:S01]  /*7b80*/  LDCU UR49, c[0x0][0x3b0] ;  /* 0x00007600ff3177ac */ /* 0x000ea20008000800 */
[----:B------:R-:W-:Y:S01]  /*7b90*/  LEA R16, P4, R17, R236, 0x2 ;  /* 0x000000ec11107211 */ /* 0x000fe200078810ff */
[----:B------:R-:W-:Y:S01]  /*7ba0*/  IMAD R181, R181, UR58, RZ ;  /* 0x0000003ab5b57c24 */ /* 0x000fe2000f8e02ff */
[-C--:B------:R-:W-:Y:S01]  /*7bb0*/  LEA.HI.X.SX32 R243, R243, R0.reuse, 0x2, P0 ;  /* 0x00000000f3f37211 */ /* 0x080fe200000f16ff */
[----:B------:R-:W4:Y:S01]  /*7bc0*/  LDCU UR44, c[0x0][0x3b0] ;  /* 0x00007600ff2c77ac */ /* 0x000f220008000800 */
[-C--:B------:R-:W-:Y:S01]  /*7bd0*/  LEA.HI.X.SX32 R13, R13, R0.reuse, 0x2, P1 ;  /* 0x000000000d0d7211 */ /* 0x080fe200008f16ff */
[----:B------:R-:W-:Y:S01]  /*7be0*/  IMAD R191, R191, UR53, RZ ;  /* 0x00000035bfbf7c24 */ /* 0x000fe2000f8e02ff */
[----:B------:R-:W-:Y:S01]  /*7bf0*/  LEA.HI.X.SX32 R17, R17, R0, 0x2, P4 ;  /* 0x0000000011117211 */ /* 0x000fe200020f16ff */
[----:B------:R-:W4:Y:S01]  /*7c00*/  LDCU UR39, c[0x0][0x3b0] ;  /* 0x00007600ff2777ac */ /* 0x000f220008000800 */
[-C--:B------:R-:W-:Y:S01]  /*7c10*/  LEA R8, P0, R9, R236.reuse, 0x2 ;  /* 0x000000ec09087211 */ /* 0x080fe200078010ff */
[----:B------:R-:W-:Y:S01]  /*7c20*/  IMAD R203, R203, UR48, RZ ;  /* 0x00000030cbcb7c24 */ /* 0x000fe2000f8e02ff */
[-C--:B------:R-:W-:Y:S01]  /*7c30*/  LEA R18, P1, R19, R236.reuse, 0x2 ;  /* 0x000000ec13127211 */ /* 0x080fe200078210ff */
[----:B------:R-:W4:Y:S01]  /*7c40*/  LDCU UR46, c[0x0][0x3b0] ;  /* 0x00007600ff2e77ac */ /* 0x000f220008000800 */
[----:B------:R-:W-:Y:S01]  /*7c50*/  LEA R22, P4, R23, R236, 0x2 ;  /* 0x000000ec17167211 */ /* 0x000fe200078810ff */
[----:B-1----:R-:W-:Y:S01]  /*7c60*/  IMAD R187, R187, UR55, RZ ;  /* 0x00000037bbbb7c24 */ /* 0x002fe2000f8e02ff */
[-C--:B------:R-:W-:Y:S01]  /*7c70*/  LEA.HI.X.SX32 R9, R9, R0.reuse, 0x2, P0 ;  /* 0x0000000009097211 */ /* 0x080fe200000f16ff */
[----:B------:R-:W1:Y:S01]  /*7c80*/  LDCU UR36, c[0x0][0x3b0] ;  /* 0x00007600ff2477ac */ /* 0x000e620008000800 */
[-C--:B------:R-:W-:Y:S01]  /*7c90*/  LEA.HI.X.SX32 R19, R19, R0.reuse, 0x2, P1 ;  /* 0x0000000013137211 */ /* 0x080fe200008f16ff */
[----:B--2---:R-:W-:Y:S01]  /*7ca0*/  IMAD R195, R195, UR50, RZ ;  /* 0x00000032c3c37c24 */ /* 0x004fe2000f8e02ff */
[----:B------:R-:W-:Y:S01]  /*7cb0*/  LEA.HI.X.SX32 R23, R23, R0, 0x2, P4 ;  /* 0x0000000017177211 */ /* 0x000fe200020f16ff */
[----:B---3--:R-:W-:Y:S01]  /*7cc0*/  IMAD R209, R209, UR45, RZ ;  /* 0x0000002dd1d17c24 */ /* 0x008fe2000f8e02ff */
[-C--:B------:R-:W-:Y:S01]  /*7cd0*/  LEA R14, P0, R15, R236.reuse, 0x2 ;  /* 0x000000ec0f0e7211 */ /* 0x080fe200078010ff */
[----:B------:R-:W2:Y:S01]  /*7ce0*/  LDCU UR43, c[0x0][0x3b0] ;  /* 0x00007600ff2b77ac */ /* 0x000ea20008000800 */
[-C--:B------:R-:W-:Y:S01]  /*7cf0*/  LEA R24, P1, R25, R236.reuse, 0x2 ;  /* 0x000000ec19187211 */ /* 0x080fe200078210ff */
[----:B----4-:R-:W-:Y:S01]  /*7d00*/  IMAD R213, R213, UR52, RZ ;  /* 0x00000034d5d57c24 */ /* 0x010fe2000f8e02ff */
[----:B------:R-:W-:Y:S01]  /*7d10*/  LEA R28, P4, R29, R236, 0x2 ;  /* 0x000000ec1d1c7211 */ /* 0x000fe200078810ff */
[----:B------:R-:W3:Y:S01]  /*7d20*/  LDCU UR41, c[0x0][0x3b0] ;  /* 0x00007600ff2977ac */ /* 0x000ee20008000800 */
[-C--:B------:R-:W-:Y:S01]  /*7d30*/  LEA.HI.X.SX32 R15, R15, R0.reuse, 0x2, P0 ;  /* 0x000000000f0f7211 */ /* 0x080fe200000f16ff */
[----:B------:R-:W-:Y:S01]  /*7d40*/  IMAD R205, R205, UR47, RZ ;  /* 0x0000002fcdcd7c24 */ /* 0x000fe2000f8e02ff */
[-C--:B------:R-:W-:Y:S01]  /*7d50*/  LEA.HI.X.SX32 R25, R25, R0.reuse, 0x2, P1 ;  /* 0x0000000019197211 */ /* 0x080fe200008f16ff */
[----:B------:R-:W4:Y:S01]  /*7d60*/  LDCU UR40, c[0x0][0x3b0] ;  /* 0x00007600ff2877ac */ /* 0x000f220008000800 */
[----:B------:R-:W-:Y:S01]  /*7d70*/  LEA.HI.X.SX32 R29, R29, R0, 0x2, P4 ;  /* 0x000000001d1d7211 */ /* 0x000fe200020f16ff */
[----:B------:R-:W-:Y:S01]  /*7d80*/  IMAD R197, R197, UR49, RZ ;  /* 0x00000031c5c57c24 */ /* 0x000fe2000f8e02ff */
[-C--:B------:R-:W-:Y:S01]  /*7d90*/  LEA R20, P0, R21, R236.reuse, 0x2 ;  /* 0x000000ec15147211 */ /* 0x080fe200078010ff */
[----:B------:R-:W2:Y:S01]  /*7da0*/  LDCU UR38, c[0x0][0x3b0] ;  /* 0x00007600ff2677ac */ /* 0x000ea20008000800 */
[-C--:B------:R-:W-:Y:S01]  /*7db0*/  LEA R2, P1, R34, R236.reuse, 0x2 ;  /* 0x000000ec22027211 */ /* 0x080fe200078210ff */
[----:B------:R-:W-:Y:S01]  /*7dc0*/  IMAD R211, R211, UR44, RZ ;  /* 0x0000002cd3d37c24 */ /* 0x000fe2000f8e02ff */
        /* <DEDUP_REMOVED lines=9> */
[----:B------:R4:W-:Y:S01]  /*7e60*/  STL.64 [R1+0x678], R2 ;  /* 0x0006780201007387 */ /* 0x0009e20000100a00 */
[----:B------:R-:W-:Y:S01]  /*7e70*/  LEA R38, P4, R39, R236, 0x2 ;  /* 0x000000ec27267211 */ /* 0x000fe200078810ff */
[----:B-1----:R-:W-:Y:S01]  /*7e80*/  IMAD R89, R89, UR36, RZ ;  /* 0x0000002459597c24 */ /* 0x002fe2000f8e02ff */
[-C--:B------:R-:W-:Y:S01]  /*7e90*/  LEA.HI.X.SX32 R27, R27, R0.reuse, 0x2, P0 ;  /* 0x000000001b1b7211 */ /* 0x080fe200000f16ff */
[----:B------:R-:W1:Y:S01]  /*7ea0*/  LDCU UR34, c[0x0][0x3b0] ;  /* 0x00007600ff2277ac */ /* 0x000e620008000800 */
[----:B------:R-:W-:Y:S01]  /*7eb0*/  LEA.HI.X.SX32 R39, R39, R0, 0x2, P4 ;  /* 0x0000000027277211 */ /* 0x000fe200020f16ff */
[----:B--2---:R-:W-:Y:S01]  /*7ec0*/  IMAD R201, R201, UR43, RZ ;  /* 0x0000002bc9c97c24 */ /* 0x004fe2000f8e02ff */
[-C--:B------:R-:W-:Y:S01]  /*7ed0*/  LEA R30, P0, R31, R236.reuse, 0x2 ;  /* 0x000000ec1f1e7211 */ /* 0x080fe200078010ff */
[----:B------:R-:W2:Y:S01]  /*7ee0*/  LDCU UR33, c[0x0][0x3b0] ;  /* 0x00007600ff2177ac */ /* 0x000ea20008000800 */
[----:B------:R-:W-:Y:S01]  /*7ef0*/  LEA R34, P1, R35, R236, 0x2 ;  /* 0x000000ec23227211 */ /* 0x000fe200078210ff */
[----:B---3--:R-:W-:Y:S01]  /*7f00*/  IMAD R86, R86, UR41, RZ ;  /* 0x0000002956567c24 */ /* 0x008fe2000f8e02ff */
[----:B------:R-:W-:Y:S01]  /*7f10*/  LEA.HI.X.SX32 R31, R31, R0, 0x2, P0 ;  /* 0x000000001f1f7211 */ /* 0x000fe200000f16ff */
[----:B------:R-:W3:Y:S01]  /*7f20*/  LDCU UR32, c[0x0][0x3b0] ;  /* 0x00007600ff2077ac */ /* 0x000ee20008000800 */
[----:B----4-:R-:W-:Y:S01]  /*7f30*/  LEA R2, P4, R48, R236, 0x2 ;  /* 0x000000ec30027211 */ /* 0x010fe200078810ff */
[----:B------:R-:W-:Y:S01]  /*7f40*/  IMAD R84, R84, UR40, RZ ;  /* 0x0000002854547c24 */ /* 0x000fe2000f8e02ff */
[-C--:B------:R-:W-:Y:S01]  /*7f50*/  LEA.HI.X.SX32 R35, R35, R0.reuse, 0x2, P1 ;  /* 0x0000000023237211 */ /* 0x080fe200008f16ff */
[----:B------:R-:W4:Y:S01]  /*7f60*/  LDCU UR31, c[0x0][0x3b0] ;  /* 0x00007600ff1f77ac */ /* 0x000f220008000800 */
[----:B------:R-:W-:Y:S01]  /*7f70*/  LEA.HI.X.SX32 R3, R48, R0, 0x2, P4 ;  /* 0x0000000030037211 */ /* 0x000fe200020f16ff */
[----:B------:R-:W-:Y:S01]  /*7f80*/  IMAD R85, R85, UR38, RZ ;  /* 0x0000002655557c24 */ /* 0x000fe2000f8e02ff */
[-C--:B------:R-:W-:Y:S01]  /*7f90*/  LEA R36, P0, R37, R236.reuse, 0x2 ;  /* 0x000000ec25247211 */ /* 0x080fe200078010ff */
[----:B------:R-:W4:Y:S01]  /*7fa0*/  LDCU UR30, c[0x0][0x3b0] ;  /* 0x00007600ff1e77ac */ /* 0x000f220008000800 */
[-C--:B------:R-:W-:Y:S01]  /*7fb0*/  LEA R40, P1, R41, R236.reuse, 0x2 ;  /* 0x000000ec29287211 */ /* 0x080fe200078210ff */
[----:B------:R3:W-:Y:S01]  /*7fc0*/  STL.64 [R1+0x698], R2 ;  /* 0x0006980201007387 */ /* 0x0007e20000100a00 */
[----:B------:R-:W-:Y:S01]  /*7fd0*/  LEA R48, P4, R49, R236, 0x2 ;  /* 0x000000ec31307211 */ /* 0x000fe200078810ff */
[----:B------:R-:W4:Y:S01]  /*7fe0*/  LDCU UR29, c[0x0][0x3b0] ;  /* 0x00007600ff1d77ac */ /* 0x000f220008000800 */
[-C--:B------:R-:W-:Y:S01]  /*7ff0*/  LEA.HI.X.SX32 R37, R37, R0.reuse, 0x2, P0 ;  /* 0x0000000025257211 */ /* 0x080fe200000f16ff */
[----:B------:R-:W-:Y:S01]  /*8000*/  IMAD R87, R87, UR37, RZ ;  /* 0x0000002557577c24 */ /* 0x000fe2000f8e02ff */
[-C--:B------:R-:W-:Y:S01]  /*8010*/  LEA.HI.X.SX32 R41, R41, R0.reuse, 0x2, P1 ;  /* 0x0000000029297211 */ /* 0x080fe200008f16ff */
[----:B------:R-:W-:Y:S01]  /*8020*/  IMAD R225, R225, UR35, RZ ;  /* 0x00000023e1e17c24 */ /* 0x000fe2000f8e02ff */
[----:B------:R-:W-:Y:S01]  /*8030*/  LEA.HI.X.SX32 R49, R49, R0, 0x2, P4 ;  /* 0x0000000031317211 */ /* 0x000fe200020f16ff */
[----:B-1----:R-:W-:Y:S01]  /*8040*/  IMAD R227, R227, UR34, RZ ;  /* 0x00000022e3e37c24 */ /* 0x002fe2000f8e02ff */
[-C--:B------:R-:W-:Y:S01]  /*8050*/  LEA R42, P0, R43, R236.reuse, 0x2 ;  /* 0x000000ec2b2a7211 */ /* 0x080fe200078010ff */
[----:B--2---:R-:W-:Y:S01]  /*8060*/  IMAD R229, R229, UR33, RZ ;  /* 0x00000021e5e57c24 */ /* 0x004fe2000f8e02ff */
[-C--:B------:R-:W-:Y:S01]  /*8070*/  LEA R44, P1, R45, R236.reuse, 0x2 ;  /* 0x000000ec2d2c7211 */ /* 0x080fe200078210ff */
[----:B---3--:R-:W-:Y:S01]  /*8080*/  IMAD R231, R231, UR32, RZ ;  /* 0x00000020e7e77c24 */ /* 0x008fe2000f8e02ff */
[----:B------:R-:W-:Y:S01]  /*8090*/  LEA R54, P4, R55, R236, 0x2 ;  /* 0x000000ec37367211 */ /* 0x000fe200078810ff */
[----:B----4-:R-:W-:Y:S01]  /*80a0*/  IMAD R233, R233, UR31, RZ ;  /* 0x0000001fe9e97c24 */ /* 0x010fe2000f8e02ff */
[-C--:B------:R-:W-:Y:S01]  /*80b0*/  LEA.HI.X.SX32 R43, R43, R0.reuse, 0x2, P0 ;  /* 0x000000002b2b7211 */ /* 0x080fe200000f16ff */
[----:B------:R-:W-:Y:S01]  /*80c0*/  IMAD R235, R235, UR30, RZ ;  /* 0x0000001eebeb7c24 */ /* 0x000fe2000f8e02ff */
[-C--:B------:R-:W-:Y:S01]  /*80d0*/  LEA.HI.X.SX32 R45, R45, R0.reuse, 0x2, P1 ;  /* 0x000000002d2d7211 */ /* 0x080fe200008f16ff */
[----:B------:R-:W-:Y:S01]  /*80e0*/  USHF.L.U32 UR28, UR4, 0x15, URZ ;  /* 0x00000015041c7899 */ /* 0x000fe200080006ff */
[----:B------:R-:W-:Y:S01]  /*80f0*/  LEA.HI.X.SX32 R55, R55, R0, 0x2, P4 ;  /* 0x0000000037377211 */ /* 0x000fe200020f16ff */
[----:B------:R-:W-:Y:S01]  /*8100*/  IMAD R237, R237, UR29, RZ ;  /* 0x0000001deded7c24 */ /* 0x000fe2000f8e02ff */
[-C--:B------:R-:W-:Y:S01]  /*8110*/  LEA R46, P0, R47, R236.reuse, 0x2 ;  /* 0x000000ec2f2e7211 */ /* 0x080fe200078010ff */
[----:B------:R-:W-:Y:S01]  /*8120*/  ULOP3.LUT UR28, UR28, 0x600000, URZ, 0xc0, !UPT ;  /* 0x006000001c1c7892 */ /* 0x000fe2000f8ec0ff */
[-C--:B------:R-:W-:Y:S01]  /*8130*/  LEA R50, P1, R51, R236.reuse, 0x2 ;  /* 0x000000ec33327211 */ /* 0x080fe200078210ff */
[----:B------:R-:W-:Y:S01]  /*8140*/  UIADD3 UR8, UPT, UPT, UR7, 0x70000, URZ ;  /* 0x0007000007087890 */ /* 0x000fe2000fffe0ff */
[----:B------:R-:W-:-:S02]  /*8150*/  LEA R58, P4, R59, R236, 0x2 ;  /* 0x000000ec3b3a7211 */ /* 0x000fc400078810ff */
[-C--:B------:R-:W-:Y:S02]  /*8160*/  LEA.HI.X.SX32 R47, R47, R0.reuse, 0x2, P0 ;  /* 0x000000002f2f7211 */ /* 0x080fe400000f16ff */
[-C--:B------:R-:W-:Y:S02]  /*8170*/  LEA.HI.X.SX32 R51, R51, R0.reuse, 0x2, P1 ;  /* 0x0000000033337211 */ /* 0x080fe400008f16ff */
[----:B------:R-:W-:Y:S02]  /*8180*/  LEA.HI.X.SX32 R59, R59, R0, 0x2, P4 ;  /* 0x000000003b3b7211 */ /* 0x000fe400020f16ff */
[-C--:B------:R-:W-:Y:S02]  /*8190*/  LEA R52, P0, R53, R236.reuse, 0x2 ;  /* 0x000000ec35347211 */ /* 0x080fe400078010ff */
[-C--:B------:R-:W-:Y:S02]  /*81a0*/  LEA R56, P1, R57, R236.reuse, 0x2 ;  /* 0x000000ec39387211 */ /* 0x080fe400078210ff */
        /* <DEDUP_REMOVED lines=9> */
[----:B------:R-:W-:Y:S01]  /*8240*/  LEA.HI.X.SX32 R71, R71, R0, 0x2, P4 ;  /* 0x0000000047477211 */ /* 0x000fe200020f16ff */
[----:B------:R1:W-:Y:S01]  /*8250*/  STL.64 [R1+0x6a8], R2 ;  /* 0x0006a80201007387 */ /* 0x0003e20000100a00 */
[-C--:B------:R-:W-:Y:S02]  /*8260*/  LEA R66, P1, R67, R236.reuse, 0x2 ;  /* 0x000000ec43427211 */ /* 0x080fe400078210ff */
[-C--:B------:R-:W-:Y:S02]  /*8270*/  LEA R74, P4, R75, R236.reuse, 0x2 ;  /* 0x000000ec4b4a7211 */ /* 0x080fe400078810ff */
[----:B------:R-:W-:-:S02]  /*8280*/  LEA R62, P0, R63, R236, 0x2 ;  /* 0x000000ec3f3e7211 */ /* 0x000fc400078010ff */
[-C--:B------:R-:W-:Y:S02]  /*8290*/  LEA.HI.X.SX32 R67, R67, R0.reuse, 0x2, P1 ;  /* 0x0000000043437211 */ /* 0x080fe400008f16ff */
[----:B------:R-:W-:Y:S02]  /*82a0*/  LEA.HI.X.SX32 R75, R75, R0, 0x2, P4 ;  /* 0x000000004b4b7211 */ /* 0x000fe400020f16ff */
[-C--:B------:R-:W-:Y:S02]  /*82b0*/  LEA R80, P4, R81, R236.reuse, 0x2 ;  /* 0x000000ec51507211 */ /* 0x080fe400078810ff */
[----:B-1----:R-:W-:Y:S02]  /*82c0*/  LEA R2, P1, R251, R236, 0x2 ;  /* 0x000000ecfb027211 */ /* 0x002fe400078210ff */
[----:B------:R-:W-:Y:S02]  /*82d0*/  LEA.HI.X.SX32 R63, R63, R0, 0x2, P0 ;  /* 0x000000003f3f7211 */ /* 0x000fe400000f16ff */
[----:B------:R-:W-:-:S02]  /*82e0*/  LEA R68, P0, R69, R236, 0x2 ;  /* 0x000000ec45447211 */ /* 0x000fc400078010ff */
[-C--:B------:R-:W-:Y:S02]  /*82f0*/  LEA.HI.X.SX32 R3, R251, R0.reuse, 0x2, P1 ;  /* 0x00000000fb037211 */ /* 0x080fe400008f16ff */
[----:B------:R-:W-:Y:S02]  /*8300*/  LEA.HI.X.SX32 R81, R81, R0, 0x2, P4 ;  /* 0x0000000051517211 */ /* 0x000fe400020f16ff */
[-C--:B------:R-:W-:Y:S01]  /*8310*/  LEA R76, P1, R77, R236.reuse, 0x2 ;  /* 0x000000ec4d4c7211 */ /* 0x080fe200078210ff */
[----:B------:R1:W-:Y:S01]  /*8320*/  STL.64 [R1+0x6c8], R2 ;  /* 0x0006c80201007387 */ /* 0x0003e20000100a00 */
[----:B------:R-:W-:Y:S02]  /*8330*/  LEA R250, P4, R249, R236, 0x2 ;  /* 0x000000ecf9fa7211 */ /* 0x000fe400078810ff */
[----:B------:R-:W-:Y:S02]  /*8340*/  ISETP.GE.U32.AND P6, PT, R72, 0x7fffff80, PT ;  /* 0x7fffff804800780c */ /* 0x000fe40003fc6070 */
[----:B------:R-:W-:-:S02]  /*8350*/  LEA.HI.X.SX32 R69, R69, R0, 0x2, P0 ;  /* 0x0000000045457211 */ /* 0x000fc400000f16ff */
[----:B------:R-:W-:Y:S02]  /*8360*/  LEA R72, P0, R73, R236, 0x2 ;  /* 0x000000ec49487211 */ /* 0x000fe400078010ff */
[-C--:B------:R-:W-:Y:S02]  /*8370*/  LEA.HI.X.SX32 R77, R77, R0.reuse, 0x2, P1 ;  /* 0x000000004d4d7211 */ /* 0x080fe400008f16ff */
[----:B------:R-:W-:Y:S01]  /*8380*/  LEA.HI.X.SX32 R251, R249, R0, 0x2, P4 ;  /* 0x00000000f9fb7211 */ /* 0x000fe200020f16ff */
[----:B-1----:R1:W5:Y:S01]  /*8390*/  LDL.LU.64 R2, [R1+0x11f0] ;  /* 0x0011f00001027983 */ /* 0x0023620000300a00 */
[-C--:B------:R-:W-:Y:S02]  /*83a0*/  LEA R90, P1, R91, R236.reuse, 0x2 ;  /* 0x000000ec5b5a7211 */ /* 0x080fe400078210ff */
[----:B------:R-:W-:Y:S02]  /*83b0*/  LEA R98, P4, R99, R236, 0x2 ;  /* 0x000000ec63627211 */ /* 0x000fe400078810ff */
[----:B------:R-:W-:-:S02]  /*83c0*/  LEA.HI.X.SX32 R73, R73, R0, 0x2, P0 ;  /* 0x0000000049497211 */ /* 0x000fc400000f16ff */
[----:B------:R-:W-:Y:S02]  /*83d0*/  LEA R78, P0, R79, R236, 0x2 ;  /* 0x000000ec4f4e7211 */ /* 0x000fe400078010ff */
[-C--:B------:R-:W-:Y:S02]  /*83e0*/  LEA.HI.X.SX32 R91, R91, R0.reuse, 0x2, P1 ;  /* 0x000000005b5b7211 */ /* 0x080fe400008f16ff */
[----:B------:R-:W-:Y:S02]  /*83f0*/  LEA.HI.X.SX32 R99, R99, R0, 0x2, P4 ;  /* 0x0000000063637211 */ /* 0x000fe400020f16ff */
        /* <DEDUP_REMOVED lines=19> */
[----:B------:R-:W-:Y:S01]  /*8530*/  LEA R120, P4, R121, R236, 0x2 ;  /* 0x000000ec79787211 */ /* 0x000fe200078810ff */
[----:B------:R2:W-:Y:S01]  /*8540*/  STL.64 [R1+0x6d8], R250 ;  /* 0x0006d8fa01007387 */ /* 0x0005e20000100a00 */
[----:B------:R-:W-:-:S02]  /*8550*/  LEA.HI.X.SX32 R103, R103, R0, 0x2, P0 ;  /* 0x0000000067677211 */ /* 0x000fc400000f16ff */
[-C--:B------:R-:W-:Y:S02]  /*8560*/  LEA.HI.X.SX32 R111, R111, R0.reuse, 0x2, P1 ;  /* 0x000000006f6f7211 */ /* 0x080fe400008f16ff */
[----:B------:R-:W-:Y:S02]  /*8570*/  LEA.HI.X.SX32 R121, R121, R0, 0x2, P4 ;  /* 0x0000000079797211 */ /* 0x000fe400020f16ff */
[-C--:B------:R-:W-:Y:S02]  /*8580*/  LEA R116, P1, R117, R236.reuse, 0x2 ;  /* 0x000000ec75747211 */ /* 0x080fe400078210ff */
[-C--:B------:R-:W-:Y:S02]  /*8590*/  LEA R124, P4, R125, R236.reuse, 0x2 ;  /* 0x000000ec7d7c7211 */ /* 0x080fe400078810ff */
[----:B------:R-:W-:Y:S02]  /*85a0*/  ISETP.NE.U32.AND P2, PT, R83, RZ, PT ;  /* 0x000000ff5300720c */ /* 0x000fe40003f45070 */
[----:B--2---:R-:W-:-:S02]  /*85b0*/  LEA R250, P0, R247, R236, 0x2 ;  /* 0x000000ecf7fa7211 */ /* 0x004fc400078010ff */
[-C--:B------:R-:W-:Y:S02]  /*85c0*/  LEA.HI.X.SX32 R117, R117, R0.reuse, 0x2, P1 ;  /* 0x0000000075757211 */ /* 0x080fe400008f16ff */
[----:B------:R-:W-:Y:S02]  /*85d0*/  LEA.HI.X.SX32 R251, R247, R0, 0x2, P0 ;  /* 0x00000000f7fb7211 */ /* 0x000fe400000f16ff */
[----:B------:R-:W-:Y:S02]  /*85e0*/  LEA R112, P0, R113, R236, 0x2 ;  /* 0x000000ec71707211 */ /* 0x000fe400078010ff */
[----:B------:R-:W-:Y:S02]  /*85f0*/  LEA.HI.X.SX32 R125, R125, R0, 0x2, P4 ;  /* 0x000000007d7d7211 */ /* 0x000fe400020f16ff */
[-C--:B------:R-:W-:Y:S02]  /*8600*/  LEA R248, P1, R223, R236.reuse, 0x2 ;  /* 0x000000ecdff87211 */ /* 0x080fe400078210ff */
[----:B------:R-:W-:-:S02]  /*8610*/  LEA R130, P4, R131, R236, 0x2 ;  /* 0x000000ec83827211 */ /* 0x000fc400078810ff */
[----:B------:R-:W-:Y:S02]  /*8620*/  LEA.HI.X.SX32 R113, R113, R0, 0x2, P0 ;  /* 0x0000000071717211 */ /* 0x000fe400000f16ff */
[----:B------:R-:W-:Y:S02]  /*8630*/  LEA R118, P0, R119, R236, 0x2 ;  /* 0x000000ec77767211 */ /* 0x000fe400078010ff */
[-C--:B------:R-:W-:Y:S02]  /*8640*/  LEA.HI.X.SX32 R249, R223, R0.reuse, 0x2, P1 ;  /* 0x00000000dff97211 */ /* 0x080fe400008f16ff */
        /* <DEDUP_REMOVED lines=80> */
[----:B------:R-:W-:Y:S01]  /*8b50*/  LEA R208, P4, R209, R236, 0x2 ;  /* 0x000000ecd1d07211 */ /* 0x000fe200078810ff */
[----:B------:R-:W-:Y:S01]  /*8b60*/  STL.64 [R1+0x6f8], R250 ;  /* 0x0006f8fa01007387 */ /* 0x000fe20000100a00 */
[----:B------:R-:W-:-:S02]  /*8b70*/  LEA.HI.X.SX32 R187, R187, R0, 0x2, P0 ;  /* 0x00000000bbbb7211 */ /* 0x000fc400000f16ff */
[----:B------:R-:W-:Y:S01]  /*8b80*/  LEA R216, P0, R213, R236, 0x2 ;  /* 0x000000ecd5d87211 */ /* 0x000fe200078010ff */
[----:B------:R-:W-:Y:S01]  /*8b90*/  STL.64 [R1+0x708], R248 ;  /* 0x000708f801007387 */ /* 0x000fe20000100a00 */
[-C--:B------:R-:W-:Y:S02]  /*8ba0*/  LEA.HI.X.SX32 R195, R195, R0.reuse, 0x2, P1 ;  /* 0x00000000c3c37211 */ /* 0x080fe400008f16ff */
[----:B------:R-:W-:Y:S01]  /*8bb0*/  LEA.HI.X.SX32 R209, R209, R0, 0x2, P4 ;  /* 0x00000000d1d17211 */ /* 0x000fe200020f16ff */
[----:B------:R-:W-:Y:S01]  /*8bc0*/  STL.64 [R1+0x738], R246 ;  /* 0x000738f601007387 */ /* 0x000fe20000100a00 */
        /* <DEDUP_REMOVED lines=8> */
[----:B------:R2:W-:Y:S01]  /*8c50*/  STL.64 [R1+0x798], R218 ;  /* 0x000798da01007387 */ /* 0x0005e20000100a00 */
[----:B------:R-:W-:Y:S02]  /*8c60*/  LEA R214, P1, R211, R236, 0x2 ;  /* 0x000000ecd3d67211 */ /* 0x000fe400078210ff */
[----:B------:R-:W-:Y:S02]  /*8c70*/  LEA.HI.X.SX32 R197, R197, R0, 0x2, P0 ;  /* 0x00000000c5c57211 */ /* 0x000fe400000f16ff */
[----:B------:R-:W-:-:S02]  /*8c80*/  LEA R206, P0, R207, R236, 0x2 ;  /* 0x000000eccfce7211 */ /* 0x000fc400078010ff */
[----:B------:R-:W-:Y:S02]  /*8c90*/  LEA.HI.X.SX32 R215, R211, R0, 0x2, P1 ;  /* 0x00000000d3d77211 */ /* 0x000fe400008f16ff */
[----:B--2---:R-:W-:-:S04]  /*8ca0*/  LEA R218, P4, R82, R236, 0x2 ;  /* 0x000000ec52da7211 */ /* 0x004fc800078810ff */
[----:B------:R-:W-:Y:S02]  /*8cb0*/  LEA.HI.X.SX32 R219, R82, R0, 0x2, P4 ;  /* 0x0000000052db7211 */ /* 0x000fe400020f16ff */
[----:B------:R-:W-:Y:S01]  /*8cc0*/  LEA R246, P4, R89, R236, 0x2 ;  /* 0x000000ec59f67211 */ /* 0x000fe200078810ff */
[----:B------:R2:W-:Y:S01]  /*8cd0*/  STL.64 [R1+0x7b8], R216 ;  /* 0x0007b8d801007387 */ /* 0x0005e20000100a00 */
[----:B------:R-:W-:Y:S02]  /*8ce0*/  LEA.HI.X.SX32 R207, R207, R0, 0x2, P0 ;  /* 0x00000000cfcf7211 */ /* 0x000fe400000f16ff */
[----:B------:R-:W-:Y:S01]  /*8cf0*/  LEA R210, P0, R201, R236, 0x2 ;  /* 0x000000ecc9d27211 */ /* 0x000fe200078010ff */
[----:B------:R3:W-:Y:S01]  /*8d00*/  STL.64 [R1+0x7c8], R214 ;  /* 0x0007c8d601007387 */ /* 0x0007e20000100a00 */
[-C--:B------:R-:W-:Y:S02]  /*8d10*/  LEA.HI.X.SX32 R247, R89, R0.reuse, 0x2, P4 ;  /* 0x0000000059f77211 */ /* 0x080fe400020f16ff */
[----:B------:R-:W-:-:S03]  /*8d20*/  LEA.HI.X.SX32 R211, R201, R0, 0x2, P0 ;  /* 0x00000000c9d37211 */ /* 0x000fc600000f16ff */
[----:B------:R1:W-:Y:S01]  /*8d30*/  STL.64 [R1+0x7e8], R246 ;  /* 0x0007e8f601007387 */ /* 0x0003e20000100a00 */
[-C--:B--2---:R-:W-:Y:S02]  /*8d40*/  LEA R216, P0, R84, R236.reuse, 0x2 ;  /* 0x000000ec54d87211 */ /* 0x084fe400078010ff */
[----:B---3--:R-:W-:-:S04]  /*8d50*/  LEA R214, P1, R86, R236, 0x2 ;  /* 0x000000ec56d67211 */ /* 0x008fc800078210ff */
[----:B------:R-:W-:Y:S02]  /*8d60*/  LEA.HI.X.SX32 R215, R86, R0, 0x2, P1 ;  /* 0x0000000056d77211 */ /* 0x000fe400008f16ff */
[----:B------:R-:W-:Y:S02]  /*8d70*/  LEA R220, P1, R85, R236, 0x2 ;  /* 0x000000ec55dc7211 */ /* 0x000fe400078210ff */
[----:B------:R-:W-:Y:S02]  /*8d80*/  LEA.HI.X.SX32 R217, R84, R0, 0x2, P0 ;  /* 0x0000000054d97211 */ /* 0x000fe400000f16ff */
[----:B------:R-:W-:Y:S02]  /*8d90*/  LEA R222, P0, R87, R236, 0x2 ;  /* 0x000000ec57de7211 */ /* 0x000fe400078010ff */
[----:B------:R-:W-:Y:S02]  /*8da0*/  LEA.HI.X.SX32 R221, R85, R0, 0x2, P1 ;  /* 0x0000000055dd7211 */ /* 0x000fe400008f16ff */
[----:B------:R-:W-:-:S02]  /*8db0*/  LEA R224, P1, R225, R236, 0x2 ;  /* 0x000000ece1e07211 */ /* 0x000fc400078210ff */
[----:B------:R-:W-:Y:S02]  /*8dc0*/  LEA.HI.X.SX32 R223, R87, R0, 0x2, P0 ;  /* 0x0000000057df7211 */ /* 0x000fe400000f16ff */
[-C--:B------:R-:W-:Y:S02]  /*8dd0*/  LEA R226, P0, R227, R236.reuse, 0x2 ;  /* 0x000000ece3e27211 */ /* 0x080fe400078010ff */
[----:B------:R-:W-:Y:S02]  /*8de0*/  LEA R228, P4, R229, R236, 0x2 ;  /* 0x000000ece5e47211 */ /* 0x000fe400078810ff */
[----:B------:R-:W-:Y:S02]  /*8df0*/  LEA.HI.X.SX32 R225, R225, R0, 0x2, P1 ;  /* 0x00000000e1e17211 */ /* 0x000fe400008f16ff */
[----:B------:R-:W-:Y:S02]  /*8e00*/  LEA R230, P1, R231, R236, 0x2 ;  /* 0x000000ece7e67211 */ /* 0x000fe400078210ff */
[----:B------:R-:W-:-:S02]  /*8e10*/  LEA.HI.X.SX32 R227, R227, R0, 0x2, P0 ;  /* 0x00000000e3e37211 */ /* 0x000fc400000f16ff */
[----:B------:R-:W-:Y:S02]  /*8e20*/  LEA.HI.X.SX32 R229, R229, R0, 0x2, P4 ;  /* 0x00000000e5e57211 */ /* 0x000fe400020f16ff */
[-C--:B------:R-:W-:Y:S02]  /*8e30*/  LEA R232, P0, R233, R236.reuse, 0x2 ;  /* 0x000000ece9e87211 */ /* 0x080fe400078010ff */
[----:B------:R-:W-:Y:S02]  /*8e40*/  LEA R234, P4, R235, R236, 0x2 ;  /* 0x000000ecebea7211 */ /* 0x000fe400078810ff */
[----:B------:R-:W-:Y:S02]  /*8e50*/  LEA.HI.X.SX32 R231, R231, R0, 0x2, P1 ;  /* 0x00000000e7e77211 */ /* 0x000fe400008f16ff */
[----:B------:R-:W-:Y:S01]  /*8e60*/  LEA R236, P1, R237, R236, 0x2 ;  /* 0x000000ecedec7211 */ /* 0x000fe200078210ff */
[C---:B------:R-:W-:Y:S01]  /*8e70*/  VIADD R85, R252.reuse, 0xfffffffc ;  /* 0xfffffffcfc557836 */ /* 0x040fe20000000000 */
[-C--:B------:R-:W-:Y:S01]  /*8e80*/  LEA.HI.X.SX32 R233, R233, R0.reuse, 0x2, P0 ;  /* 0x00000000e9e97211 */ /* 0x080fe200000f16ff */
[----:B------:R-:W-:Y:S01]  /*8e90*/  VIADD R82, R252, 0xfffffffa ;  /* 0xfffffffafc527836 */ /* 0x000fe20000000000 */
[----:B------:R-:W-:-:S02]  /*8ea0*/  LEA.HI.X.SX32 R235, R235, R0, 0x2, P4 ;  /* 0x00000000ebeb7211 */ /* 0x000fc400020f16ff */
[----:B------:R-:W-:Y:S02]  /*8eb0*/  LEA.HI.X.SX32 R237, R237, R0, 0x2, P1 ;  /* 0x00000000eded7211 */ /* 0x000fe400008f16ff */
[----:B------:R-:W-:Y:S01]  /*8ec0*/  IADD3 R84, PT, PT, R252, -0x5, RZ ;  /* 0xfffffffbfc547810 */ /* 0x000fe20007ffe0ff */
[----:B------:R-:W-:Y:S01]  /*8ed0*/  UIADD3 UR11, UPT, UPT, UR10, UR28, URZ ;  /* 0x0000001c0a0b7290 */ /* 0x000fe2000fffe0ff */
[----:B------:R-:W-:Y:S01]  /*8ee0*/  UMOV UR12, 0x1 ;  /* 0x00000001000c7882 */ /* 0x000fe20000000000 */
[----:B-1----:R-:W-:Y:S10]  /*8ef0*/  BRA.U UP0, `(.L_x_5) ;  /* 0x0000000100187547 */ /* 0x002ff4000b800000 */
[----:B------:R-:W-:Y:S01]  /*8f00*/  ELECT P0, URZ, PT ;  /* 0x0000000000ff782f */ /* 0x000fe20003800000 */
[----:B------:R-:W-:Y:S01]  /*8f10*/  IMAD.MOV.U32 R0, RZ, RZ, 0x1 ;  /* 0x00000001ff007424 */ /* 0x000fe200078e00ff */
[----:B------:R-:W-:Y:S01]  /*8f20*/  UMOV UR6, 0x40 ;  /* 0x0000004000067882 */ /* 0x000fe20000000000 */
[----:B------:R-:W-:Y:S01]  /*8f30*/  UVIRTCOUNT.DEALLOC.SMPOOL 0x80 ;  /* 0x000000800000784c */ /* 0x000fe20000000000 */
[----:B------:R-:W-:-:S09]  /*8f40*/  ULEA UR6, UR5, UR6, 0x18 ;  /* 0x0000000605067291 */ /* 0x000fd2000f8ec0ff */
[----:B------:R1:W-:Y:S03]  /*8f50*/  @P0 STS.U8 [UR6], R0 ;  /* 0x00000000ff000988 */ /* 0x0003e60008000006 */
.L_x_5:
[----:B------:R-:W-:Y:S01]  /*8f60*/  STTM.x64 tmem[UR11], RZ ;  /* 0x000000ff000079ed */ /* 0x000fe2000834000b */
[----:B------:R-:W-:Y:S01]  /*8f70*/  STTM.x64 tmem[UR11+0x40], RZ ;  /* 0x000040ff000079ed */ /* 0x000fe2000834000b */
[----:B------:R-:W-:Y:S01]  /*8f80*/  STTM.x64 tmem[UR11+0x80], RZ ;  /* 0x000080ff000079ed */ /* 0x000fe2000834000b */
[----:B------:R-:W-:Y:S01]  /*8f90*/  STTM.x64 tmem[UR11+0xc0], RZ ;  /* 0x0000c0ff000079ed */ /* 0x000fe2000834000b */
[----:B------:R-:W2:Y:S02]  /*8fa0*/  FENCE.VIEW.ASYNC.T ;  /* 0x00000000000073c6 */ /* 0x000ea40000000200 */
[----:B--2---:R-:W-:Y:S01]  /*8fb0*/  VOTEU.ALL UP1, P2 ;  /* 0x0000000000ff7886 */ /* 0x004fe20001020000 */
[----:B------:R-:W2:Y:S01]  /*8fc0*/  LDCU.64 UR16, c[0x0][0x358] ;  /* 0x00006b00ff1077ac */ /* 0x000ea20008000a00 */
[----:B------:R-:W-:Y:S01]  /*8fd0*/  LEA R88, R83, UR7, 0x2 ;  /* 0x0000000753587c11 */ /* 0x000fe2000f8e10ff */
[----:B-1----:R-:W-:Y:S01]  /*8fe0*/  VIADD R0, R252, 0xfffffff9 ;  /* 0xfffffff9fc007836 */ /* 0x002fe20000000000 */
[----:B------:R-:W-:Y:S01]  /*8ff0*/  STL.64 [R1+0x1278], R236 ;  /* 0x001278ec01007387 */ /* 0x000fe20000100a00 */
[----:B------:R-:W-:-:S04]  /*9000*/  @!UP1 UIADD3 UR14, UPT, UPT, -UR12, 0x100000, URZ ;  /* 0x001000000c0e9890 */ /* 0x000fc8000fffe1ff */
[----:B------:R-:W-:Y:S02]  /*9010*/  @!UP1 USHF.L.U32 UR15, UR14, 0xb, URZ ;  /* 0x0000000b0e0f9899 */ /* 0x000fe400080006ff */
[----:B------:R-:W-:Y:S01]  /*9020*/  @!UP1 USHF.L.U32 UR14, UR14, 0x1, URZ ;  /* 0x000000010e0e9899 */ /* 0x000fe200080006ff */
[----:B------:R-:W-:Y:S01]  /*9030*/  VOTEU.ALL UP2, P2 ;  /* 0x0000000000ff7886 */ /* 0x000fe20001040000 */
[----:B------:R-:W-:-:S04]  /*9040*/  @!UP1 UIADD3 UR12, UPT, UPT, -UR12, 0x100000, URZ ;  /* 0x001000000c0c9890 */ /* 0x000fc8000fffe1ff */
[----:B------:R-:W-:Y:S02]  /*9050*/  @!UP1 USHF.L.U32 UR13, UR12, 0xb, URZ ;  /* 0x0000000b0c0d9899 */ /* 0x000fe400080006ff */
[----:B------:R-:W-:Y:S01]  /*9060*/  @!UP1 USHF.L.U32 UR12, UR12, 0x1, URZ ;  /* 0x000000010c0c9899 */ /* 0x000fe200080006ff */
[----:B------:R-:W-:Y:S01]  /*9070*/  BAR.SYNC.DEFER_BLOCKING 0x0 ;  /* 0x0000000000007b1d */ /* 0x000fe20000010000 */
[--C-:B-----5:R-:W-:Y:S01]  /*9080*/  IMAD.WIDE R86, R2, 0x4, R240.reuse ;  /* 0x0000000402567825 */ /* 0x120fe200078e02f0 */
[----:B------:R-:W-:Y:S02]  /*9090*/  ISETP.GE.U32.AND P1, PT, R82, 0x7fffff7b, PT ;  /* 0x7fffff7b5200780c */ /* 0x000fe40003f26070 */
[----:B------:R-:W-:Y:S01]  /*90a0*/  IADD3 R82, PT, PT, R252, -0x8, RZ ;  /* 0xfffffff8fc527810 */ /* 0x000fe20007ffe0ff */
[----:B------:R-:W-:Y:S01]  /*90b0*/  IMAD R250, R2, 0x78, RZ ;  /* 0x0000007802fa7824 */ /* 0x000fe200078e02ff */
[----:B------:R-:W-:Y:S01]  /*90c0*/  VOTEU.ALL UP1, P2 ;  /* 0x0000000000ff7886 */ /* 0x000fe20001020000 */
[----:B------:R-:W-:Y:S01]  /*90d0*/  ISETP.GE.U32.AND P4, PT, R85, 0x7fffff7d, PT ;  /* 0x7fffff7d5500780c */ /* 0x000fe20003f86070 */
[----:B------:R-:W-:Y:S01]  /*90e0*/  STL.64 [R1+0x1270], R14 ;  /* 0x0012700e01007387 */ /* 0x000fe20000100a00 */
[----:B------:R-:W-:Y:S01]  /*90f0*/  ISETP.GE.U32.AND P0, PT, R84, 0x7fffff7c, PT ;  /* 0x7fffff7c5400780c */ /* 0x000fe20003f06070 */
[----:B------:R-:W-:Y:S01]  /*9100*/  IMAD R246, R2, 0x79, RZ ;  /* 0x0000007902f67824 */ /* 0x000fe200078e02ff */
[----:B------:R-:W1:Y:S01]  /*9110*/  LDC R89, c[0x0][0x3a0] ;  /* 0x0000e800ff597b82 */ /* 0x000e620000000800 */
[----:B------:R3:W-:Y:S02]  /*9120*/  STL.64 [R1+0x11f0], R198 ;  /* 0x0011f0c601007387 */ /* 0x0007e40000100a00 */
[----:B------:R-:W-:-:S02]  /*9130*/  IMAD.WIDE R248, R246, 0x4, R240 ;  /* 0x00000004f6f87825 */ /* 0x000fc400078e02f0 */
[----:B------:R4:W-:Y:S02]  /*9140*/  STL.64 [R1+0x7e0], R86 ;  /* 0x0007e05601007387 */ /* 0x0009e40000100a00 */
[--C-:B------:R-:W-:Y:S02]  /*9150*/  IMAD.WIDE R246, R246, 0x4, R238.reuse ;  /* 0x00000004f6f67825 */ /* 0x100fe400078e02ee */
[----:B------:R-:W2:Y:S02]  /*9160*/  FENCE.VIEW.ASYNC.S ;  /* 0x00000000000073c6 */ /* 0x000ea40000000000 */
[----:B--2---:R2:W2:Y:S02]  /*9170*/  @!UP1 SYNCS.EXCH.64 URZ, [UR8], UR14 ;  /* 0x0000000e08ff95b2 */ /* 0x0044a40008000100 */
[----:B--2---:R-:W-:Y:S01]  /*9180*/  BAR.SYNC.DEFER_BLOCKING 0x0 ;  /* 0x0000000000007b1d */ /* 0x004fe20000010000 */
[----:B---3--:R-:W-:-:S05]  /*9190*/  IMAD.WIDE R198, R2, 0x4, R238 ;  /* 0x0000000402c67825 */ /* 0x008fca00078e02ee */
[----:B------:R2:W-:Y:S01]  /*91a0*/  STL.64 [R1+0x11f8], R198 ;  /* 0x0011f8c601007387 */ /* 0x0005e20000100a00 */
[----:B------:R3:W2:Y:S03]  /*91b0*/  @!UP2 SYNCS.EXCH.64 URZ, [UR7+0x70008], UR12 ;  /* 0x0700080c07ffa5b2 */ /* 0x0006a60008000100 */
[----:B------:R-:W-:Y:S01]  /*91c0*/  @!PT LDS RZ, [RZ] ;  /* 0x00000000fffff984 */ /* 0x000fe20000000800 */
[----:B------:R-:W-:Y:S01]  /*91d0*/  @!PT LDS RZ, [RZ] ;  /* 0x00000000fffff984 */ /* 0x000fe20000000800 */
[----:B------:R-:W-:Y:S01]  /*91e0*/  @!PT LDS RZ, [RZ] ;  /* 0x00000000fffff984 */ /* 0x000fe20000000800 */
[----:B--2---:R-:W-:Y:S04]  /*91f0*/  LDGSTS.E [R88], desc[UR16][R240.64], !P6 ;  /* 0x00000000f0587fae */ /* 0x004fe8000f1a1010 */
[----:B------:R-:W-:Y:S01]  /*9200*/  LDGSTS.E [R88+0x200], desc[UR16][R238.64], !P6 ;  /* 0x00200000ee587fae */ /* 0x000fe2000f1a1010 */
[----:B------:R-:W-:Y:S01]  /*9210*/  ISETP.GE.U32.AND P6, PT, R0, 0x7fffff7a, PT ;  /* 0x7fffff7a0000780c */ /* 0x000fe20003fc6070 */
[----:B------:R-:W-:-:S02]  /*9220*/  IMAD.SHL.U32 R0, R2, 0x2, RZ ;  /* 0x0000000202007824 */ /* 0x000fc400078e00ff */
[----:B------:R4:W-:Y:S02]  /*9230*/  LDGSTS.E [R88+0x400], desc[UR16][R86.64], !P5 ;  /* 0x0040000056587fae */ /* 0x0009e4000e9a1010 */
[--C-:B------:R-:W-:Y:S02]  /*9240*/  IMAD.WIDE R236, R0, 0x4, R240.reuse ;  /* 0x0000000400ec7825 */ /* 0x100fe400078e02f0 */
[----:B------:R2:W-:Y:S01]  /*9250*/  LDGSTS.E [R88+0x600], desc[UR16][R198.64], !P5 ;  /* 0x00600000c6587fae */ /* 0x0005e2000e9a1010 */
[----:B------:R-:W-:Y:S01]  /*9260*/  ISETP.GE.U32.AND P5, PT, R82, 0x7fffff79, PT ;  /* 0x7fffff795200780c */ /* 0x000fe20003fa6070 */
[----:B------:R-:W-:Y:S02]  /*9270*/  IMAD R82, R2, 0x3, RZ ;  /* 0x0000000302527824 */ /* 0x000fe400078e02ff */
[----:B------:R-:W-:Y:S02]  /*9280*/  LDGSTS.E [R88+0x800], desc[UR16][R236.64], !P3 ;  /* 0x00800000ec587fae */ /* 0x000fe4000d9a1010 */
[----:B------:R-:W-:-:S02]  /*9290*/  IMAD.WIDE R84, R82, 0x4, R240 ;  /* 0x0000000452547825 */ /* 0x000fc400078e02f0 */
[----:B------:R-:W-:Y:S02]  /*92a0*/  STL.64 [R1+0x7d0], R236 ;  /* 0x0007d0ec01007387 */ /* 0x000fe40000100a00 */
[----:B----4-:R-:W-:-:S04]  /*92b0*/  IMAD.WIDE R86, R0, 0x4, R238 ;  /* 0x0000000400567825 */ /* 0x010fc800078e02ee */
[----:B------:R-:W-:Y:S01]  /*92c0*/  VIADD R0, R252, 0xfffffff7 ;  /* 0xfffffff7fc007836 */ /* 0x000fe20000000000 */
[----:B------:R4:W-:Y:S01]  /*92d0*/  LDGSTS.E [R88+0xa00], desc[UR16][R86.64], !P3 ;  /* 0x00a0000056587fae */ /* 0x0009e2000d9a1010 */
[----:B------:R-:W-:-:S03]  /*92e0*/  IMAD.WIDE R14, R82, 0x4, R238 ;  /* 0x00000004520e7825 */ /* 0x000fc600078e02ee */
[----:B------:R-:W-:Y:S01]  /*92f0*/  ISETP.GE.U32.AND P3, PT, R0, 0x7fffff78, PT ;  /* 0x7fffff780000780c */ /* 0x000fe20003f66070 */
[----:B------:R-:W-:Y:S01]  /*9300*/  VIADD R82, R252, 0xfffffff6 ;  /* 0xfffffff6fc527836 */ /* 0x000fe20000000000 */
[----:B------:R-:W-:Y:S01]  /*9310*/  SHF.L.U32 R0, R2, 0x2, RZ ;  /* 0x0000000202007819 */ /* 0x000fe200000006ff */
[----:B------:R1:W-:Y:S04]  /*9320*/  LDGSTS.E [R88+0xc00], desc[UR16][R84.64], !P4 ;  /* 0x00c0000054587fae */ /* 0x0003e8000e1a1010 */
[----:B------:R1:W-:Y:S01]  /*9330*/  LDGSTS.E [R88+0xe00], desc[UR16][R14.64], !P4 ;  /* 0x00e000000e587fae */ /* 0x0003e2000e1a1010 */
[----:B------:R-:W-:Y:S01]  /*9340*/  ISETP.GE.U32.AND P4, PT, R82, 0x7fffff77, PT ;  /* 0x7fffff775200780c */ /* 0x000fe20003f86070 */
[----:B--2---:R-:W-:Y:S02]  /*9350*/  IMAD.WIDE R198, R0, 0x4, R240 ;  /* 0x0000000400c67825 */ /* 0x004fe400078e02f0 */
[----:B------:R4:W-:Y:S02]  /*9360*/  STL.64 [R1+0x7c0], R86 ;  /* 0x0007c05601007387 */ /* 0x0009e40000100a00 */
[----:B------:R-:W-:-:S02]  /*9370*/  IMAD R82, R2, 0x5, RZ ;  /* 0x0000000502527824 */ /* 0x000fc400078e02ff */
[----:B------:R1:W-:Y:S04]  /*9380*/  STL.64 [R1+0x7b0], R84 ;  /* 0x0007b05401007387 */ /* 0x0003e80000100a00 */
[----:B------:R2:W-:Y:S01]  /*9390*/  STL.64 [R1+0x7a8], R14 ;  /* 0x0007a80e01007387 */ /* 0x0005e20000100a00 */
[----:B----4-:R-:W-:-:S03]  /*93a0*/  IMAD.WIDE R86, R0, 0x4, R238 ;  /* 0x0000000400567825 */ /* 0x010fc600078e02ee */
[----:B------:R4:W-:Y:S01]  /*93b0*/  LDGSTS.E [R88+0x1000], desc[UR16][R198.64], !P0 ;  /* 0x01000000c6587fae */ /* 0x0009e2000c1a1010 */
[----:B------:R-:W-:-:S03]  /*93c0*/  VIADD R0, R252, 0xfffffff5 ;  /* 0xfffffff5fc007836 */ /* 0x000fc60000000000 */
[----:B------:R3:W-:Y:S01]  /*93d0*/  LDGSTS.E [R88+0x1200], desc[UR16][R86.64], !P0 ;  /* 0x0120000056587fae */ /* 0x0007e2000c1a1010 */
[----:B-1----:R-:W-:Y:S01]  /*93e0*/  IMAD.WIDE R84, R82, 0x4, R240 ;  /* 0x0000000452547825 */ /* 0x002fe200078e02f0 */
[----:B------:R-:W-:-:S03]  /*93f0*/  ISETP.GE.U32.AND P0, PT, R0, 0x7fffff76, PT ;  /* 0x7fffff760000780c */ /* 0x000fc60003f06070 */
[----:B--2---:R-:W-:Y:S01]  /*9400*/  IMAD.WIDE R14, R82, 0x4, R238 ;  /* 0x00000004520e7825 */ /* 0x004fe200078e02ee */
[----:B------:R1:W-:Y:S03]  /*9410*/  LDGSTS.E [R88+0x1400], desc[UR16][R84.64], !P1 ;  /* 0x0140000054587fae */ /* 0x0003e6000c9a1010 */
[----:B------:R-:W-:Y:S01]  /*9420*/  VIADD R82, R252, 0xfffffff4 ;  /* 0xfffffff4fc527836 */ /* 0x000fe20000000000 */
[----:B------:R4:W-:Y:S01]  /*9430*/  STL.64 [R1+0x7a0], R198 ;  /* 0x0007a0c601007387 */ /* 0x0009e20000100a00 */
[----:B------:R-:W-:-:S03]  /*9440*/  IMAD R0, R2, 0x6, RZ ;  /* 0x0000000602007824 */ /* 0x000fc600078e02ff */
[----:B------:R2:W-:Y:S01]  /*9450*/  LDGSTS.E [R88+0x1600], desc[UR16][R14.64], !P1 ;  /* 0x016000000e587fae */ /* 0x0005e2000c9a1010 */
[----:B------:R-:W-:Y:S01]  /*9460*/  ISETP.GE.U32.AND P1, PT, R82, 0x7fffff75, PT ;  /* 0x7fffff755200780c */ /* 0x000fe20003f26070 */
[----:B------:R-:W-:Y:S02]  /*9470*/  IMAD R82, R2, 0x7, RZ ;  /* 0x0000000702527824 */ /* 0x000fe400078e02ff */
[----:B------:R3:W-:Y:S01]  /*9480*/  STL.64 [R1+0x790], R86 ;  /* 0x0007905601007387 */ /* 0x0007e20000100a00 */
[----:B----4-:R-:W-:-:S03]  /*9490*/  IMAD.WIDE R198, R0, 0x4, R240 ;  /* 0x0000000400c67825 */ /* 0x010fc600078e02f0 */
[----:B------:R1:W-:Y:S04]  /*94a0*/  STL.64 [R1+0x780], R84 ;  /* 0x0007805401007387 */ /* 0x0003e80000100a00 */
[----:B------:R2:W-:Y:S01]  /*94b0*/  STL.64 [R1+0x778], R14 ;  /* 0x0007780e01007387 */ /* 0x0005e20000100a00 */
[----:B---3--:R-:W-:-:S03]  /*94c0*/  IMAD.WIDE R86, R0, 0x4, R238 ;  /* 0x0000000400567825 */ /* 0x008fc600078e02ee */
[----:B------:R3:W-:Y:S01]  /*94d0*/  LDGSTS.E [R88+0x1800], desc[UR16][R198.64], !P6 ;  /* 0x01800000c6587fae */ /* 0x0007e2000f1a1010 */
[----:B------:R-:W-:-:S03]  /*94e0*/  VIADD R0, R252, 0xfffffff3 ;  /* 0xfffffff3fc007836 */ /* 0x000fc60000000000 */
[----:B------:R4:W-:Y:S01]  /*94f0*/  LDGSTS.E [R88+0x1a00], desc[UR16][R86.64], !P6 ;  /* 0x01a0000056587fae */ /* 0x0009e2000f1a1010 */
[----:B-1----:R-:W-:Y:S01]  /*9500*/  IMAD.WIDE R84, R82, 0x4, R240 ;  /* 0x0000000452547825 */ /* 0x002fe200078e02f0 */
[----:B------:R-:W-:-:S03]  /*9510*/  ISETP.GE.U32.AND P6, PT, R0, 0x7fffff74, PT ;  /* 0x7fffff740000780c */ /* 0x000fc60003fc6070 */
[----:B--2---:R-:W-:Y:S01]  /*9520*/  IMAD.WIDE R14, R82, 0x4, R238 ;  /* 0x00000004520e7825 */ /* 0x004fe200078e02ee */
[----:B------:R-:W-:Y:S01]  /*9530*/  IADD3 R82, PT, PT, R252, -0xe, RZ ;  /* 0xfffffff2fc527810 */ /* 0x000fe20007ffe0ff */
[----:B------:R1:W-:Y:S02]  /*9540*/  LDGSTS.E [R88+0x1c00], desc[UR16][R84.64], !P5 ;  /* 0x01c0000054587fae */ /* 0x0003e4000e9a1010 */
[----:B------:R-:W-:Y:S02]  /*9550*/  IMAD.SHL.U32 R0, R2, 0x8, RZ ;  /* 0x0000000802007824 */ /* 0x000fe400078e00ff */
[----:B------:R3:W-:Y:S04]  /*9560*/  STL.64 [R1+0x770], R198 ;  /* 0x000770c601007387 */ /* 0x0007e80000100a00 */
[----:B------:R2:W-:Y:S01]  /*9570*/  LDGSTS.E [R88+0x1e00], desc[UR16][R14.64], !P5 ;  /* 0x01e000000e587fae */ /* 0x0005e2000e9a1010 */
[----:B------:R-:W-:Y:S01]  /*9580*/  ISETP.GE.U32.AND P5, PT, R82, 0x7fffff73, PT ;  /* 0x7fffff735200780c */ /* 0x000fe20003fa6070 */
[----:B------:R-:W-:-:S02]  /*9590*/  IMAD R82, R2, 0x9, RZ ;  /* 0x0000000902527824 */ /* 0x000fc400078e02ff */
[----:B------:R4:W-:Y:S01]  /*95a0*/  STL.64 [R1+0x760], R86 ;  /* 0x0007605601007387 */ /* 0x0009e20000100a00 */
[----:B---3--:R-:W-:-:S03]  /*95b0*/  IMAD.WIDE R198, R0, 0x4, R240 ;  /* 0x0000000400c67825 */ /* 0x008fc600078e02f0 */
        /* <DEDUP_REMOVED lines=17> */
[----:B---3--:R-:W-:-:S03]  /*96d0*/  IMAD.WIDE R198, R0, 0x4, R240 ;  /* 0x0000000400c67825 */ /* 0x008fc600078e02f0 */
[----:B------:R1:W-:Y:S04]  /*96e0*/  STL.64 [R1+0x730], R84 ;  /* 0x0007305401007387 */ /* 0x0003e80000100a00 */
[----:B------:R2:W-:Y:S01]  /*96f0*/  STL.64 [R1+0x728], R14 ;  /* 0x0007280e01007387 */ /* 0x0005e20000100a00 */
[----:B----4-:R-:W-:Y:S01]  /*9700*/  IMAD.WIDE R86, R0, 0x4, R238 ;  /* 0x0000000400567825 */ /* 0x010fe200078e02ee */
[----:B------:R-:W-:Y:S02]  /*9710*/  IADD3 R0, PT, PT, R252, -0x11, RZ ;  /* 0xffffffeffc007810 */ /* 0x000fe40007ffe0ff */
[----:B------:R3:W-:Y:S01]  /*9720*/  LDGSTS.E [R88+0x2800], desc[UR16][R198.64], !P0 ;  /* 0x02800000c6587fae */ /* 0x0007e2000c1a1010 */
[----:B-1----:R-:W-:-:S03]  /*9730*/  IMAD.WIDE R84, R82, 0x4, R240 ;  /* 0x0000000452547825 */ /* 0x002fc600078e02f0 */
[----:B------:R1:W-:Y:S01]  /*9740*/  LDGSTS.E [R88+0x2a00], desc[UR16][R86.64], !P0 ;  /* 0x02a0000056587fae */ /* 0x0003e2000c1a1010 */
[----:B------:R-:W-:Y:S01]  /*9750*/  ISETP.GE.U32.AND P0, PT, R0, 0x7fffff70, PT ;  /* 0x7fffff700000780c */ /* 0x000fe20003f06070 */
[----:B--2---:R-:W-:Y:S02]  /*9760*/  IMAD.WIDE R14, R82, 0x4, R238 ;  /* 0x00000004520e7825 */ /* 0x004fe400078e02ee */
[----:B------:R2:W-:Y:S02]  /*9770*/  LDGSTS.E [R88+0x2c00], desc[UR16][R84.64], !P1 ;  /* 0x02c0000054587fae */ /* 0x0005e4000c9a1010 */
[----:B------:R-:W-:Y:S02]  /*9780*/  VIADD R82, R252, 0xffffffee ;  /* 0xffffffeefc527836 */ /* 0x000fe40000000000 */
        /* <DEDUP_REMOVED lines=9> */
[----:B-1----:R-:W-:-:S03]  /*9820*/  IMAD.WIDE R86, R0, 0x4, R238 ;  /* 0x0000000400567825 */ /* 0x002fc600078e02ee */
[----:B------:R1:W-:Y:S01]  /*9830*/  LDGSTS.E [R88+0x3000], desc[UR16][R198.64], !P6 ;  /* 0x03000000c6587fae */ /* 0x0003e2000f1a1010 */
[----:B------:R-:W-:-:S03]  /*9840*/  VIADD R0, R252, 0xffffffed ;  /* 0xffffffedfc007836 */ /* 0x000fc60000000000 */
[----:B------:R3:W-:Y:S01]  /*9850*/  LDGSTS.E [R88+0x3200], desc[UR16][R86.64], !P6 ;  /* 0x0320000056587fae */ /* 0x0007e2000f1a1010 */
[----:B--2---:R-:W-:Y:S01]  /*9860*/  IMAD.WIDE R84, R82, 0x4, R240 ;  /* 0x0000000452547825 */ /* 0x004fe200078e02f0 */
[----:B------:R-:W-:-:S03]  /*9870*/  ISETP.GE.U32.AND P6, PT, R0, 0x7fffff6e, PT ;  /* 0x7fffff6e0000780c */ /* 0x000fc60003fc6070 */
[----:B----4-:R-:W-:Y:S01]  /*9880*/  IMAD.WIDE R14, R82, 0x4, R238 ;  /* 0x00000004520e7825 */ /* 0x010fe200078e02ee */
        /* <DEDUP_REMOVED lines=8> */
[----:B-1----:R-:W-:-:S03]  /*9910*/  IMAD.WIDE R198, R0, 0x4, R240 ;  /* 0x0000000400c67825 */ /* 0x002fc600078e02f0 */
[----:B------:R2:W-:Y:S04]  /*9920*/  STL.64 [R1+0x6e0], R84 ;  /* 0x0006e05401007387 */ /* 0x0005e80000100a00 */
[----:B------:R4:W-:Y:S01]  /*9930*/  STL.64 [R1+0x6d0], R14 ;  /* 0x0006d00e01007387 */ /* 0x0009e20000100a00 */
[----:B---3--:R-:W-:Y:S01]  /*9940*/  IMAD.WIDE R86, R0, 0x4, R238 ;  /* 0x0000000400567825 */ /* 0x008fe200078e02ee */
[----:B------:R-:W-:Y:S02]  /*9950*/  IADD3 R0, PT, PT, R252, -0x15, RZ ;  /* 0xffffffebfc007810 */ /* 0x000fe40007ffe0ff */
[----:B------:R1:W-:Y:S01]  /*9960*/  LDGSTS.E [R88+0x3800], desc[UR16][R198.64], !P3 ;  /* 0x03800000c6587fae */ /* 0x0003e2000d9a1010 */
[----:B--2---:R-:W-:-:S03]  /*9970*/  IMAD.WIDE R84, R82, 0x4, R240 ;  /* 0x0000000452547825 */ /* 0x004fc600078e02f0 */
[----:B------:R2:W-:Y:S01]  /*9980*/  LDGSTS.E [R88+0x3a00], desc[UR16][R86.64], !P3 ;  /* 0x03a0000056587fae */ /* 0x0005e2000d9a1010 */
[----:B------:R-:W-:Y:S01]  /*9990*/  ISETP.GE.U32.AND P3, PT, R0, 0x7fffff6c, PT ;  /* 0x7fffff6c0000780c */ /* 0x000fe20003f66070 */
[----:B----4-:R-:W-:Y:S02]  /*99a0*/  IMAD.WIDE R14, R82, 0x4, R238 ;  /* 0x00000004520e7825 */ /* 0x010fe400078e02ee */
[----:B------:R3:W-:Y:S02]  /*99b0*/  LDGSTS.E [R88+0x3c00], desc[UR16][R84.64], !P4 ;  /* 0x03c0000054587fae */ /* 0x0007e4000e1a1010 */
[----:B------:R-:W-:Y:S02]  /*99c0*/  VIADD R82, R252, 0xffffffea ;  /* 0xffffffeafc527836 */ /* 0x000fe40000000000 */
[----:B------:R1:W-:Y:S01]  /*99d0*/  STL.64 [R1+0x6c0], R198 ;  /* 0x0006c0c601007387 */ /* 0x0003e20000100a00 */
[----:B------:R-:W-:-:S03]  /*99e0*/  IMAD.SHL.U32 R0, R2, 0x10, RZ ;  /* 0x0000001002007824 */ /* 0x000fc600078e00ff */
[----:B------:R4:W-:Y:S01]  /*99f0*/  LDGSTS.E [R88+0x3e00], desc[UR16][R14.64], !P4 ;  /* 0x03e000000e587fae */ /* 0x0009e2000e1a1010 */
[----:B------:R-:W-:Y:S01]  /*9a00*/  ISETP.GE.U32.AND P4, PT, R82, 0x7fffff6b, PT ;  /* 0x7fffff6b5200780c */ /* 0x000fe20003f86070 */
[----:B------:R-:W-:Y:S02]  /*9a10*/  IMAD R82, R2, 0x11, RZ ;  /* 0x0000001102527824 */ /* 0x000fe400078e02ff */
[----:B------:R2:W-:Y:S01]  /*9a20*/  STL.64 [R1+0x6b8], R86 ;  /* 0x0006b85601007387 */ /* 0x0005e20000100a00 */
[----:B-1----:R-:W-:-:S03]  /*9a30*/  IMAD.WIDE R198, R0, 0x4, R240 ;  /* 0x0000000400c67825 */ /* 0x002fc600078e02f0 */
[----:B------:R3:W-:Y:S04]  /*9a40*/  STL.64 [R1+0x6b0], R84 ;  /* 0x0006b05401007387 */ /* 0x0007e80000100a00 */
[----:B------:R4:W-:Y:S01]  /*9a50*/  STL.64 [R1+0x6a0], R14 ;  /* 0x0006a00e01007387 */ /* 0x0009e20000100a00 */
[----:B--2---:R-:W-:-:S03]  /*9a60*/  IMAD.WIDE R86, R0, 0x4, R238 ;  /* 0x0000000400567825 */ /* 0x004fc600078e02ee */
[----:B------:R1:W-:Y:S01]  /*9a70*/  LDGSTS.E [R88+0x4000], desc[UR16][R198.64], !P0 ;  /* 0x04000000c6587fae */ /* 0x0003e2000c1a1010 */
[----:B------:R-:W-:-:S03]  /*9a80*/  VIADD R0, R252, 0xffffffe9 ;  /* 0xffffffe9fc007836 */ /* 0x000fc60000000000 */
[----:B------:R2:W-:Y:S01]  /*9a90*/  LDGSTS.E [R88+0x4200], desc[UR16][R86.64], !P0 ;  /* 0x0420000056587fae */ /* 0x0005e2000c1a1010 */
[----:B---3--:R-:W-:Y:S01]  /*9aa0*/  IMAD.WIDE R84, R82, 0x4, R240 ;  /* 0x0000000452547825 */ /* 0x008fe200078e02f0 */
[----:B------:R-:W-:-:S03]  /*9ab0*/  ISETP.GE.U32.AND P0, PT, R0, 0x7fffff6a, PT ;  /* 0x7fffff6a0000780c */ /* 0x000fc60003f06070 */
[----:B----4-:R-:W-:Y:S01]  /*9ac0*/  IMAD.WIDE R14, R82, 0x4, R238 ;  /* 0x00000004520e7825 */ /* 0x010fe200078e02ee */
[----:B------:R-:W-:Y:S01]  /*9ad0*/  IADD3 R82, PT, PT, R252, -0x18, RZ ;  /* 0xffffffe8fc527810 */ /* 0x000fe20007ffe0ff */
[----:B------:R3:W-:Y:S02]  /*9ae0*/  LDGSTS.E [R88+0x4400], desc[UR16][R84.64], !P1 ;  /* 0x0440000054587fae */ /* 0x0007e4000c9a1010 */
[----:B------:R-:W-:Y:S02]  /*9af0*/  IMAD R0, R2, 0x12, RZ ;  /* 0x0000001202007824 */ /* 0x000fe400078e02ff */
[----:B------:R1:W-:Y:S04]  /*9b00*/  STL.64 [R1+0x690], R198 ;  /* 0x000690c601007387 */ /* 0x0003e80000100a00 */
[----:B------:R4:W-:Y:S01]  /*9b10*/  LDGSTS.E [R88+0x4600], desc[UR16][R14.64], !P1 ;  /* 0x046000000e587fae */ /* 0x0009e2000c9a1010 */
[----:B------:R-:W-:Y:S01]  /*9b20*/  ISETP.GE.U32.AND P1, PT, R82, 0x7fffff69, PT ;  /* 0x7fffff695200780c */ /* 0x000fe20003f26070 */
[----:B------:R-:W-:-:S02]  /*9b30*/  IMAD R82, R2, 0x13, RZ ;  /* 0x0000001302527824 */ /* 0x000fc400078e02ff */
        /* <DEDUP_REMOVED lines=130> */
[----:B--2---:R-:W-:Y:S01]  /*a360*/  IMAD.WIDE R86, R0, 0x4, R238 ;  /* 0x0000000400567825 */ /* 0x004fe200078e02ee */
[----:B------:R-:W-:Y:S02]  /*a370*/  IADD3 R0, PT, PT, R252, -0x27, RZ ;  /* 0xffffffd9fc007810 */ /* 0x000fe40007ffe0ff */
[----:B------:R1:W-:Y:S01]  /*a380*/  LDGSTS.E [R88+0x8000], desc[UR16][R198.64], !P3 ;  /* 0x08000000c6587fae */ /* 0x0003e2000d9a1010 */
[----:B---3--:R-:W-:-:S03]  /*a390*/  IMAD.WIDE R84, R82, 0x4, R240 ;  /* 0x0000000452547825 */ /* 0x008fc600078e02f0 */
[----:B------:R2:W-:Y:S01]  /*a3a0*/  LDGSTS.E [R88+0x8200], desc[UR16][R86.64], !P3 ;  /* 0x0820000056587fae */ /* 0x0005e2000d9a1010 */
[----:B------:R-:W-:Y:S01]  /*a3b0*/  ISETP.GE.U32.AND P3, PT, R0, 0x7fffff5a, PT ;  /* 0x7fffff5a0000780c */ /* 0x000fe20003f66070 */
[----:B----4-:R-:W-:Y:S02]  /*a3c0*/  IMAD.WIDE R14, R82, 0x4, R238 ;  /* 0x00000004520e7825 */ /* 0x010fe400078e02ee */
        /* <DEDUP_REMOVED lines=247> */
[----:B------:R-:W-:Y:S01]  /*b340*/  LDGSTS.E [R88+0xf000], desc[UR16][R198.64], !P6 ;  /* 0x0f000000c6587fae */ /* 0x000fe2000f1a1010 */
[----:B---3--:R-:W-:-:S03]  /*b350*/  IMAD.WIDE R84, R82, 0x4, R240 ;  /* 0x0000000452547825 */ /* 0x008fc600078e02f0 */
[----:B------:R1:W-:Y:S01]  /*b360*/  LDGSTS.E [R88+0xf200], desc[UR16][R86.64], !P6 ;  /* 0x0f20000056587fae */ /* 0x0003e2000f1a1010 */
[----:B------:R-:W-:Y:S01]  /*b370*/  ISETP.GE.U32.AND P6, PT, R0, 0x7fffff3e, PT ;  /* 0x7fffff3e0000780c */ /* 0x000fe20003fc6070 */
[----:B----4-:R-:W-:Y:S02]  /*b380*/  IMAD.WIDE R14, R82, 0x4, R238 ;  /* 0x00000004520e7825 */ /* 0x010fe400078e02ee */
[----:B------:R-:W-:Y:S02]  /*b390*/  STL.64 [R1+0x3c8], R198 ;  /* 0x0003c8c601007387 */ /* 0x000fe40000100a00 */
[----:B------:R-:W-:Y:S02]  /*b3a0*/  IMAD R0, R2, 0x3e, RZ ;  /* 0x0000003e02007824 */ /* 0x000fe400078e02ff */
[----:B------:R1:W-:Y:S01]  /*b3b0*/  STL.64 [R1+0x3c0], R86 ;  /* 0x0003c05601007387 */ /* 0x0003e20000100a00 */
[----:B------:R-:W-:-:S03]  /*b3c0*/  VIADD R82, R252, 0xffffffbc ;  /* 0xffffffbcfc527836 */ /* 0x000fc60000000000 */
[----:B------:R2:W-:Y:S04]  /*b3d0*/  STL.64 [R1+0x3b8], R84 ;  /* 0x0003b85401007387 */ /* 0x0005e80000100a00 */
[----:B------:R2:W-:Y:S04]  /*b3e0*/  LDGSTS.E [R88+0xf400], desc[UR16][R84.64], !P5 ;  /* 0x0f40000054587fae */ /* 0x0005e8000e9a1010 */
[----:B------:R3:W-:Y:S01]  /*b3f0*/  STL.64 [R1+0x3b0], R14 ;  /* 0x0003b00e01007387 */ /* 0x0007e20000100a00 */
[----:B-1----:R-:W-:-:S03]  /*b400*/  IMAD.WIDE R86, R0, 0x4, R240 ;  /* 0x0000000400567825 */ /* 0x002fc600078e02f0 */
[----:B------:R3:W-:Y:S01]  /*b410*/  LDGSTS.E [R88+0xf600], desc[UR16][R14.64], !P5 ;  /* 0x0f6000000e587fae */ /* 0x0007e2000e9a1010 */
[----:B------:R-:W-:Y:S01]  /*b420*/  ISETP.GE.U32.AND P5, PT, R82, 0x7fffff3d, PT ;  /* 0x7fffff3d5200780c */ /* 0x000fe20003fa6070 */
[----:B------:R-:W-:Y:S02]  /*b430*/  IMAD.SHL.U32 R82, R2, 0x40, RZ ;  /* 0x0000004002527824 */ /* 0x000fe400078e00ff */
[----:B------:R1:W-:Y:S01]  /*b440*/  LDGSTS.E [R88+0xf800], desc[UR16][R86.64], !P3 ;  /* 0x0f80000056587fae */ /* 0x0003e2000d9a1010 */
[----:B--2---:R-:W-:-:S03]  /*b450*/  VIADD R84, R252, 0xffffffbb ;  /* 0xffffffbbfc547836 */ /* 0x004fc60000000000 */
[----:B------:R1:W-:Y:S01]  /*b460*/  STL.64 [R1+0x3a8], R86 ;  /* 0x0003a85601007387 */ /* 0x0003e20000100a00 */
[----:B---3--:R-:W-:-:S04]  /*b470*/  IMAD.WIDE R14, R0, 0x4, R238 ;  /* 0x00000004000e7825 */ /* 0x008fc800078e02ee */
[----:B------:R-:W-:Y:S01]  /*b480*/  IMAD R0, R2, 0x3f, RZ ;  /* 0x0000003f02007824 */ /* 0x000fe200078e02ff */
[----:B------:R2:W-:Y:S01]  /*b490*/  LDGSTS.E [R88+0xfa00], desc[UR16][R14.64], !P3 ;  /* 0x0fa000000e587fae */ /* 0x0005e2000d9a1010 */
[----:B------:R-:W-:Y:S02]  /*b4a0*/  ISETP.GE.U32.AND P3, PT, R84, 0x7fffff3c, PT ;  /* 0x7fffff3c5400780c */ /* 0x000fe40003f66070 */
[C---:B------:R-:W-:Y:S01]  /*b4b0*/  IMAD.WIDE R236, R0.reuse, 0x4, R240 ;  /* 0x0000000400ec7825 */ /* 0x040fe200078e02f0 */
[----:B------:R2:W-:Y:S03]  /*b4c0*/  STL.64 [R1+0x3a0], R14 ;  /* 0x0003a00e01007387 */ /* 0x0005e60000100a00 */
[----:B------:R-:W-:Y:S01]  /*b4d0*/  IMAD.WIDE R198, R0, 0x4, R238 ;  /* 0x0000000400c67825 */ /* 0x000fe200078e02ee */
[----:B------:R-:W-:Y:S01]  /*b4e0*/  IADD3 R0, PT, PT, R252, -0x46, RZ ;  /* 0xffffffbafc007810 */ /* 0x000fe20007ffe0ff */
[----:B------:R-:W-:Y:S02]  /*b4f0*/  LDGSTS.E [R88+0xfc00], desc[UR16][R236.64], !P4 ;  /* 0x0fc00000ec587fae */ /* 0x000fe4000e1a1010 */
[----:B-1----:R-:W-:-:S02]  /*b500*/  IMAD.WIDE R86, R82, 0x4, R240 ;  /* 0x0000000452567825 */ /* 0x002fc400078e02f0 */
[----:B------:R1:W-:Y:S01]  /*b510*/  LDGSTS.E [R88+0xfe00], desc[UR16][R198.64], !P4 ;  /* 0x0fe00000c6587fae */ /* 0x0003e2000e1a1010 */
[----:B------:R-:W-:Y:S01]  /*b520*/  ISETP.GE.U32.AND P4, PT, R0, 0x7fffff3b, PT ;  /* 0x7fffff3b0000780c */ /* 0x000fe20003f86070 */
[----:B------:R-:W-:Y:S02]  /*b530*/  IMAD R0, R2, 0x41, RZ ;  /* 0x0000004102007824 */ /* 0x000fe400078e02ff */
[----:B--2---:R-:W-:Y:S01]  /*b540*/  IMAD.WIDE R14, R82, 0x4, R238 ;  /* 0x00000004520e7825 */ /* 0x004fe200078e02ee */
[----:B------:R-:W-:Y:S03]  /*b550*/  STL.64 [R1+0x398], R236 ;  /* 0x000398ec01007387 */ /* 0x000fe60000100a00 */
[----:B------:R-:W-:Y:S01]  /*b560*/  VIADD R82, R252, 0xffffffb9 ;  /* 0xffffffb9fc527836 */ /* 0x000fe20000000000 */
[----:B------:R1:W-:Y:S04]  /*b570*/  STL.64 [R1+0x390], R198 ;  /* 0x000390c601007387 */ /* 0x0003e80000100a00 */
[----:B------:R2:W-:Y:S04]  /*b580*/  STL.64 [R1+0x388], R86 ;  /* 0x0003885601007387 */ /* 0x0005e80000100a00 */
[----:B------:R2:W-:Y:S01]  /*b590*/  LDGSTS.E [R88+0x10000], desc[UR16][R86.64], !P0 ;  /* 0x1000000056587fae */ /* 0x0005e2000c1a1010 */
[----:B-1----:R-:W-:-:S03]  /*b5a0*/  IMAD.WIDE R198, R0, 0x4, R240 ;  /* 0x0000000400c67825 */ /* 0x002fc600078e02f0 */
[----:B------:R1:W-:Y:S01]  /*b5b0*/  LDGSTS.E [R88+0x10200], desc[UR16][R14.64], !P0 ;  /* 0x102000000e587fae */ /* 0x0003e2000c1a1010 */
[----:B------:R-:W-:Y:S01]  /*b5c0*/  ISETP.GE.U32.AND P0, PT, R82, 0x7fffff3a, PT ;  /* 0x7fffff3a5200780c */ /* 0x000fe20003f06070 */
[----:B------:R-:W-:Y:S02]  /*b5d0*/  IMAD R82, R2, 0x42, RZ ;  /* 0x0000004202527824 */ /* 0x000fe400078e02ff */
[----:B------:R3:W-:Y:S01]  /*b5e0*/  LDGSTS.E [R88+0x10400], desc[UR16][R198.64], !P1 ;  /* 0x10400000c6587fae */ /* 0x0007e2000c9a1010 */
[----:B--2---:R-:W-:-:S03]  /*b5f0*/  IMAD.WIDE R86, R0, 0x4, R238 ;  /* 0x0000000400567825 */ /* 0x004fc600078e02ee */
[----:B------:R1:W-:Y:S01]  /*b600*/  STL.64 [R1+0x380], R14 ;  /* 0x0003800e01007387 */ /* 0x0003e20000100a00 */
[----:B------:R-:W-:-:S03]  /*b610*/  VIADD R0, R252, 0xffffffb8 ;  /* 0xffffffb8fc007836 */ /* 0x000fc60000000000 */
[----:B------:R2:W-:Y:S01]  /*b620*/  LDGSTS.E [R88+0x10600], desc[UR16][R86.64], !P1 ;  /* 0x1060000056587fae */ /* 0x0005e2000c9a1010 */
[----:B------:R-:W-:Y:S01]  /*b630*/  IMAD.WIDE R84, R82, 0x4, R240 ;  /* 0x0000000452547825 */ /* 0x000fe200078e02f0 */
[----:B------:R-:W-:-:S03]  /*b640*/  ISETP.GE.U32.AND P1, PT, R0, 0x7fffff39, PT ;  /* 0x7fffff390000780c */ /* 0x000fc60003f26070 */
[----:B------:R-:W-:Y:S01]  /*b650*/  IMAD R0, R2, 0x43, RZ ;  /* 0x0000004302007824 */ /* 0x000fe200078e02ff */
[----:B------:R3:W-:Y:S01]  /*b660*/  STL.64 [R1+0x378], R198 ;  /* 0x000378c601007387 */ /* 0x0007e20000100a00 */
[----:B-1----:R-:W-:-:S03]  /*b670*/  IMAD.WIDE R14, R82, 0x4, R238 ;  /* 0x00000004520e7825 */ /* 0x002fc600078e02ee */
[----:B------:R2:W-:Y:S01]  /*b680*/  STL.64 [R1+0x370], R86 ;  /* 0x0003705601007387 */ /* 0x0005e20000100a00 */
[----:B------:R-:W-:-:S03]  /*b690*/  VIADD R82, R252, 0xffffffb7 ;  /* 0xffffffb7fc527836 */ /* 0x000fc60000000000 */
[----:B------:R1:W-:Y:S01]  /*b6a0*/  LDGSTS.E [R88+0x10800], desc[UR16][R84.64], !P6 ;  /* 0x1080000054587fae */ /* 0x0003e2000f1a1010 */
[----:B---3--:R-:W-:-:S03]  /*b6b0*/  IMAD.WIDE R198, R0, 0x4, R240 ;  /* 0x0000000400c67825 */ /* 0x008fc600078e02f0 */
[----:B------:R3:W-:Y:S01]  /*b6c0*/  LDGSTS.E [R88+0x10a00], desc[UR16][R14.64], !P6 ;  /* 0x10a000000e587fae */ /* 0x0007e2000f1a1010 */
[----:B------:R-:W-:Y:S01]  /*b6d0*/  ISETP.GE.U32.AND P6, PT, R82, 0x7fffff38, PT ;  /* 0x7fffff385200780c */ /* 0x000fe20003fc6070 */
[----:B--2---:R-:W-:Y:S01]  /*b6e0*/  IMAD.WIDE R86, R0, 0x4, R238 ;  /* 0x0000000400567825 */ /* 0x004fe200078e02ee */
        /* <DEDUP_REMOVED lines=11> */
[----:B---3--:R-:W-:-:S03]  /*b7a0*/  IMAD.WIDE R14, R82, 0x4, R238 ;  /* 0x00000004520e7825 */ /* 0x008fc600078e02ee */
        /* <DEDUP_REMOVED lines=438> */
[----:B------:R-:W-:Y:S03]  /*d310*/  LDGSTS.E [R88+0x1d400], desc[UR16][R198.64], !P4 ;  /* 0x1d400000c6587fae */ /* 0x000fe6000e1a1010 */
        /* <DEDUP_REMOVED lines=8> */
[----:B------:R-:W-:Y:S04]  /*d3a0*/  STL.64 [R1+0x30], R198 ;  /* 0x000030c601007387 */ /* 0x000fe80000100a00 */
[----:B------:R2:W-:Y:S01]  /*d3b0*/  STL.64 [R1+0x28], R86 ;  /* 0x0000285601007387 */ /* 0x0005e20000100a00 */
[----:B---3--:R-:W-:-:S03]  /*d3c0*/  IMAD.WIDE R14, R82, 0x4, R238 ;  /* 0x00000004520e7825 */ /* 0x008fc600078e02ee */
[----:B------:R1:W-:Y:S01]  /*d3d0*/  STL.64 [R1+0x20], R84 ;  /* 0x0000205401007387 */ /* 0x0003e20000100a00 */
[----:B------:R-:W-:-:S03]  /*d3e0*/  VIADD R82, R252, 0xffffff83 ;  /* 0xffffff83fc527836 */ /* 0x000fc60000000000 */
[----:B------:R1:W-:Y:S01]  /*d3f0*/  LDGSTS.E [R88+0x1d800], desc[UR16][R84.64], !P0 ;  /* 0x1d80000054587fae */ /* 0x0003e2000c1a1010 */
[----:B--2---:R-:W-:-:S03]  /*d400*/  IMAD.WIDE R86, R0, 0x4, R240 ;  /* 0x0000000400567825 */ /* 0x004fc600078e02f0 */
[----:B------:R2:W-:Y:S04]  /*d410*/  STL.64 [R1+0x18], R14 ;  /* 0x0000180e01007387 */ /* 0x0005e80000100a00 */
[----:B------:R2:W-:Y:S01]  /*d420*/  LDGSTS.E [R88+0x1da00], desc[UR16][R14.64], !P0 ;  /* 0x1da000000e587fae */ /* 0x0005e2000c1a1010 */
[----:B------:R-:W-:Y:S01]  /*d430*/  ISETP.GE.U32.AND P0, PT, R82, 0x7fffff04, PT ;  /* 0x7fffff045200780c */ /* 0x000fe20003f06070 */
[----:B-1----:R-:W-:Y:S02]  /*d440*/  IMAD.WIDE R84, R0, 0x4, R238 ;  /* 0x0000000400547825 */ /* 0x002fe400078e02ee */
[----:B------:R1:W-:Y:S01]  /*d450*/  LDGSTS.E [R88+0x1dc00], desc[UR16][R86.64], !P1 ;  /* 0x1dc0000056587fae */ /* 0x0003e2000c9a1010 */
[C---:B------:R-:W-:Y:S01]  /*d460*/  IADD3 R82, PT, PT, R252.reuse, -0x7e, RZ ;  /* 0xffffff82fc527810 */ /* 0x040fe20007ffe0ff */
[----:B------:R-:W-:-:S02]  /*d470*/  VIADD R0, R252, 0xffffff81 ;  /* 0xffffff81fc007836 */ /* 0x000fc40000000000 */
[----:B------:R3:W-:Y:S01]  /*d480*/  LDGSTS.E [R88+0x1de00], desc[UR16][R84.64], !P1 ;  /* 0x1de0000054587fae */ /* 0x0007e2000c9a1010 */
[----:B------:R-:W-:Y:S01]  /*d490*/  ISETP.GE.U32.AND P1, PT, R82, 0x7fffff03, PT ;  /* 0x7fffff035200780c */ /* 0x000fe20003f26070 */
[----:B------:R-:W-:Y:S02]  /*d4a0*/  IMAD R82, R2, 0x7b, RZ ;  /* 0x0000007b02527824 */ /* 0x000fe400078e02ff */
[C---:B--2---:R-:W-:Y:S01]  /*d4b0*/  IMAD.WIDE R14, R250.reuse, 0x4, R240 ;  /* 0x00000004fa0e7825 */ /* 0x044fe200078e02f0 */
[----:B------:R1:W-:Y:S03]  /*d4c0*/  STL.64 [R1+0x10], R86 ;  /* 0x0000105601007387 */ /* 0x0003e60000100a00 */
[--C-:B------:R-:W-:Y:S01]  /*d4d0*/  IMAD.WIDE R250, R250, 0x4, R238.reuse ;  /* 0x00000004fafa7825 */ /* 0x100fe200078e02ee */
[----:B------:R2:W-:Y:S03]  /*d4e0*/  LDGSTS.E [R88+0x1e000], desc[UR16][R14.64], !P6 ;  /* 0x1e0000000e587fae */ /* 0x0005e6000f1a1010 */
[----:B------:R-:W-:Y:S01]  /*d4f0*/  IMAD.WIDE R198, R82, 0x4, R238 ;  /* 0x0000000452c67825 */ /* 0x000fe200078e02ee */
[----:B------:R4:W-:Y:S01]  /*d500*/  LDGSTS.E [R88+0x1e200], desc[UR16][R250.64], !P6 ;  /* 0x1e200000fa587fae */ /* 0x0009e2000f1a1010 */
[----:B------:R-:W-:-:S02]  /*d510*/  ISETP.GE.U32.AND P6, PT, R0, 0x7fffff02, PT ;  /* 0x7fffff020000780c */ /* 0x000fc40003fc6070 */
[----:B------:R-:W-:Y:S01]  /*d520*/  IMAD R0, R2, 0x7a, RZ ;  /* 0x0000007a02007824 */ /* 0x000fe200078e02ff */
[----:B------:R3:W-:Y:S01]  /*d530*/  STL.64 [R1+0x8], R84 ;  /* 0x0000085401007387 */ /* 0x0007e20000100a00 */
[----:B-1----:R-:W-:Y:S01]  /*d540*/  VIADD R87, R252, 0x7f ;  /* 0x0000007ffc577836 */ /* 0x002fe20000000000 */
[----:B------:R-:W1:Y:S01]  /*d550*/  LDC R86, c[0x0][0x3a0] ;  /* 0x0000e800ff567b82 */ /* 0x000e620000000800 */
[C---:B------:R-:W-:Y:S01]  /*d560*/  IMAD.WIDE R236, R0.reuse, 0x4, R240 ;  /* 0x0000000400ec7825 */ /* 0x040fe200078e02f0 */
[----:B------:R2:W-:Y:S01]  /*d570*/  STL.64 [R1], R14 ;  /* 0x0000000e01007387 */ /* 0x0005e20000100a00 */
[----:B------:R-:W1:Y:S03]  /*d580*/  S2R R201, SR_TID.X ;  /* 0x0000000000c97919 */ /* 0x000e660000002100 */
[----:B------:R-:W-:Y:S02]  /*d590*/  LDGSTS.E [R88+0x1e400], desc[UR16][R248.64], !P5 ;  /* 0x1e400000f8587fae */ /* 0x000fe4000e9a1010 */
[----:B---3--:R-:W3:Y:S01]  /*d5a0*/  LDC R85, c[0x0][0x3a0] ;  /* 0x0000e800ff557b82 */ /* 0x008ee20000000800 */
[----:B--2---:R-:W-:Y:S01]  /*d5b0*/  IMAD.WIDE R14, R0, 0x4, R238 ;  /* 0x00000004000e7825 */ /* 0x004fe200078e02ee */
[----:B------:R2:W-:Y:S01]  /*d5c0*/  LDGSTS.E [R88+0x1e600], desc[UR16][R246.64], !P5 ;  /* 0x1e600000f6587fae */ /* 0x0005e2000e9a1010 */
[----:B------:R-:W-:-:S03]  /*d5d0*/  ISETP.GT.AND P5, PT, R87, 0x7f, PT ;  /* 0x0000007f5700780c */ /* 0x000fc60003fa4270 */
[----:B------:R4:W-:Y:S04]  /*d5e0*/  STL.64 [R1+0x1200], R250 ;  /* 0x001200fa01007387 */ /* 0x0009e80000100a00 */
[----:B------:R-:W-:Y:S04]  /*d5f0*/  LDGSTS.E [R88+0x1e800], desc[UR16][R236.64], !P3 ;  /* 0x1e800000ec587fae */ /* 0x000fe8000d9a1010 */
[----:B------:R-:W-:Y:S01]  /*d600*/  LDGSTS.E [R88+0x1ea00], desc[UR16][R14.64], !P3 ;  /* 0x1ea000000e587fae */ /* 0x000fe2000d9a1010 */
[----:B------:R-:W-:Y:S01]  /*d610*/  ISETP.GE.AND P3, PT, R83, R252, PT ;  /* 0x000000fc5300720c */ /* 0x000fe20003f66270 */
[----:B------:R-:W-:-:S02]  /*d620*/  VIADD R252, R252, 0xffffff80 ;  /* 0xffffff80fcfc7836 */ /* 0x000fc40000000000 */
[----:B----4-:R-:W-:Y:S01]  /*d630*/  IMAD.WIDE R250, R82, 0x4, R240 ;  /* 0x0000000452fa7825 */ /* 0x010fe200078e02f0 */
[----:B------:R-:W-:Y:S01]  /*d640*/  STL.64 [R1+0x1208], R248 ;  /* 0x001208f801007387 */ /* 0x000fe20000100a00 */
[----:B------:R-:W-:-:S03]  /*d650*/  SEL R0, RZ, 0x4, !P5 ;  /* 0x00000004ff007807 */ /* 0x000fc60006800000 */
[----:B------:R4:W-:Y:S01]  /*d660*/  LDGSTS.E [R88+0x1ec00], desc[UR16][R250.64], !P4 ;  /* 0x1ec00000fa587fae */ /* 0x0009e2000e1a1010 */
[----:B------:R-:W-:-:S03]  /*d670*/  IMAD R84, R2, 0x7c, RZ ;  /* 0x0000007c02547824 */ /* 0x000fc600078e02ff */
[----:B------:R1:W-:Y:S04]  /*d680*/  STL.64 [R1+0x810], R236 ;  /* 0x000810ec01007387 */ /* 0x0003e80000100a00 */
[----:B------:R1:W-:Y:S01]  /*d690*/  LDGSTS.E [R88+0x1ee00], desc[UR16][R198.64], !P4 ;  /* 0x1ee00000c6587fae */ /* 0x0003e2000e1a1010 */
[----:B------:R-:W-:-:S03]  /*d6a0*/  ISETP.GE.AND P4, PT, R83, R252, PT ;  /* 0x000000fc5300720c */ /* 0x000fc60003f86270 */
[----:B------:R2:W-:Y:S01]  /*d6b0*/  STL.64 [R1+0x808], R14 ;  /* 0x0008080e01007387 */ /* 0x0005e20000100a00 */
[----:B------:R-:W-:-:S03]  /*d6c0*/  SEL R82, R0, RZ, !P3 ;  /* 0x000000ff00527207 */ /* 0x000fc60005800000 */
[----:B------:R3:W-:Y:S01]  /*d6d0*/  STL.64 [R1+0x1210], R246 ;  /* 0x001210f601007387 */ /* 0x0007e20000100a00 */
[----:B------:R-:W-:Y:S02]  /*d6e0*/  ISETP.GT.AND P3, PT, R87, 0xff, PT ;  /* 0x000000ff5700780c */ /* 0x000fe40003f64270 */
[----:B------:R-:W-:Y:S01]  /*d6f0*/  SEL R0, RZ, 0x4, P4 ;  /* 0x00000004ff007807 */ /* 0x000fe20002000000 */
[----:B-1----:R-:W4:Y:S01]  /*d700*/  LDL.LU.64 R236, [R1+0x1278] ;  /* 0x0012780001ec7983 */ /* 0x002f220000300a00 */
[----:B------:R-:W1:Y:S03]  /*d710*/  LDC R87, c[0x0][0x3a0] ;  /* 0x0000e800ff577b82 */ /* 0x000e660000000800 */
[----:B--2---:R-:W2:Y:S01]  /*d720*/  LDL.LU.64 R14, [R1+0x1270] ;  /* 0x00127000010e7983 */ /* 0x004ea20000300a00 */
[----:B------:R-:W-:Y:S02]  /*d730*/  SEL R0, R0, RZ, P3 ;  /* 0x000000ff00007207 */ /* 0x000fe40001800000 */
[----:B------:R-:W-:Y:S01]  /*d740*/  ISETP.NE.U32.AND P3, PT, R82, RZ, PT ;  /* 0x000000ff5200720c */ /* 0x000fe20003f65070 */
[----:B------:R4:W-:Y:S01]  /*d750*/  STL.64 [R1+0x800], R250 ;  /* 0x000800fa01007387 */ /* 0x0009e20000100a00 */
[----:B---3--:R-:W-:Y:S01]  /*d760*/  IMAD.WIDE R246, R84, 0x4, R240 ;  /* 0x0000000454f67825 */ /* 0x008fe200078e02f0 */
[----:B------:R-:W-:-:S02]  /*d770*/  ISETP.GE.U32.AND P4, PT, R252, 0x7fffff01, PT ;  /* 0x7fffff01fc00780c */ /* 0x000fc40003f86070 */
[----:B------:R3:W-:Y:S01]  /*d780*/  STL.64 [R1+0x7f8], R198 ;  /* 0x0007f8c601007387 */ /* 0x0007e20000100a00 */
[----:B------:R-:W-:-:S03]  /*d790*/  IMAD R82, R2, 0x7d, RZ ;  /* 0x0000007d02527824 */ /* 0x000fc600078e02ff */
[----:B------:R4:W-:Y:S01]  /*d7a0*/  LDGSTS.E [R88+0x1f000], desc[UR16][R246.64], !P0 ;  /* 0x1f000000f6587fae */ /* 0x0009e2000c1a1010 */
[----:B------:R-:W-:-:S03]  /*d7b0*/  IMAD.WIDE R248, R82, 0x4, R238 ;  /* 0x0000000452f87825 */ /* 0x000fc600078e02ee */
[----:B------:R4:W-:Y:S02]  /*d7c0*/  STL.64 [R1+0xa68], R246 ;  /* 0x000a68f601007387 */ /* 0x0009e40000100a00 */
[----:B----4-:R-:W-:Y:S01]  /*d7d0*/  IMAD.WIDE R250, R82, 0x4, R240 ;  /* 0x0000000452fa7825 */ /* 0x010fe200078e02f0 */
[----:B------:R-:W-:-:S03]  /*d7e0*/  IADD3 R82, PT, PT, R85, -0x81, RZ ;  /* 0xffffff7f55527810 */ /* 0x000fc60007ffe0ff */
[----:B---3--:R-:W-:-:S04]  /*d7f0*/  IMAD.WIDE R198, R84, 0x4, R238 ;  /* 0x0000000454c67825 */ /* 0x008fc800078e02ee */
[----:B------:R-:W-:Y:S01]  /*d800*/  IMAD.SHL.U32 R84, R201, 0x4, RZ ;  /* 0x00000004c9547824 */ /* 0x000fe200078e00ff */
[----:B------:R3:W-:Y:S01]  /*d810*/  LDGSTS.E [R88+0x1f200], desc[UR16][R198.64], !P0 ;  /* 0x1f200000c6587fae */ /* 0x0007e2000c1a1010 */
[----:B------:R-:W-:Y:S01]  /*d820*/  ISETP.NE.U32.AND P0, PT, R0, RZ, PT ;  /* 0x000000ff0000720c */ /* 0x000fe20003f05070 */
[----:B------:R-:W-:Y:S02]  /*d830*/  IMAD R0, R2, 0x7e, RZ ;  /* 0x0000007e02007824 */ /* 0x000fe400078e02ff */
[----:B------:R3:W-:Y:S01]  /*d840*/  STL.64 [R1+0xac8], R198 ;  /* 0x000ac8c601007387 */ /* 0x0007e20000100a00 */
[----:B------:R-:W-:Y:S01]  /*d850*/  LOP3.LUT R84, R84, 0x7c, RZ, 0xc0, !PT ;  /* 0x0000007c54547812 */ /* 0x000fe200078ec0ff */
[C---:B------:R-:W-:Y:S02]  /*d860*/  IMAD.WIDE R246, R0.reuse, 0x4, R240 ;  /* 0x0000000400f67825 */ /* 0x040fe400078e02f0 */
[----:B------:R-:W-:Y:S04]  /*d870*/  STL.64 [R1+0xa80], R250 ;  /* 0x000a80fa01007387 */ /* 0x000fe80000100a00 */
[----:B------:R-:W-:Y:S01]  /*d880*/  STL.64 [R1+0xae0], R248 ;  /* 0x000ae0f801007387 */ /* 0x000fe20000100a00 */
[----:B---3--:R-:W-:-:S03]  /*d890*/  IMAD.WIDE R198, R0, 0x4, R238 ;  /* 0x0000000400c67825 */ /* 0x008fc600078e02ee */
[----:B------:R-:W-:Y:S01]  /*d8a0*/  STL.64 [R1+0xa98], R246 ;  /* 0x000a98f601007387 */ /* 0x000fe20000100a00 */
[----:B------:R-:W-:-:S03]  /*d8b0*/  IMAD R0, R2, 0x7f, RZ ;  /* 0x0000007f02007824 */ /* 0x000fc600078e02ff */
[----:B------:R-:W-:Y:S04]  /*d8c0*/  STL.64 [R1+0xae8], R198 ;  /* 0x000ae8c601007387 */ /* 0x000fe80000100a00 */
[----:B------:R3:W-:Y:S04]  /*d8d0*/  STL.64 [R1+0x1218], R2 ;  /* 0x0012180201007387 */ /* 0x0007e80000100a00 */
[----:B------:R-:W-:Y:S04]  /*d8e0*/  LDGSTS.E [R88+0x1f400], desc[UR16][R250.64], !P1 ;  /* 0x1f400000fa587fae */ /* 0x000fe8000c9a1010 */
[----:B------:R-:W-:Y:S01]  /*d8f0*/  LDGSTS.E [R88+0x1f600], desc[UR16][R248.64], !P1 ;  /* 0x1f600000f8587fae */ /* 0x000fe2000c9a1010 */
[----:B------:R-:W-:Y:S01]  /*d900*/  ISETP.GE.U32.AND P1, PT, R82, 0x7fffff00, PT ;  /* 0x7fffff005200780c */ /* 0x000fe20003f26070 */
[----:B------:R-:W-:Y:S01]  /*d910*/  VIADD R82, R86, 0xffffff7e ;  /* 0xffffff7e56527836 */ /* 0x000fe20000000000 */
[----:B---3--:R-:W-:Y:S01]  /*d920*/  LOP3.LUT R2, R201, 0x60, RZ, 0xc0, !PT ;  /* 0x00000060c9027812 */ /* 0x008fe200078ec0ff */
[----:B------:R3:W-:Y:S03]  /*d930*/  LDGSTS.E [R88+0x1f800], desc[UR16][R246.64], !P6 ;  /* 0x1f800000f6587fae */ /* 0x0007e6000f1a1010 */
[----:B------:R-:W-:Y:S01]  /*d940*/  LEA R84, R2, R84, 0x9 ;  /* 0x0000005402547211 */ /* 0x000fe200078e48ff */
[----:B------:R4:W-:Y:S01]  /*d950*/  LDGSTS.E [R88+0x1fa00], desc[UR16][R198.64], !P6 ;  /* 0x1fa00000c6587fae */ /* 0x0009e2000f1a1010 */
[----:B------:R-:W-:-:S02]  /*d960*/  ISETP.GE.U32.AND P6, PT, R82, 0x7ffffeff, PT ;  /* 0x7ffffeff5200780c */ /* 0x000fc40003fc6070 */
[C---:B------:R-:W-:Y:S01]  /*d970*/  LOP3.LUT R3, R84.reuse, 0x70, RZ, 0x3c, !PT ;  /* 0x0000007054037812 */ /* 0x040fe200078e3cff */
[C---:B------:R-:W-:Y:S01]  /*d980*/  VIADD R2, R84.reuse, UR7 ;  /* 0x0000000754027c36 */ /* 0x040fe20008000000 */
[----:B------:R-:W-:Y:S01]  /*d990*/  STL.64 [R1+0x1220], R240 ;  /* 0x001220f001007387 */ /* 0x000fe20000100a00 */
[----:B------:R-:W-:Y:S01]  /*d9a0*/  LOP3.LUT R86, R84, 0x20, RZ, 0x3c, !PT ;  /* 0x0000002054567812 */ /* 0x000fe200078e3cff */
[----:B---3--:R-:W-:Y:S02]  /*d9b0*/  IMAD.WIDE R246, R0, 0x4, R240 ;  /* 0x0000000400f67825 */ /* 0x008fe400078e02f0 */
[----:B------:R-:W-:Y:S01]  /*d9c0*/  STL.64 [R1+0x1228], R238 ;  /* 0x001228ee01007387 */ /* 0x000fe20000100a00 */
[----:B------:R-:W-:Y:S01]  /*d9d0*/  IADD3 R86, PT, PT, R86, UR7, RZ ;  /* 0x0000000756567c10 */ /* 0x000fe2000fffe0ff */
[----:B----4-:R-:W-:Y:S02]  /*d9e0*/  IMAD.WIDE R198, R0, 0x4, R238 ;  /* 0x0000000400c67825 */ /* 0x010fe400078e02ee */
[----:B------:R-:W-:Y:S01]  /*d9f0*/  STL.64 [R1+0xaa0], R246 ;  /* 0x000aa0f601007387 */ /* 0x000fe20000100a00 */
[----:B------:R-:W-:Y:S01]  /*da00*/  LOP3.LUT R85, R84, 0x30, RZ, 0x3c, !PT ;  /* 0x0000003054557812 */ /* 0x000fe200078e3cff */
[----:B------:R-:W-:-:S02]  /*da10*/  VIADD R0, R89, 0xffffff7d ;  /* 0xffffff7d59007836 */ /* 0x000fc40000000000 */
[----:B------:R-:W-:Y:S01]  /*da20*/  LDGSTS.E [R88+0x1fc00], desc[UR16][R246.64], !P4 ;  /* 0x1fc00000f6587fae */ /* 0x000fe2000e1a1010 */
[C---:B------:R-:W-:Y:S01]  /*da30*/  LOP3.LUT R89, R84.reuse, 0x60, RZ, 0x3c, !PT ;  /* 0x0000006054597812 */ /* 0x040fe200078e3cff */
[----:B------:R-:W-:Y:S01]  /*da40*/  VIADD R85, R85, UR7 ;  /* 0x0000000755557c36 */ /* 0x000fe20008000000 */
[----:B------:R-:W-:Y:S01]  /*da50*/  LOP3.LUT R82, R84, 0x40, RZ, 0x3c, !PT ;  /* 0x0000004054527812 */ /* 0x000fe200078e3cff */
[----:B------:R3:W-:Y:S01]  /*da60*/  STL.64 [R1+0xaf0], R198 ;  /* 0x000af0c601007387 */ /* 0x0007e20000100a00 */
[----:B------:R-:W-:Y:S01]  /*da70*/  IADD3 R201, PT, PT, R89, UR7, RZ ;  /* 0x0000000759c97c10 */ /* 0x000fe2000fffe0ff */
[----:B------:R-:W-:Y:S02]  /*da80*/  VIADD R89, R3, UR7 ;  /* 0x0000000703597c36 */ /* 0x000fe40008000000 */
[----:B------:R3:W-:Y:S01]  /*da90*/  LDGSTS.E [R88+0x1fe00], desc[UR16][R198.64], !P4 ;  /* 0x1fe00000c6587fae */ /* 0x0007e2000e1a1010 */
[----:B------:R-:W-:Y:S01]  /*daa0*/  ISETP.GE.U32.AND P4, PT, R0, 0x7ffffefe, PT ;  /* 0x7ffffefe0000780c */ /* 0x000fe20003f86070 */
[----:B-1----:R-:W-:Y:S01]  /*dab0*/  VIADD R0, R87, 0xffffff7c ;  /* 0xffffff7c57007836 */ /* 0x002fe20000000000 */
[----:B------:R-:W-:Y:S01]  /*dac0*/  LOP3.LUT R87, R84, 0x10, RZ, 0x3c, !PT ;  /* 0x0000001054577812 */ /* 0x000fe200078e3cff */
[----:B------:R-:W-:Y:S01]  /*dad0*/  STL [R1+0x170], R2 ;  /* 0x0001700201007387 */ /* 0x000fe20000100800 */
[----:B------:R-:W-:-:S03]  /*dae0*/  VIADD R82, R82, UR7 ;  /* 0x0000000752527c36 */ /* 0x000fc60008000000 */
[----:B------:R-:W0:Y:S01]  /*daf0*/  LDGDEPBAR ;  /* 0x00000000000079af */ /* 0x000e220000000000 */
[----:B------:R-:W-:-:S03]  /*db00*/  VIADD R87, R87, UR7 ;  /* 0x0000000757577c36 */ /* 0x000fc60008000000 */
[----:B------:R-:W-:Y:S01]  /*db10*/  LDGSTS.E [R2+0x40000], desc[UR16][R244.64], P3 ;  /* 0x40000000f4027fae */ /* 0x000fe200099a1010 */
[----:B---3--:R-:W-:-:S03]  /*db20*/  LOP3.LUT R198, R84, 0x50, RZ, 0x3c, !PT ;  /* 0x0000005054c67812 */ /* 0x008fc600078e3cff */
[----:B------:R-:W-:Y:S02]  /*db30*/  STL.64 [R1+0x1230], R244 ;  /* 0x001230f401007387 */ /* 0x000fe40000100a00 */
[----:B------:R-:W-:Y:S02]  /*db40*/  VIADD R252, R198, UR7 ;  /* 0x00000007c6fc7c36 */ /* 0x000fe40008000000 */
[----:B------:R-:W-:Y:S04]  /*db50*/  LDGSTS.E [R2+0x40400], desc[UR16][R16.64], P3 ;  /* 0x4040000010027fae */ /* 0x000fe800099a1010 */
[----:B------:R-:W-:Y:S04]  /*db60*/  STL.64 [R1+0x1238], R16 ;  /* 0x0012381001007387 */ /* 0x000fe80000100a00 */
        /* <DEDUP_REMOVED lines=9> */
[----:B------:R1:W-:Y:S04]  /*dc00*/  STL.64 [R1+0x1260], R94 ;  /* 0x0012605e01007387 */ /* 0x0003e80000100a00 */
[----:B------:R-:W-:Y:S04]  /*dc10*/  LDGSTS.E [R2+0x41c00], desc[UR16][R108.64], P3 ;  /* 0x41c000006c027fae */ /* 0x000fe800099a1010 */
[----:B------:R3:W-:Y:S04]  /*dc20*/  STL.64 [R1+0x1268], R108 ;  /* 0x0012686c01007387 */ /* 0x0007e80000100a00 */
[----:B-1----:R-:W4:Y:S04]  /*dc30*/  LDL.64 R94, [R1+0x698] ;  /* 0x00069800015e7983 */ /* 0x002f280000100a00 */
[----:B------:R-:W-:Y:S04]  /*dc40*/  LDGSTS.E [R2+0x42000], desc[UR16][R122.64], P3 ;  /* 0x420000007a027fae */ /* 0x000fe800099a1010 */
[----:B---3--:R-:W3:Y:S04]  /*dc50*/  LDL.64 R108, [R1+0x678] ;  /* 0x00067800016c7983 */ /* 0x008ee80000100a00 */
[----:B------:R-:W2:Y:S04]  /*dc60*/  LDL.64 R72, [R1+0x6a8] ;  /* 0x0006a80001487983 */ /* 0x000ea80000100a00 */
[----:B------:R-:W-:Y:S04]  /*dc70*/  LDGSTS.E [R2+0x42400], desc[UR16][R136.64], P3 ;  /* 0x4240000088027fae */ /* 0x000fe800099a1010 */
        /* <DEDUP_REMOVED lines=110> */
[----:B--2---:R-:W-:Y:S04]  /*e360*/  LDGSTS.E [R89+0x40380], desc[UR16][R14.64], P3 ;  /* 0x403800000e597fae */ /* 0x004fe800099a1010 */
[----:B------:R-:W2:Y:S04]  /*e370*/  LDL.64 R246, [R1+0x7b8] ;  /* 0x0007b80001f67983 */ /* 0x000ea80000100a00 */
[----:B------:R-:W2:Y:S04]  /*e380*/  LDL.64 R248, [R1+0x7c8] ;  /* 0x0007c80001f87983 */ /* 0x000ea80000100a00 */
[----:B------:R-:W2:Y:S04]  /*e390*/  LDL.64 R250, [R1+0x7e8] ;  /* 0x0007e80001fa7983 */ /* 0x000ea80000100a00 */
[----:B------:R-:W2:Y:S04]  /*e3a0*/  LDL.64 R198, [R1+0x7f0] ;  /* 0x0007f00001c67983 */ /* 0x000ea80000100a00 */
[----:B---3--:R-:W-:Y:S04]  /*e3b0*/  LDGSTS.E [R89+0x40780], desc[UR16][R108.64], P3 ;  /* 0x407800006c597fae */ /* 0x008fe800099a1010 */
[----:B----4-:R-:W-:Y:S04]  /*e3c0*/  LDGSTS.E [R89+0x40b80], desc[UR16][R94.64], P3 ;  /* 0x40b800005e597fae */ /* 0x010fe800099a1010 */
[----:B------:R-:W-:Y:S04]  /*e3d0*/  LDGSTS.E [R89+0x40f80], desc[UR16][R72.64], P3 ;  /* 0x40f8000048597fae */ /* 0x000fe800099a1010 */
[----:B------:R-:W3:Y:S04]  /*e3e0*/  LDL.LU.64 R108, [R1+0x1268] ;  /* 0x00126800016c7983 */ /* 0x000ee80000300a00 */
[----:B------:R-:W4:Y:S04]  /*e3f0*/  LDL.LU.64 R94, [R1+0x1260] ;  /* 0x00126000015e7983 */ /* 0x000f280000300a00 */
[----:B------:R-:W3:Y:S04]  /*e400*/  LDL.LU.64 R72, [R1+0x1258] ;  /* 0x0012580001487983 */ /* 0x000ee80000300a00 */
[----:B------:R-:W-:Y:S04]  /*e410*/  LDGSTS.E [R89+0x41380], desc[UR16][R58.64], P3 ;  /* 0x413800003a597fae */ /* 0x000fe800099a1010 */
[----:B------:R-:W-:Y:S04]  /*e420*/  LDGSTS.E [R89+0x41780], desc[UR16][R44.64], P3 ;  /* 0x417800002c597fae */ /* 0x000fe800099a1010 */
[----:B------:R-:W-:Y:S04]  /*e430*/  LDGSTS.E [R89+0x41b80], desc[UR16][R30.64], P3 ;  /* 0x41b800001e597fae */ /* 0x000fe800099a1010 */
[----:B------:R-:W3:Y:S04]  /*e440*/  LDL.LU.64 R58, [R1+0x1250] ;  /* 0x00125000013a7983 */ /* 0x000ee80000300a00 */
[----:B------:R-:W3:Y:S04]  /*e450*/  LDL.LU.64 R44, [R1+0x1248] ;  /* 0x00124800012c7983 */ /* 0x000ee80000300a00 */
        /* <DEDUP_REMOVED lines=8> */
[----:B------:R1:W-:Y:S04]  /*e4e0*/  LDGSTS.E [R89+0x42f80], desc[UR16][R2.64], P3 ;  /* 0x42f8000002597fae */ /* 0x0003e800099a1010 */
[----:B------:R-:W3:Y:S04]  /*e4f0*/  LDL.LU.64 R240, [R1+0x1220] ;  /* 0x0012200001f07983 */ /* 0x000ee80000300a00 */
[----:B------:R-:W1:Y:S04]  /*e500*/  LDL.LU.64 R2, [R1+0x1218] ;  /* 0x0012180001027983 */ /* 0x000e680000300a00 */
[----:B--2---:R-:W-:Y:S04]  /*e510*/  LDGSTS.E [R89+0x43380], desc[UR16][R246.64], P3 ;  /* 0x43380000f6597fae */ /* 0x004fe800099a1010 */
[----:B------:R-:W-:Y:S04]  /*e520*/  LDGSTS.E [R89+0x43780], desc[UR16][R248.64], P3 ;  /* 0x43780000f8597fae */ /* 0x000fe800099a1010 */
[----:B------:R-:W-:Y:S04]  /*e530*/  LDGSTS.E [R89+0x43b80], desc[UR16][R250.64], P3 ;  /* 0x43b80000fa597fae */ /* 0x000fe800099a1010 */
[----:B------:R-:W2:Y:S04]  /*e540*/  LDL.LU.64 R246, [R1+0x1210] ;  /* 0x0012100001f67983 */ /* 0x000ea80000300a00 */
[----:B------:R-:W2:Y:S04]  /*e550*/  LDL.LU.64 R248, [R1+0x1208] ;  /* 0x0012080001f87983 */ /* 0x000ea80000300a00 */
[----:B------:R-:W2:Y:S04]  /*e560*/  LDL.LU.64 R250, [R1+0x1200] ;  /* 0x0012000001fa7983 */ /* 0x000ea80000300a00 */
[----:B------:R1:W-:Y:S04]  /*e570*/  LDGSTS.E [R89+0x43f80], desc[UR16][R198.64], P3 ;  /* 0x43f80000c6597fae */ /* 0x0003e800099a1010 */
[----:B------:R-:W0:Y:S04]  /*e580*/  LDGDEPBAR ;  /* 0x00000000000079af */ /* 0x000e280000000000 */
[----:B------:R-:W2:Y:S01]  /*e590*/  LDL.LU.64 R198, [R1+0x11f8] ;  /* 0x0011f80001c67983 */ /* 0x000ea20000300a00 */
[----:B-1----:R-:W-:-:S04]  /*e5a0*/  IMAD.SHL.U32 R2, R2, 0x80, RZ ;  /* 0x0000008002027824 */ /* 0x002fc800078e00ff */
[----:B---3--:R-:W-:-:S05]  /*e5b0*/  IMAD.WIDE R240, R2, 0x4, R240 ;  /* 0x0000000402f07825 */ /* 0x008fca00078e02f0 */
[----:B------:R1:W-:Y:S04]  /*e5c0*/  STL.64 [R1+0xa10], R240 ;  /* 0x000a10f001007387 */ /* 0x0003e80000100a00 */
[----:B-1----:R-:W3:Y:S01]  /*e5d0*/  LDL.LU.64 R240, [R1+0x7e0] ;  /* 0x0007e00001f07983 */ /* 0x002ee20000300a00 */
[C---:B------:R-:W-:Y:S01]  /*e5e0*/  IMAD.WIDE R238, R2.reuse, 0x4, R238 ;  /* 0x0000000402ee7825 */ /* 0x040fe200078e02ee */
[----:B------:R-:W-:Y:S03]  /*e5f0*/  BAR.SYNC.DEFER_BLOCKING 0x0 ;  /* 0x0000000000007b1d */ /* 0x000fe60000010000 */
[----:B---3--:R-:W-:-:S05]  /*e600*/  IMAD.WIDE R240, R2, 0x4, R240 ;  /* 0x0000000402f07825 */ /* 0x008fca00078e02f0 */
[----:B------:R2:W-:Y:S02]  /*e610*/  STL.64 [R1+0xa18], R240 ;  /* 0x000a18f001007387 */ /* 0x0005e40000100a00 */
[----:B--2---:R-:W-:Y:S02]  /*e620*/  IMAD.WIDE R240, R2, 0x4, R198 ;  /* 0x0000000402f07825 */ /* 0x004fe400078e02c6 */
[----:B------:R-:W2:Y:S04]  /*e630*/  LDL.LU.64 R198, [R1+0x11f0] ;  /* 0x0011f00001c67983 */ /* 0x000ea80000300a00 */
[----:B------:R1:W-:Y:S04]  /*e640*/  STL.64 [R1+0xa08], R238 ;  /* 0x000a08ee01007387 */ /* 0x0003e80000100a00 */
[----:B------:R-:W-:Y:S04]  /*e650*/  STL.64 [R1+0x1088], R240 ;  /* 0x001088f001007387 */ /* 0x000fe80000100a00 */
[----:B-1----:R-:W3:Y:S04]  /*e660*/  LDL.64 R238, [R1+0xa18] ;  /* 0x000a180001ee7983 */ /* 0x002ee80000100a00 */
[----:B------:R1:W-:Y:S04]  /*e670*/  STL.64 [R1+0x12b0], R162 ;  /* 0x0012b0a201007387 */ /* 0x0003e80000100a00 */
[----:B-1----:R-:W3:Y:S04]  /*e680*/  LDL.64 R162, [R1+0xa10] ;  /* 0x000a100001a27983 */ /* 0x002ee80000100a00 */
[----:B------:R1:W-:Y:S04]  /*e690*/  STL.64 [R1+0x12a8], R176 ;  /* 0x0012a8b001007387 */ /* 0x0003e80000100a00 */
[----:B-1----:R-:W4:Y:S04]  /*e6a0*/  LDL.LU.64 R176, [R1+0x7a8] ;  /* 0x0007a80001b07983 */ /* 0x002f280000300a00 */
[----:B------:R1:W-:Y:S04]  /*e6b0*/  STL.64 [R1+0x12a0], R190 ;  /* 0x0012a0be01007387 */ /* 0x0003e80000100a00 */
[----:B-1----:R-:W4:Y:S04]  /*e6c0*/  LDL.LU.64 R190, [R1+0x7c0] ;  /* 0x0007c00001be7983 */ /* 0x002f280000300a00 */
[----:B------:R1:W-:Y:S04]  /*e6d0*/  STL.64 [R1+0x1298], R208 ;  /* 0x001298d001007387 */ /* 0x0003e80000100a00 */
[----:B-1----:R-:W4:Y:S04]  /*e6e0*/  LDL.LU.64 R208, [R1+0x7b0] ;  /* 0x0007b00001d07983 */ /* 0x002f280000300a00 */
[----:B------:R1:W-:Y:S04]  /*e6f0*/  STL.64 [R1+0x1290], R222 ;  /* 0x001290de01007387 */ /* 0x0003e80000100a00 */
[----:B-1----:R-:W4:Y:S04]  /*e700*/  LDL.LU.64 R222, [R1+0x7d0] ;  /* 0x0007d00001de7983 */ /* 0x002f280000300a00 */
[----:B------:R1:W-:Y:S04]  /*e710*/  STL.64 [R1+0x1288], R236 ;  /* 0x001288ec01007387 */ /* 0x0003e80000100a00 */
[----:B-1----:R-:W4:Y:S04]  /*e720*/  LDL.64 R236, [R1+0xa08] ;  /* 0x000a080001ec7983 */ /* 0x002f280000100a00 */
[----:B------:R1:W-:Y:S02]  /*e730*/  STL.64 [R1+0x1280], R14 ;  /* 0x0012800e01007387 */ /* 0x0003e40000100a00 */
[----:B-1----:R-:W1:Y:S02]  /*e740*/  LDC R15, c[0x0][0x3a0] ;  /* 0x0000e800ff0f7b82 */ /* 0x002e640000000800 */
[----:B------:R-:W-:Y:S04]  /*e750*/  STL.64 [R1+0x1210], R86 ;  /* 0x0012105601007387 */ /* 0x000fe80000100a00 */
[----:B------:R1:W-:Y:S04]  /*e760*/  STL.64 [R1+0x1208], R84 ;  /* 0x0012085401007387 */ /* 0x0003e80000100a00 */
[----:B------:R-:W-:Y:S04]  /*e770*/  STL.64 [R1+0x1200], R82 ;  /* 0x0012005201007387 */ /* 0x000fe80000100a00 */
[----:B------:R1:W-:Y:S01]  /*e780*/  STL.64 [R1+0x11f8], R200 ;  /* 0x0011f8c801007387 */ /* 0x0003e20000100a00 */
[----:B------:R-:W-:-:S02]  /*e790*/  ISETP.GE.U32.AND P3, PT, R0, 0x7ffffefd, PT ;  /* 0x7ffffefd0000780c */ /* 0x000fc40003f66070 */
[----:B------:R-:W2:Y:S01]  /*e7a0*/  LDC R0, c[0x0][0x3a0] ;  /* 0x0000e800ff007b82 */ /* 0x000ea20000000800 */
[----:B-1----:R-:W-:-:S07]  /*e7b0*/  IADD3 R85, PT, PT, R15, -0x85, RZ ;  /* 0xffffff7b0f557810 */ /* 0x002fce0007ffe0ff */
[----:B------:R-:W1:Y:S01]  /*e7c0*/  LDC R84, c[0x0][0x3a0] ;  /* 0x0000e800ff547b82 */ /* 0x000e620000000800 */
[----:B--2---:R2:W-:Y:S04]  /*e7d0*/  STL.64 [R1+0x11f0], R198 ;  /* 0x0011f0c601007387 */ /* 0x0045e80000100a00 */
[----:B------:R-:W2:Y:S04]  /*e7e0*/  LDL.LU.64 R86, [R1+0x7a0] ;  /* 0x0007a00001567983 */ /* 0x000ea80000300a00 */
[----:B------:R-:W-:Y:S01]  /*e7f0*/  @!PT LDS RZ, [RZ] ;  /* 0x00000000fffff984 */ /* 0x000fe20000000800 */
[----:B------:R-:W-:Y:S01]  /*e800*/  @!PT LDS RZ, [RZ] ;  /* 0x00000000fffff984 */ /* 0x000fe20000000800 */
[----:B------:R-:W-:Y:S01]  /*e810*/  @!PT LDS RZ, [RZ] ;  /* 0x00000000fffff984 */ /* 0x000fe20000000800 */
[----:B---3--:R-:W-:Y:S04]  /*e820*/  LDGSTS.E [R88+0x20000], desc[UR16][R162.64], !P1 ;  /* 0x20000000a2587fae */ /* 0x008fe8000c9a1010 */
[----:B------:R-:W3:Y:S04]  /*e830*/  LDL.LU.64 R162, [R1+0x790] ;  /* 0x0007900001a27983 */ /* 0x000ee80000300a00 */
[----:B------:R-:W3:Y:S04]  /*e840*/  LDL.LU.64 R14, [R1+0x780] ;  /* 0x00078000010e7983 */ /* 0x000ee80000300a00 */
[----:B----4-:R-:W-:Y:S04]  /*e850*/  LDGSTS.E [R88+0x20200], desc[UR16][R236.64], !P1 ;  /* 0x20200000ec587fae */ /* 0x010fe8000c9a1010 */
[----:B------:R-:W4:Y:S01]  /*e860*/  LDL.LU.64 R236, [R1+0x778] ;  /* 0x0007780001ec7983 */ /* 0x000f220000300a00 */
[----:B------:R-:W-:-:S03]  /*e870*/  IMAD.WIDE R200, R2, 0x4, R222 ;  /* 0x0000000402c87825 */ /* 0x000fc600078e02de */
[----:B------:R1:W-:Y:S01]  /*e880*/  LDGSTS.E [R88+0x20400], desc[UR16][R238.64], !P6 ;  /* 0x20400000ee587fae */ /* 0x0003e2000f1a1010 */
[----:B------:R-:W-:-:S03]  /*e890*/  IMAD.WIDE R190, R2, 0x4, R190 ;  /* 0x0000000402be7825 */ /* 0x000fc600078e02be */
[----:B------:R-:W-:Y:S01]  /*e8a0*/  STL.64 [R1+0xa00], R200 ;  /* 0x000a00c801007387 */ /* 0x000fe20000100a00 */
[----:B--2---:R-:W-:-:S03]  /*e8b0*/  IMAD.WIDE R198, R2, 0x4, R208 ;  /* 0x0000000402c67825 */ /* 0x004fc600078e02d0 */
[----:B------:R2:W-:Y:S01]  /*e8c0*/  STL.64 [R1+0x1080], R190 ;  /* 0x001080be01007387 */ /* 0x0005e20000100a00 */
[----:B------:R-:W-:-:S03]  /*e8d0*/  IMAD.WIDE R82, R2, 0x4, R176 ;  /* 0x0000000402527825 */ /* 0x000fc600078e02b0 */
[----:B------:R-:W4:Y:S01]  /*e8e0*/  LDL.LU.64 R222, [R1+0x770] ;  /* 0x0007700001de7983 */ /* 0x000f220000300a00 */
[----:B------:R-:W-:Y:S01]  /*e8f0*/  ISETP.GE.U32.AND P1, PT, R85, 0x7ffffefc, PT ;  /* 0x7ffffefc5500780c */ /* 0x000fe20003f26070 */
[----:B------:R-:W-:Y:S01]  /*e900*/  VIADD R0, R0, 0xffffff7a ;  /* 0xffffff7a00007836 */ /* 0x000fe20000000000 */
[----:B-1----:R-:W1:Y:S01]  /*e910*/  LDC R239, c[0x0][0x3a0] ;  /* 0x0000e800ffef7b82 */ /* 0x002e620000000800 */
[----:B------:R-:W4:Y:S04]  /*e920*/  LDL.LU.64 R176, [R1+0x760] ;  /* 0x0007600001b07983 */ /* 0x000f280000300a00 */
[----:B------:R1:W-:Y:S03]  /*e930*/  LDGSTS.E [R88+0x20600], desc[UR16][R240.64], !P6 ;  /* 0x20600000f0587fae */ /* 0x0003e6000f1a1010 */
[----:B------:R-:W2:Y:S01]  /*e940*/  LDC R85, c[0x0][0x3a0] ;  /* 0x0000e800ff557b82 */ /* 0x000ea20000000800 */
[----:B------:R-:W-:Y:S04]  /*e950*/  STL.64 [R1+0x9f8], R198 ;  /* 0x0009f8c601007387 */ /* 0x000fe80000100a00 */
[----:B------:R-:W-:Y:S04]  /*e960*/  LDGSTS.E [R88+0x20800], desc[UR16][R200.64], !P4 ;  /* 0x20800000c8587fae */ /* 0x000fe8000e1a1010 */
[----:B------:R1:W-:Y:S02]  /*e970*/  STL.64 [R1+0x1078], R82 ;  /* 0x0010785201007387 */ /* 0x0003e40000100a00 */
[----:B-1----:R-:W1:Y:S02]  /*e980*/  LDC R240, c[0x0][0x3a0] ;  /* 0x0000e800fff07b82 */ /* 0x002e640000000800 */
[----:B------:R-:W4:Y:S04]  /*e990*/  LDL.LU.64 R208, [R1+0x758] ;  /* 0x0007580001d07983 */ /* 0x000f280000300a00 */
[----:B------:R-:W-:Y:S01]  /*e9a0*/  LDGSTS.E [R88+0x20a00], desc[UR16][R190.64], !P4 ;  /* 0x20a00000be587fae */ /* 0x000fe2000e1a1010 */
[----:B------:R-:W-:-:S03]  /*e9b0*/  IMAD.WIDE R86, R2, 0x4, R86 ;  /* 0x0000000402567825 */ /* 0x000fc600078e0256 */
[----:B--2---:R-:W2:Y:S01]  /*e9c0*/  LDL.LU.64 R190, [R1+0x750] ;  /* 0x0007500001be7983 */ /* 0x004ea20000300a00 */
[----:B------:R-:W1:Y:S03]  /*e9d0*/  LDC R241, c[0x0][0x3a0] ;  /* 0x0000e800fff17b82 */ /* 0x000e660000000800 */
[----:B------:R-:W-:Y:S04]  /*e9e0*/  LDGSTS.E [R88+0x20c00], desc[UR16][R198.64], !P3 ;  /* 0x20c00000c6587fae */ /* 0x000fe8000d9a1010 */
[----:B------:R1:W-:Y:S04]  /*e9f0*/  STL.64 [R1+0x9f0], R86 ;  /* 0x0009f05601007387 */ /* 0x0003e80000100a00 */
[----:B------:R3:W-:Y:S04]  /*ea00*/  LDGSTS.E [R88+0x20e00], desc[UR16][R82.64], !P3 ;  /* 0x20e0000052587fae */ /* 0x0007e8000d9a1010 */
[----:B------:R-:W-:Y:S01]  /*ea10*/  LDGSTS.E [R88+0x21000], desc[UR16][R86.64], !P1 ;  /* 0x2100000056587fae */ /* 0x000fe2000c9a1010 */
[----:B---3--:R-:W-:Y:S01]  /*ea20*/  IMAD.WIDE R162, R2, 0x4, R162 ;  /* 0x0000000402a27825 */ /* 0x008fe200078e02a2 */
[----:B------:R-:W-:Y:S01]  /*ea30*/  ISETP.GE.U32.AND P6, PT, R0, 0x7ffffefb, PT ;  /* 0x7ffffefb0000780c */ /* 0x000fe20003fc6070 */
[----:B------:R-:W3:Y:S02]  /*ea40*/  LDC R82, c[0x0][0x3a0] ;  /* 0x0000e800ff527b82 */ /* 0x000ee40000000800 */
[C---:B------:R-:W-:Y:S01]  /*ea50*/  IMAD.WIDE R200, R2.reuse, 0x4, R14 ;  /* 0x0000000402c87825 */ /* 0x040fe200078e020e */
[----:B------:R1:W-:Y:S04]  /*ea60*/  STL.64 [R1+0x1070], R162 ;  /* 0x001070a201007387 */ /* 0x0003e80000100a00 */
[----:B------:R-:W3:Y:S01]  /*ea70*/  LDL.LU.64 R14, [R1+0x748] ;  /* 0x00074800010e7983 */ /* 0x000ee20000300a00 */
[----:B------:R-:W-:Y:S01]  /*ea80*/  VIADD R238, R239, 0xffffff79 ;  /* 0xffffff79efee7836 */ /* 0x000fe20000000000 */
[----:B------:R-:W1:Y:S02]  /*ea90*/  LDC R83, c[0x0][0x3a0] ;  /* 0x0000e800ff537b82 */ /* 0x000e640000000800 */
[----:B------:R-:W-:Y:S01]  /*eaa0*/  LDGSTS.E [R88+0x21200], desc[UR16][R162.64], !P1 ;  /* 0x21200000a2587fae */ /* 0x000fe2000c9a1010 */
[----:B----4-:R-:W-:-:S04]  /*eab0*/  IMAD.WIDE R198, R2, 0x4, R236 ;  /* 0x0000000402c67825 */ /* 0x010fc800078e02ec */
[----:B-1----:R-:W-:Y:S01]  /*eac0*/  VIADD R0, R240, 0xffffff78 ;  /* 0xffffff78f0007836 */ /* 0x002fe20000000000 */
[----:B------:R-:W4:Y:S01]  /*ead0*/  LDL.LU.64 R236, [R1+0x740] ;  /* 0x0007400001ec7983 */ /* 0x000f220000300a00 */
[----:B------:R-:W1:Y:S03]  /*eae0*/  LDC R240, c[0x0][0x3a0] ;  /* 0x0000e800fff07b82 */ /* 0x000e660000000800 */
[----:B------:R1:W-:Y:S04]  /*eaf0*/  STL.64 [R1+0x9e8], R200 ;  /* 0x0009e8c801007387 */ /* 0x0003e80000100a00 */
[----:B------:R1:W-:Y:S01]  /*eb00*/  STL.64 [R1+0x1068], R198 ;  /* 0x001068c601007387 */ /* 0x0003e20000100a00 */
[----:B------:R-:W2:Y:S03]  /*eb10*/  LDC R239, c[0x0][0x3a0] ;  /* 0x0000e800ffef7b82 */ /* 0x000ea60000000800 */
[----:B------:R-:W4:Y:S04]  /*eb20*/  LDL.LU.64 R86, [R1+0x730] ;  /* 0x0007300001567983 */ /* 0x000f280000300a00 */
[----:B------:R-:W4:Y:S01]  /*eb30*/  LDL.LU.64 R162, [R1+0x728] ;  /* 0x0007280001a27983 */ /* 0x000f220000300a00 */
[----:B------:R-:W-:-:S02]  /*eb40*/  ISETP.GE.U32.AND P4, PT, R238, 0x7ffffefa, PT ;  /* 0x7ffffefaee00780c */ /* 0x000fc40003f86070 */
[----:B------:R-:W-:Y:S01]  /*eb50*/  ISETP.GE.U32.AND P3, PT, R0, 0x7ffffef9, PT ;  /* 0x7ffffef90000780c */ /* 0x000fe20003f66070 */
[----:B------:R1:W-:Y:S01]  /*eb60*/  LDGSTS.E [R88+0x21400], desc[UR16][R200.64], !P6 ;  /* 0x21400000c8587fae */ /* 0x0003e2000f1a1010 */
[----:B------:R-:W-:-:S03]  /*eb70*/  IMAD.WIDE R176, R2, 0x4, R176 ;  /* 0x0000000402b07825 */ /* 0x000fc600078e02b0 */
[----:B------:R1:W-:Y:S02]  /*eb80*/  LDGSTS.E [R88+0x21600], desc[UR16][R198.64], !P6 ;  /* 0x21600000c6587fae */ /* 0x0003e4000f1a1010 */
[----:B-1----:R-:W-:Y:S01]  /*eb90*/  IADD3 R0, PT, PT, R240, -0x8a, RZ ;  /* 0xffffff76f0007810 */ /* 0x002fe20007ffe0ff */
[----:B------:R-:W-:Y:S01]  /*eba0*/  VIADD R238, R85, 0xffffff77 ;  /* 0xffffff7755ee7836 */ /* 0x000fe20000000000 */
[----:B------:R-:W1:Y:S02]  /*ebb0*/  LDC R240, c[0x0][0x3a0] ;  /* 0x0000e800fff07b82 */ /* 0x000e640000000800 */
[----:B------:R-:W-:Y:S01]  /*ebc0*/  ISETP.GE.U32.AND P6, PT, R0, 0x7ffffef7, PT ;  /* 0x7ffffef70000780c */ /* 0x000fe20003fc6070 */
[----:B------:R-:W-:-:S04]  /*ebd0*/  IMAD.WIDE R200, R2, 0x4, R222 ;  /* 0x0000000402c87825 */ /* 0x000fc800078e02de */
[----:B------:R-:W-:Y:S01]  /*ebe0*/  VIADD R0, R84, 0xffffff74 ;  /* 0xffffff7454007836 */ /* 0x000fe20000000000 */
[----:B------:R-:W-:Y:S01]  /*ebf0*/  STL.64 [R1+0x9e0], R200 ;  /* 0x0009e0c801007387 */ /* 0x000fe20000100a00 */
[----:B------:R-:W-:-:S03]  /*ec00*/  IMAD.WIDE R198, R2, 0x4, R208 ;  /* 0x0000000402c67825 */ /* 0x000fc600078e02d0 */
[----:B------:R1:W-:Y:S04]  /*ec10*/  STL.64 [R1+0x1048], R176 ;  /* 0x001048b001007387 */ /* 0x0003e80000100a00 */
[----:B------:R-:W4:Y:S01]  /*ec20*/  LDL.LU.64 R222, [R1+0x720] ;  /* 0x0007200001de7983 */ /* 0x000f220000300a00 */
[----:B------:R-:W-:-:S03]  /*ec30*/  ISETP.GE.U32.AND P1, PT, R238, 0x7ffffef8, PT ;  /* 0x7ffffef8ee00780c */ /* 0x000fc60003f26070 */
[----:B------:R-:W-:Y:S04]  /*ec40*/  LDGSTS.E [R88+0x21800], desc[UR16][R200.64], !P4 ;  /* 0x21800000c8587fae */ /* 0x000fe8000e1a1010 */
[----:B------:R-:W-:Y:S04]  /*ec50*/  LDGSTS.E [R88+0x21a00], desc[UR16][R176.64], !P4 ;  /* 0x21a00000b0587fae */ /* 0x000fe8000e1a1010 */
[----:B------:R-:W-:Y:S01]  /*ec60*/  LDGSTS.E [R88+0x21c00], desc[UR16][R198.64], !P3 ;  /* 0x21c00000c6587fae */ /* 0x000fe2000d9a1010 */
[----:B--2---:R-:W-:-:S03]  /*ec70*/  IMAD.WIDE R84, R2, 0x4, R190 ;  /* 0x0000000402547825 */ /* 0x004fc600078e02be */
[----:B------:R-:W2:Y:S04]  /*ec80*/  LDL.LU.64 R190, [R1+0x718] ;  /* 0x0007180001be7983 */ /* 0x000ea80000300a00 */
[----:B------:R-:W-:Y:S04]  /*ec90*/  STL.64 [R1+0x9d8], R198 ;  /* 0x0009d8c601007387 */ /* 0x000fe80000100a00 */
[----:B------:R3:W-:Y:S04]  /*eca0*/  STL.64 [R1+0x1030], R84 ;  /* 0x0010305401007387 */ /* 0x0007e80000100a00 */
[----:B------:R-:W2:Y:S04]  /*ecb0*/  LDL.LU.64 R208, [R1+0x710] ;  /* 0x0007100001d07983 */ /* 0x000ea80000300a00 */
[----:B-1----:R-:W2:Y:S04]  /*ecc0*/  LDL.LU.64 R176, [R1+0x700] ;  /* 0x0007000001b07983 */ /* 0x002ea80000300a00 */
[----:B------:R1:W-:Y:S01]  /*ecd0*/  LDGSTS.E [R88+0x21e00], desc[UR16][R84.64], !P3 ;  /* 0x21e0000054587fae */ /* 0x0003e2000d9a1010 */
[C---:B---3--:R-:W-:Y:S01]  /*ece0*/  IMAD.WIDE R14, R2.reuse, 0x4, R14 ;  /* 0x00000004020e7825 */ /* 0x048fe200078e020e */
[----:B-1----:R-:W1:Y:S04]  /*ecf0*/  LDC R84, c[0x0][0x3a0] ;  /* 0x0000e800ff547b82 */ /* 0x002e680000000800 */
[----:B------:R3:W-:Y:S04]  /*ed00*/  STL.64 [R1+0x9d0], R14 ;  /* 0x0009d00e01007387 */ /* 0x0007e80000100a00 */
[----:B------:R-:W-:Y:S01]  /*ed10*/  LDGSTS.E [R88+0x22000], desc[UR16][R14.64], !P1 ;  /* 0x220000000e587fae */ /* 0x000fe2000c9a1010 */
[----:B----4-:R-:W-:-:S05]  /*ed20*/  IMAD.WIDE R236, R2, 0x4, R236 ;  /* 0x0000000402ec7825 */ /* 0x010fca00078e02ec */
[----:B------:R4:W-:Y:S04]  /*ed30*/  STL.64 [R1+0x1018], R236 ;  /* 0x001018ec01007387 */ /* 0x0009e80000100a00 */
[----:B------:R-:W-:Y:S01]  /*ed40*/  LDGSTS.E [R88+0x22200], desc[UR16][R236.64], !P1 ;  /* 0x22200000ec587fae */ /* 0x000fe2000c9a1010 */
[----:B------:R-:W-:-:S03]  /*ed50*/  IMAD.WIDE R200, R2, 0x4, R86 ;  /* 0x0000000402c87825 */ /* 0x000fc600078e0256 */
[----:B------:R-:W2:Y:S01]  /*ed60*/  LDL.LU.64 R86, [R1+0x6f0] ;  /* 0x0006f00001567983 */ /* 0x000ea20000300a00 */
[----:B------:R-:W-:-:S03]  /*ed70*/  IMAD.WIDE R198, R2, 0x4, R162 ;  /* 0x0000000402c67825 */ /* 0x000fc600078e02a2 */
[----:B------:R-:W2:Y:S04]  /*ed80*/  LDL.LU.64 R162, [R1+0x6e8] ;  /* 0x0006e80001a27983 */ /* 0x000ea80000300a00 */
[----:B------:R1:W-:Y:S04]  /*ed90*/  STL.64 [R1+0x9c8], R200 ;  /* 0x0009c8c801007387 */ /* 0x0003e80000100a00 */
[----:B------:R1:W-:Y:S04]  /*eda0*/  STL.64 [R1+0x1008], R198 ;  /* 0x001008c601007387 */ /* 0x0003e80000100a00 */
[----:B---3--:R-:W3:Y:S04]  /*edb0*/  LDL.LU.64 R14, [R1+0x6e0] ;  /* 0x0006e000010e7983 */ /* 0x008ee80000300a00 */
[----:B----4-:R-:W4:Y:S01]  /*edc0*/  LDL.LU.64 R236, [R1+0x6d0] ;  /* 0x0006d00001ec7983 */ /* 0x010f220000300a00 */
[----:B------:R-:W-:Y:S01]  /*edd0*/  VIADD R238, R241, 0xffffff75 ;  /* 0xffffff75f1ee7836 */ /* 0x000fe20000000000 */
[----:B------:R-:W-:Y:S01]  /*ede0*/  ISETP.GE.U32.AND P3, PT, R0, 0x7ffffef5, PT ;  /* 0x7ffffef50000780c */ /* 0x000fe20003f66070 */
[----:B------:R-:W1:Y:S01]  /*edf0*/  LDC R241, c[0x0][0x3a0] ;  /* 0x0000e800fff17b82 */ /* 0x000e620000000800 */
[----:B------:R1:W-:Y:S02]  /*ee00*/  LDGSTS.E [R88+0x22400], desc[UR16][R200.64], !P6 ;  /* 0x22400000c8587fae */ /* 0x0003e4000f1a1010 */
[----:B------:R-:W-:-:S02]  /*ee10*/  ISETP.GE.U32.AND P4, PT, R238, 0x7ffffef6, PT ;  /* 0x7ffffef6ee00780c */ /* 0x000fc40003f86070 */
[----:B------:R1:W-:Y:S01]  /*ee20*/  LDGSTS.E [R88+0x22600], desc[UR16][R198.64], !P6 ;  /* 0x22600000c6587fae */ /* 0x0003e2000f1a1010 */
[----:B------:R-:W-:Y:S01]  /*ee30*/  IMAD.WIDE R222, R2, 0x4, R222 ;  /* 0x0000000402de7825 */ /* 0x000fe200078e02de */
[----:B------:R-:W-:Y:S02]  /*ee40*/  IADD3 R0, PT, PT, R82, -0x8e, RZ ;  /* 0xffffff7252007810 */ /* 0x000fe40007ffe0ff */
[----:B------:R-:W1:Y:S01]  /*ee50*/  LDC R82, c[0x0][0x3a0] ;  /* 0x0000e800ff527b82 */ /* 0x000e620000000800 */
[----:B------:R-:W-:Y:S01]  /*ee60*/  VIADD R238, R239, 0xffffff73 ;  /* 0xffffff73efee7836 */ /* 0x000fe20000000000 */
[----:B------:R1:W-:Y:S01]  /*ee70*/  STL.64 [R1+0x9c0], R222 ;  /* 0x0009c0de01007387 */ /* 0x0003e20000100a00 */
[----:B------:R-:W-:Y:S01]  /*ee80*/  ISETP.GE.U32.AND P6, PT, R0, 0x7ffffef3, PT ;  /* 0x7ffffef30000780c */ /* 0x000fe20003fc6070 */
[----:B------:R-:W-:-:S03]  /*ee90*/  VIADD R0, R83, 0xffffff70 ;  /* 0xffffff7053007836 */ /* 0x000fc60000000000 */
[----:B------:R-:W-:Y:S01]  /*eea0*/  LDGSTS.E [R88+0x22800], desc[UR16][R222.64], !P4 ;  /* 0x22800000de587fae */ /* 0x000fe2000e1a1010 */
[----:B------:R-:W-:Y:S01]  /*eeb0*/  ISETP.GE.U32.AND P1, PT, R238, 0x7ffffef4, PT ;  /* 0x7ffffef4ee00780c */ /* 0x000fe20003f26070 */
[C---:B--2---:R-:W-:Y:S01]  /*eec0*/  IMAD.WIDE R190, R2.reuse, 0x4, R190 ;  /* 0x0000000402be7825 */ /* 0x044fe200078e02be */
[----:B------:R-:W2:Y:S04]  /*eed0*/  LDC R239, c[0x0][0x3a0] ;  /* 0x0000e800ffef7b82 */ /* 0x000ea80000000800 */
[----:B------:R1:W-:Y:S04]  /*eee0*/  STL.64 [R1+0x1000], R190 ;  /* 0x001000be01007387 */ /* 0x0003e80000100a00 */
[----:B------:R-:W-:Y:S01]  /*eef0*/  LDGSTS.E [R88+0x22a00], desc[UR16][R190.64], !P4 ;  /* 0x22a00000be587fae */ /* 0x000fe2000e1a1010 */
[C---:B-1----:R-:W-:Y:S01]  /*ef00*/  IMAD.WIDE R200, R2.reuse, 0x4, R208 ;  /* 0x0000000402c87825 */ /* 0x042fe200078e02d0 */
[----:B------:R-:W1:Y:S02]  /*ef10*/  LDC R83, c[0x0][0x3a0] ;  /* 0x0000e800ff537b82 */ /* 0x000e640000000800 */
[----:B------:R-:W2:Y:S01]  /*ef20*/  LDL.LU.64 R208, [R1+0x6c0] ;  /* 0x0006c00001d07983 */ /* 0x000ea20000300a00 */
[----:B------:R-:W-:-:S03]  /*ef30*/  IMAD.WIDE R198, R2, 0x4, R176 ;  /* 0x0000000402c67825 */ /* 0x000fc600078e02b0 */
[----:B------:R-:W2:Y:S04]  /*ef40*/  LDL.LU.64 R176, [R1+0x6b8] ;  /* 0x0006b80001b07983 */ /* 0x000ea80000300a00 */
[----:B------:R1:W-:Y:S04]  /*ef50*/  STL.64 [R1+0x9b8], R200 ;  /* 0x0009b8c801007387 */ /* 0x0003e80000100a00 */
[----:B------:R3:W-:Y:S04]  /*ef60*/  STL.64 [R1+0xff8], R198 ;  /* 0x000ff8c601007387 */ /* 0x0007e80000100a00 */
[----:B------:R-:W2:Y:S04]  /*ef70*/  LDL.LU.64 R222, [R1+0x6b0] ;  /* 0x0006b00001de7983 */ /* 0x000ea80000300a00 */
[----:B------:R-:W2:Y:S04]  /*ef80*/  LDL.LU.64 R190, [R1+0x6a0] ;  /* 0x0006a00001be7983 */ /* 0x000ea80000300a00 */
[----:B------:R1:W-:Y:S04]  /*ef90*/  LDGSTS.E [R88+0x22c00], desc[UR16][R200.64], !P3 ;  /* 0x22c00000c8587fae */ /* 0x0003e8000d9a1010 */
[----:B------:R3:W-:Y:S01]  /*efa0*/  LDGSTS.E [R88+0x22e00], desc[UR16][R198.64], !P3 ;  /* 0x22e00000c6587fae */ /* 0x0007e2000d9a1010 */
[----:B------:R-:W-:-:S02]  /*efb0*/  ISETP.GE.U32.AND P3, PT, R0, 0x7ffffef1, PT ;  /* 0x7ffffef10000780c */ /* 0x000fc40003f66070 */
[----:B------:R-:W-:Y:S01]  /*efc0*/  IADD3 R0, PT, PT, R84, -0x92, RZ ;  /* 0xffffff6e54007810 */ /* 0x000fe20007ffe0ff */
[----:B-1----:R-:W-:-:S04]  /*efd0*/  IMAD.WIDE R200, R2, 0x4, R86 ;  /* 0x0000000402c87825 */ /* 0x002fc800078e0256 */
[C---:B------:R-:W-:Y:S01]  /*efe0*/  IMAD.WIDE R162, R2.reuse, 0x4, R162 ;  /* 0x0000000402a27825 */ /* 0x040fe200078e02a2 */
[----:B------:R-:W-:Y:S04]  /*eff0*/  STL.64 [R1+0x9b0], R200 ;  /* 0x0009b0c801007387 */ /* 0x000fe80000100a00 */
[----:B------:R1:W-:Y:S04]  /*f000*/  STL.64 [R1+0xff0], R162 ;  /* 0x000ff0a201007387 */ /* 0x0003e80000100a00 */
[----:B------:R-:W2:Y:S01]  /*f010*/  LDL.LU.64 R86, [R1+0x690] ;  /* 0x0006900001567983 */ /* 0x000ea20000300a00 */
[----:B---3--:R-:W-:-:S03]  /*f020*/  IMAD.WIDE R198, R2, 0x4, R14 ;  /* 0x0000000402c67825 */ /* 0x008fc600078e020e */
[----:B------:R-:W-:Y:S01]  /*f030*/  LDGSTS.E [R88+0x23000], desc[UR16][R200.64], !P1 ;  /* 0x23000000c8587fae */ /* 0x000fe2000c9a1010 */
[----:B----4-:R-:W-:-:S03]  /*f040*/  IMAD.WIDE R84, R2, 0x4, R236 ;  /* 0x0000000402547825 */ /* 0x010fc600078e02ec */
[----:B------:R-:W3:Y:S04]  /*f050*/  LDL.LU.64 R14, [R1+0x688] ;  /* 0x00068800010e7983 */ /* 0x000ee80000300a00 */
[----:B------:R-:W-:Y:S04]  /*f060*/  STL.64 [R1+0x9a8], R198 ;  /* 0x0009a8c601007387 */ /* 0x000fe80000100a00 */
[----:B------:R4:W-:Y:S04]  /*f070*/  STL.64 [R1+0xfe8], R84 ;  /* 0x000fe85401007387 */ /* 0x0009e80000100a00 */
[----:B------:R-:W3:Y:S04]  /*f080*/  LDL.LU.64 R236, [R1+0x680] ;  /* 0x0006800001ec7983 */ /* 0x000ee80000300a00 */
[----:B------:R-:W-:Y:S01]  /*f090*/  LDGSTS.E [R88+0x23200], desc[UR16][R162.64], !P1 ;  /* 0x23200000a2587fae */ /* 0x000fe2000c9a1010 */
[----:B------:R-:W-:-:S02]  /*f0a0*/  VIADD R238, R240, 0xffffff71 ;  /* 0xffffff71f0ee7836 */ /* 0x000fc40000000000 */
[----:B------:R-:W2:Y:S01]  /*f0b0*/  LDC R240, c[0x0][0x3a0] ;  /* 0x0000e800fff07b82 */ /* 0x000ea20000000800 */
[----:B------:R-:W-:Y:S04]  /*f0c0*/  LDGSTS.E [R88+0x23400], desc[UR16][R198.64], !P6 ;  /* 0x23400000c6587fae */ /* 0x000fe8000f1a1010 */
[----:B-1----:R-:W3:Y:S01]  /*f0d0*/  LDL.LU.64 R162, [R1+0x670] ;  /* 0x0006700001a27983 */ /* 0x002ee20000300a00 */
[----:B------:R-:W-:Y:S01]  /*f0e0*/  ISETP.GE.U32.AND P4, PT, R238, 0x7ffffef2, PT ;  /* 0x7ffffef2ee00780c */ /* 0x000fe20003f86070 */
[----:B------:R-:W-:Y:S02]  /*f0f0*/  VIADD R238, R241, 0xffffff6f ;  /* 0xffffff6ff1ee7836 */ /* 0x000fe40000000000 */
[----:B------:R4:W-:Y:S01]  /*f100*/  LDGSTS.E [R88+0x23600], desc[UR16][R84.64], !P6 ;  /* 0x2360000054587fae */ /* 0x0009e2000f1a1010 */
[----:B------:R-:W1:Y:S02]  /*f110*/  LDC R241, c[0x0][0x3a0] ;  /* 0x0000e800fff17b82 */ /* 0x000e640000000800 */
[----:B------:R-:W-:Y:S01]  /*f120*/  ISETP.GE.U32.AND P1, PT, R238, 0x7ffffef0, PT ;  /* 0x7ffffef0ee00780c */ /* 0x000fe20003f26070 */
[----:B--2---:R-:W-:-:S05]  /*f130*/  IMAD.WIDE R208, R2, 0x4, R208 ;  /* 0x0000000402d07825 */ /* 0x004fca00078e02d0 */
[----:B----4-:R-:W2:Y:S01]  /*f140*/  LDC R84, c[0x0][0x3a0] ;  /* 0x0000e800ff547b82 */ /* 0x010ea20000000800 */
[C---:B------:R-:W-:Y:S01]  /*f150*/  IMAD.WIDE R176, R2.reuse, 0x4, R176 ;  /* 0x0000000402b07825 */ /* 0x040fe200078e02b0 */
[----:B------:R4:W-:Y:S04]  /*f160*/  STL.64 [R1+0x9a0], R208 ;  /* 0x0009a0d001007387 */ /* 0x0009e80000100a00 */
[----:B------:R1:W-:Y:S04]  /*f170*/  STL.64 [R1+0xfd8], R176 ;  /* 0x000fd8b001007387 */ /* 0x0003e80000100a00 */
[----:B------:R-:W-:Y:S01]  /*f180*/  LDGSTS.E [R88+0x23800], desc[UR16][R208.64], !P4 ;  /* 0x23800000d0587fae */ /* 0x000fe2000e1a1010 */
[----:B------:R-:W-:-:S03]  /*f190*/  IMAD.WIDE R200, R2, 0x4, R222 ;  /* 0x0000000402c87825 */ /* 0x000fc600078e02de */
[----:B------:R-:W-:Y:S01]  /*f1a0*/  LDGSTS.E [R88+0x23a00], desc[UR16][R176.64], !P4 ;  /* 0x23a00000b0587fae */ /* 0x000fe2000e1a1010 */
[----:B------:R-:W-:-:S03]  /*f1b0*/  IMAD.WIDE R198, R2, 0x4, R190 ;  /* 0x0000000402c67825 */ /* 0x000fc600078e02be */
[----:B------:R-:W2:Y:S04]  /*f1c0*/  LDL.LU.64 R222, [R1+0x668] ;  /* 0x0006680001de7983 */ /* 0x000ea80000300a00 */
[----:B------:R-:W2:Y:S04]  /*f1d0*/  LDL.LU.64 R190, [R1+0x660] ;  /* 0x0006600001be7983 */ /* 0x000ea80000300a00 */
[----:B------:R1:W-:Y:S04]  /*f1e0*/  STL.64 [R1+0x998], R200 ;  /* 0x000998c801007387 */ /* 0x0003e80000100a00 */
[----:B------:R3:W-:Y:S04]  /*f1f0*/  STL.64 [R1+0xfb8], R198 ;  /* 0x000fb8c601007387 */ /* 0x0007e80000100a00 */
[----:B----4-:R-:W4:Y:S04]  /*f200*/  LDL.LU.64 R208, [R1+0x658] ;  /* 0x0006580001d07983 */ /* 0x010f280000300a00 */
[----:B-1----:R-:W4:Y:S04]  /*f210*/  LDL.LU.64 R176, [R1+0x650] ;  /* 0x0006500001b07983 */ /* 0x002f280000300a00 */
[----:B------:R1:W-:Y:S04]  /*f220*/  LDGSTS.E [R88+0x23c00], desc[UR16][R200.64], !P3 ;  /* 0x23c00000c8587fae */ /* 0x0003e8000d9a1010 */
[----:B------:R1:W-:Y:S01]  /*f230*/  LDGSTS.E [R88+0x23e00], desc[UR16][R198.64], !P3 ;  /* 0x23e00000c6587fae */ /* 0x0003e2000d9a1010 */
[----:B------:R-:W-:-:S04]  /*f240*/  IMAD.WIDE R86, R2, 0x4, R86 ;  /* 0x0000000402567825 */ /* 0x000fc800078e0256 */
[C---:B---3--:R-:W-:Y:S01]  /*f250*/  IMAD.WIDE R14, R2.reuse, 0x4, R14 ;  /* 0x00000004020e7825 */ /* 0x048fe200078e020e */
[----:B------:R3:W-:Y:S04]  /*f260*/  STL.64 [R1+0x990], R86 ;  /* 0x0009905601007387 */ /* 0x0007e80000100a00 */
[----:B------:R3:W-:Y:S04]  /*f270*/  STL.64 [R1+0xfa8], R14 ;  /* 0x000fa80e01007387 */ /* 0x0007e80000100a00 */
[----:B------:R-:W-:Y:S01]  /*f280*/  LDGSTS.E [R88+0x24000], desc[UR16][R86.64], !P1 ;  /* 0x2400000056587fae */ /* 0x000fe2000c9a1010 */
[----:B-1----:R-:W-:-:S03]  /*f290*/  IMAD.WIDE R200, R2, 0x4, R236 ;  /* 0x0000000402c87825 */ /* 0x002fc600078e02ec */
[----:B------:R-:W-:Y:S04]  /*f2a0*/  LDGSTS.E [R88+0x24200], desc[UR16][R14.64], !P1 ;  /* 0x242000000e587fae */ /* 0x000fe8000c9a1010 */
[----:B------:R-:W4:Y:S01]  /*f2b0*/  LDL.LU.64 R236, [R1+0x648] ;  /* 0x0006480001ec7983 */ /* 0x000f220000300a00 */
[----:B------:R-:W-:-:S03]  /*f2c0*/  IMAD.WIDE R198, R2, 0x4, R162 ;  /* 0x0000000402c67825 */ /* 0x000fc600078e02a2 */
[----:B------:R-:W4:Y:S04]  /*f2d0*/  LDL.LU.64 R162, [R1+0x640] ;  /* 0x0006400001a27983 */ /* 0x000f280000300a00 */
[----:B------:R1:W-:Y:S04]  /*f2e0*/  STL.64 [R1+0x988], R200 ;  /* 0x000988c801007387 */ /* 0x0003e80000100a00 */
[----:B------:R4:W-:Y:S04]  /*f2f0*/  STL.64 [R1+0xf88], R198 ;  /* 0x000f88c601007387 */ /* 0x0009e80000100a00 */
[----:B---3--:R-:W3:Y:S04]  /*f300*/  LDL.LU.64 R86, [R1+0x638] ;  /* 0x0006380001567983 */ /* 0x008ee80000300a00 */
[----:B------:R-:W3:Y:S01]  /*f310*/  LDL.LU.64 R14, [R1+0x630] ;  /* 0x00063000010e7983 */ /* 0x000ee20000300a00 */
[----:B------:R-:W-:Y:S01]  /*f320*/  ISETP.GE.U32.AND P6, PT, R0, 0x7ffffeef, PT ;  /* 0x7ffffeef0000780c */ /* 0x000fe20003fc6070 */
[----:B------:R-:W-:-:S02]  /*f330*/  VIADD R238, R239, 0xffffff6d ;  /* 0xffffff6defee7836 */ /* 0x000fc40000000000 */
[----:B------:R-:W-:Y:S01]  /*f340*/  VIADD R0, R82, 0xffffff6c ;  /* 0xffffff6c52007836 */ /* 0x000fe20000000000 */
[----:B------:R-:W1:Y:S02]  /*f350*/  LDC R239, c[0x0][0x3a0] ;  /* 0x0000e800ffef7b82 */ /* 0x000e640000000800 */
[----:B------:R-:W-:Y:S02]  /*f360*/  ISETP.GE.U32.AND P4, PT, R238, 0x7ffffeee, PT ;  /* 0x7ffffeeeee00780c */ /* 0x000fe40003f86070 */
[----:B------:R-:W-:Y:S02]  /*f370*/  ISETP.GE.U32.AND P3, PT, R0, 0x7ffffeed, PT ;  /* 0x7ffffeed0000780c */ /* 0x000fe40003f66070 */
[----:B------:R-:W-:-:S03]  /*f380*/  IADD3 R0, PT, PT, R83, -0x96, RZ ;  /* 0xffffff6a53007810 */ /* 0x000fc60007ffe0ff */
[----:B------:R1:W-:Y:S01]  /*f390*/  LDGSTS.E [R88+0x24400], desc[UR16][R200.64], !P6 ;  /* 0x24400000c8587fae */ /* 0x0003e2000f1a1010 */
[----:B------:R-:W-:Y:S01]  /*f3a0*/  VIADD R238, R240, 0xffffff6b ;  /* 0xffffff6bf0ee7836 */ /* 0x000fe20000000000 */
[----:B------:R-:W1:Y:S02]  /*f3b0*/  LDC R82, c[0x0][0x3a0] ;  /* 0x0000e800ff527b82 */ /* 0x000e640000000800 */
[----:B------:R4:W-:Y:S01]  /*f3c0*/  LDGSTS.E [R88+0x24600], desc[UR16][R198.64], !P6 ;  /* 0x24600000c6587fae */ /* 0x0009e2000f1a1010 */
[----:B------:R-:W-:Y:S01]  /*f3d0*/  ISETP.GE.U32.AND P6, PT, R0, 0x7ffffeeb, PT ;  /* 0x7ffffeeb0000780c */ /* 0x000fe20003fc6070 */
[----:B--2---:R-:W-:Y:S01]  /*f3e0*/  VIADD R0, R84, 0xffffff68 ;  /* 0xffffff6854007836 */ /* 0x004fe20000000000 */
[----:B------:R-:W-:-:S03]  /*f3f0*/  ISETP.GE.U32.AND P1, PT, R238, 0x7ffffeec, PT ;  /* 0x7ffffeecee00780c */ /* 0x000fc60003f26070 */
[----:B------:R-:W2:Y:S08]  /*f400*/  LDC R83, c[0x0][0x3a0] ;  /* 0x0000e800ff537b82 */ /* 0x000eb00000000800 */
[----:B------:R-:W1:Y:S02]  /*f410*/  LDC R240, c[0x0][0x3a0] ;  /* 0x0000e800fff07b82 */ /* 0x000e640000000800 */
[----:B-1----:R-:W-:-:S04]  /*f420*/  IMAD.WIDE R200, R2, 0x4, R222 ;  /* 0x0000000402c87825 */ /* 0x002fc800078e02de */
[C---:B------:R-:W-:Y:S01]  /*f430*/  IMAD.WIDE R190, R2.reuse, 0x4, R190 ;  /* 0x0000000402be7825 */ /* 0x040fe200078e02be */
[----:B------:R-:W-:Y:S04]  /*f440*/  STL.64 [R1+0x980], R200 ;  /* 0x000980c801007387 */ /* 0x000fe80000100a00 */
[----:B------:R1:W-:Y:S04]  /*f450*/  STL.64 [R1+0xf80], R190 ;  /* 0x000f80be01007387 */ /* 0x0003e80000100a00 */
[----:B------:R-:W2:Y:S01]  /*f460*/  LDL.LU.64 R222, [R1+0x628] ;  /* 0x0006280001de7983 */ /* 0x000ea20000300a00 */
[----:B----4-:R-:W-:-:S03]  /*f470*/  IMAD.WIDE R198, R2, 0x4, R208 ;  /* 0x0000000402c67825 */ /* 0x010fc600078e02d0 */
[----:B------:R-:W-:Y:S01]  /*f480*/  LDGSTS.E [R88+0x24800], desc[UR16][R200.64], !P4 ;  /* 0x24800000c8587fae */ /* 0x000fe2000e1a1010 */
[----:B------:R-:W-:-:S03]  /*f490*/  IMAD.WIDE R84, R2, 0x4, R176 ;  /* 0x0000000402547825 */ /* 0x000fc600078e02b0 */
[----:B------:R-:W-:Y:S04]  /*f4a0*/  LDGSTS.E [R88+0x24a00], desc[UR16][R190.64], !P4 ;  /* 0x24a00000be587fae */ /* 0x000fe8000e1a1010 */
[----:B------:R-:W4:Y:S04]  /*f4b0*/  LDL.LU.64 R176, [R1+0x620] ;  /* 0x0006200001b07983 */ /* 0x000f280000300a00 */
[----:B------:R-:W-:Y:S04]  /*f4c0*/  STL.64 [R1+0x978], R198 ;  /* 0x000978c601007387 */ /* 0x000fe80000100a00 */
[----:B------:R1:W-:Y:S04]  /*f4d0*/  STL.64 [R1+0xf78], R84 ;  /* 0x000f785401007387 */ /* 0x0003e80000100a00 */
[----:B------:R-:W4:Y:S04]  /*f4e0*/  LDL.LU.64 R208, [R1+0x618] ;  /* 0x0006180001d07983 */ /* 0x000f280000300a00 */
[----:B-1----:R-:W4:Y:S04]  /*f4f0*/  LDL.LU.64 R190, [R1+0x610] ;  /* 0x0006100001be7983 */ /* 0x002f280000300a00 */
[----:B------:R-:W-:Y:S04]  /*f500*/  LDGSTS.E [R88+0x24c00], desc[UR16][R198.64], !P3 ;  /* 0x24c00000c6587fae */ /* 0x000fe8000d9a1010 */
[----:B------:R1:W-:Y:S01]  /*f510*/  LDGSTS.E [R88+0x24e00], desc[UR16][R84.64], !P3 ;  /* 0x24e0000054587fae */ /* 0x0003e2000d9a1010 */
[C---:B------:R-:W-:Y:S01]  /*f520*/  IMAD.WIDE R236, R2.reuse, 0x4, R236 ;  /* 0x0000000402ec7825 */ /* 0x040fe200078e02ec */
[----:B-1----:R-:W1:Y:S04]  /*f530*/  LDC R84, c[0x0][0x3a0] ;  /* 0x0000e800ff547b82 */ /* 0x002e680000000800 */
[----:B------:R1:W-:Y:S04]  /*f540*/  STL.64 [R1+0x970], R236 ;  /* 0x000970ec01007387 */ /* 0x0003e80000100a00 */
[----:B------:R-:W-:Y:S01]  /*f550*/  LDGSTS.E [R88+0x25000], desc[UR16][R236.64], !P1 ;  /* 0x25000000ec587fae */ /* 0x000fe2000c9a1010 */
[----:B------:R-:W-:-:S05]  /*f560*/  IMAD.WIDE R162, R2, 0x4, R162 ;  /* 0x0000000402a27825 */ /* 0x000fca00078e02a2 */
[----:B------:R1:W-:Y:S04]  /*f570*/  STL.64 [R1+0xf70], R162 ;  /* 0x000f70a201007387 */ /* 0x0003e80000100a00 */
[----:B------:R-:W-:Y:S01]  /*f580*/  LDGSTS.E [R88+0x25200], desc[UR16][R162.64], !P1 ;  /* 0x25200000a2587fae */ /* 0x000fe2000c9a1010 */
[----:B---3--:R-:W-:-:S04]  /*f590*/  IMAD.WIDE R200, R2, 0x4, R86 ;  /* 0x0000000402c87825 */ /* 0x008fc800078e0256 */
[----:B------:R-:W-:-:S04]  /*f5a0*/  IMAD.WIDE R198, R2, 0x4, R14 ;  /* 0x0000000402c67825 */ /* 0x000fc800078e020e */
[----:B------:R-:W-:Y:S01]  /*f5b0*/  VIADD R238, R241, 0xffffff69 ;  /* 0xffffff69f1ee7836 */ /* 0x000fe20000000000 */
[----:B------:R-:W3:Y:S01]  /*f5c0*/  LDL.LU.64 R14, [R1+0x608] ;  /* 0x00060800010e7983 */ /* 0x000ee20000300a00 */
[----:B------:R-:W-:Y:S01]  /*f5d0*/  ISETP.GE.U32.AND P3, PT, R0, 0x7ffffee9, PT ;  /* 0x7ffffee90000780c */ /* 0x000fe20003f66070 */
[----:B------:R-:W2:Y:S02]  /*f5e0*/  LDC R241, c[0x0][0x3a0] ;  /* 0x0000e800fff17b82 */ /* 0x000ea40000000800 */
[----:B------:R-:W3:Y:S04]  /*f5f0*/  LDL.LU.64 R86, [R1+0x600] ;  /* 0x0006000001567983 */ /* 0x000ee80000300a00 */
[----:B------:R2:W-:Y:S04]  /*f600*/  STL.64 [R1+0x968], R200 ;  /* 0x000968c801007387 */ /* 0x0005e80000100a00 */
[----:B------:R2:W-:Y:S04]  /*f610*/  STL.64 [R1+0xf68], R198 ;  /* 0x000f68c601007387 */ /* 0x0005e80000100a00 */
[----:B-1----:R-:W3:Y:S04]  /*f620*/  LDL.LU.64 R236, [R1+0x5f8] ;  /* 0x0005f80001ec7983 */ /* 0x002ee80000300a00 */
[----:B------:R-:W3:Y:S01]  /*f630*/  LDL.LU.64 R162, [R1+0x5f0] ;  /* 0x0005f00001a27983 */ /* 0x000ee20000300a00 */
[----:B------:R-:W-:-:S03]  /*f640*/  ISETP.GE.U32.AND P4, PT, R238, 0x7ffffeea, PT ;  /* 0x7ffffeeaee00780c */ /* 0x000fc60003f86070 */
[----:B------:R1:W-:Y:S01]  /*f650*/  LDGSTS.E [R88+0x25400], desc[UR16][R200.64], !P6 ;  /* 0x25400000c8587fae */ /* 0x0003e2000f1a1010 */
[----:B------:R-:W-:Y:S01]  /*f660*/  VIADD R238, R239, 0xffffff67 ;  /* 0xffffff67efee7836 */ /* 0x000fe20000000000 */
[----:B------:R-:W-:Y:S01]  /*f670*/  IADD3 R0, PT, PT, R82, -0x9a, RZ ;  /* 0xffffff6652007810 */ /* 0x000fe20007ffe0ff */
[----:B------:R-:W1:Y:S01]  /*f680*/  LDC R239, c[0x0][0x3a0] ;  /* 0x0000e800ffef7b82 */ /* 0x000e620000000800 */
[----:B------:R1:W-:Y:S02]  /*f690*/  LDGSTS.E [R88+0x25600], desc[UR16][R198.64], !P6 ;  /* 0x25600000c6587fae */ /* 0x0003e4000f1a1010 */
[----:B------:R-:W-:Y:S02]  /*f6a0*/  ISETP.GE.U32.AND P1, PT, R238, 0x7ffffee8, PT ;  /* 0x7ffffee8ee00780c */ /* 0x000fe40003f26070 */
[----:B------:R-:W-:Y:S01]  /*f6b0*/  ISETP.GE.U32.AND P6, PT, R0, 0x7ffffee7, PT ;  /* 0x7ffffee70000780c */ /* 0x000fe20003fc6070 */
[----:B--2---:R-:W-:Y:S02]  /*f6c0*/  VIADD R0, R83, 0xffffff64 ;  /* 0xffffff6453007836 */ /* 0x004fe40000000000 */
[----:B------:R-:W2:Y:S01]  /*f6d0*/  LDC R82, c[0x0][0x3a0] ;  /* 0x0000e800ff527b82 */ /* 0x000ea20000000800 */
[----:B------:R-:W-:-:S07]  /*f6e0*/  IMAD.WIDE R222, R2, 0x4, R222 ;  /* 0x0000000402de7825 */ /* 0x000fce00078e02de */
[----:B------:R-:W2:Y:S01]  /*f6f0*/  LDC R83, c[0x0][0x3a0] ;  /* 0x0000e800ff537b82 */ /* 0x000ea20000000800 */
[----:B------:R1:W-:Y:S04]  /*f700*/  STL.64 [R1+0x960], R222 ;  /* 0x000960de01007387 */ /* 0x0003e80000100a00 */
[----:B------:R-:W-:Y:S01]  /*f710*/  LDGSTS.E [R88+0x25800], desc[UR16][R222.64], !P4 ;  /* 0x25800000de587fae */ /* 0x000fe2000e1a1010 */
[----:B----4-:R-:W-:-:S05]  /*f720*/  IMAD.WIDE R176, R2, 0x4, R176 ;  /* 0x0000000402b07825 */ /* 0x010fca00078e02b0 */
[----:B------:R4:W-:Y:S04]  /*f730*/  STL.64 [R1+0xf58], R176 ;  /* 0x000f58b001007387 */ /* 0x0009e80000100a00 */
[----:B------:R-:W-:Y:S01]  /*f740*/  LDGSTS.E [R88+0x25a00], desc[UR16][R176.64], !P4 ;  /* 0x25a00000b0587fae */ /* 0x000fe2000e1a1010 */
[----:B-1----:R-:W-:-:S03]  /*f750*/  IMAD.WIDE R200, R2, 0x4, R208 ;  /* 0x0000000402c87825 */ /* 0x002fc600078e02d0 */
[----:B------:R-:W2:Y:S01]  /*f760*/  LDL.LU.64 R208, [R1+0x5e8] ;  /* 0x0005e80001d07983 */ /* 0x000ea20000300a00 */
[----:B------:R-:W-:-:S03]  /*f770*/  IMAD.WIDE R198, R2, 0x4, R190 ;  /* 0x0000000402c67825 */ /* 0x000fc600078e02be */
[----:B------:R-:W2:Y:S04]  /*f780*/  LDL.LU.64 R190, [R1+0x5e0] ;  /* 0x0005e00001be7983 */ /* 0x000ea80000300a00 */
[----:B------:R1:W-:Y:S04]  /*f790*/  STL.64 [R1+0x958], R200 ;  /* 0x000958c801007387 */ /* 0x0003e80000100a00 */
[----:B------:R1:W-:Y:S04]  /*f7a0*/  STL.64 [R1+0xf48], R198 ;  /* 0x000f48c601007387 */ /* 0x0003e80000100a00 */
[----:B------:R-:W2:Y:S04]  /*f7b0*/  LDL.LU.64 R222, [R1+0x5d8] ;  /* 0x0005d80001de7983 */ /* 0x000ea80000300a00 */
[----:B----4-:R-:W4:Y:S04]  /*f7c0*/  LDL.LU.64 R176, [R1+0x5d0] ;  /* 0x0005d00001b07983 */ /* 0x010f280000300a00 */
[----:B------:R1:W-:Y:S04]  /*f7d0*/  LDGSTS.E [R88+0x25c00], desc[UR16][R200.64], !P3 ;  /* 0x25c00000c8587fae */ /* 0x0003e8000d9a1010 */
[----:B------:R1:W-:Y:S01]  /*f7e0*/  LDGSTS.E [R88+0x25e00], desc[UR16][R198.64], !P3 ;  /* 0x25e00000c6587fae */ /* 0x0003e2000d9a1010 */
[----:B------:R-:W-:-:S02]  /*f7f0*/  ISETP.GE.U32.AND P3, PT, R0, 0x7ffffee5, PT ;  /* 0x7ffffee50000780c */ /* 0x000fc40003f66070 */
[----:B------:R-:W-:Y:S01]  /*f800*/  IADD3 R0, PT, PT, R84, -0x9e, RZ ;  /* 0xffffff6254007810 */ /* 0x000fe20007ffe0ff */
[----:B---3--:R-:W-:-:S04]  /*f810*/  IMAD.WIDE R14, R2, 0x4, R14 ;  /* 0x00000004020e7825 */ /* 0x008fc800078e020e */
[C---:B-1----:R-:W-:Y:S01]  /*f820*/  IMAD.WIDE R200, R2.reuse, 0x4, R86 ;  /* 0x0000000402c87825 */ /* 0x042fe200078e0256 */
[----:B------:R1:W-:Y:S04]  /*f830*/  STL.64 [R1+0x950], R14 ;  /* 0x0009500e01007387 */ /* 0x0003e80000100a00 */
[----:B------:R-:W-:Y:S04]  /*f840*/  STL.64 [R1+0xf28], R200 ;  /* 0x000f28c801007387 */ /* 0x000fe80000100a00 */
[----:B------:R-:W3:Y:S01]  /*f850*/  LDL.LU.64 R86, [R1+0x5c8] ;  /* 0x0005c80001567983 */ /* 0x000ee20000300a00 */
[----:B------:R-:W-:-:S03]  /*f860*/  IMAD.WIDE R198, R2, 0x4, R236 ;  /* 0x0000000402c67825 */ /* 0x000fc600078e02ec */
[----:B------:R-:W-:Y:S01]  /*f870*/  LDGSTS.E [R88+0x26000], desc[UR16][R14.64], !P1 ;  /* 0x260000000e587fae */ /* 0x000fe2000c9a1010 */
[----:B------:R-:W-:-:S03]  /*f880*/  IMAD.WIDE R84, R2, 0x4, R162 ;  /* 0x0000000402547825 */ /* 0x000fc600078e02a2 */
[----:B------:R-:W-:Y:S04]  /*f890*/  LDGSTS.E [R88+0x26200], desc[UR16][R200.64], !P1 ;  /* 0x26200000c8587fae */ /* 0x000fe8000c9a1010 */
[----:B------:R-:W3:Y:S04]  /*f8a0*/  LDL.LU.64 R162, [R1+0x5c0] ;  /* 0x0005c00001a27983 */ /* 0x000ee80000300a00 */
[----:B------:R-:W-:Y:S04]  /*f8b0*/  STL.64 [R1+0x948], R198 ;  /* 0x000948c601007387 */ /* 0x000fe80000100a00 */
[----:B------:R2:W-:Y:S04]  /*f8c0*/  STL.64 [R1+0xf18], R84 ;  /* 0x000f185401007387 */ /* 0x0005e80000100a00 */
[----:B-1----:R-:W3:Y:S04]  /*f8d0*/  LDL.LU.64 R14, [R1+0x5b8] ;  /* 0x0005b800010e7983 */ /* 0x002ee80000300a00 */
[----:B------:R-:W3:Y:S01]  /*f8e0*/  LDL.LU.64 R236, [R1+0x5b0] ;  /* 0x0005b00001ec7983 */ /* 0x000ee20000300a00 */
[----:B------:R-:W-:-:S02]  /*f8f0*/  VIADD R238, R240, 0xffffff65 ;  /* 0xffffff65f0ee7836 */ /* 0x000fc40000000000 */
[----:B------:R-:W1:Y:S01]  /*f900*/  LDC R240, c[0x0][0x3a0] ;  /* 0x0000e800fff07b82 */ /* 0x000e620000000800 */
[----:B------:R-:W-:Y:S02]  /*f910*/  LDGSTS.E [R88+0x26400], desc[UR16][R198.64], !P6 ;  /* 0x26400000c6587fae */ /* 0x000fe4000f1a1010 */
[----:B------:R-:W-:Y:S01]  /*f920*/  ISETP.GE.U32.AND P4, PT, R238, 0x7ffffee6, PT ;  /* 0x7ffffee6ee00780c */ /* 0x000fe20003f86070 */
[----:B------:R-:W-:Y:S01]  /*f930*/  VIADD R238, R241, 0xffffff63 ;  /* 0xffffff63f1ee7836 */ /* 0x000fe20000000000 */
[----:B------:R1:W-:Y:S03]  /*f940*/  LDGSTS.E [R88+0x26600], desc[UR16][R84.64], !P6 ;  /* 0x2660000054587fae */ /* 0x0003e6000f1a1010 */
[----:B------:R-:W1:Y:S01]  /*f950*/  LDC R241, c[0x0][0x3a0] ;  /* 0x0000e800fff17b82 */ /* 0x000e620000000800 */
[----:B------:R-:W-:Y:S01]  /*f960*/  ISETP.GE.U32.AND P1, PT, R238, 0x7ffffee4, PT ;  /* 0x7ffffee4ee00780c */ /* 0x000fe20003f26070 */
[----:B--2---:R-:W-:-:S06]  /*f970*/  IMAD.WIDE R208, R2, 0x4, R208 ;  /* 0x0000000402d07825 */ /* 0x004fcc00078e02d0 */
[----:B-1----:R-:W1:Y:S01]  /*f980*/  LDC R84, c[0x0][0x3a0] ;  /* 0x0000e800ff547b82 */ /* 0x002e620000000800 */
[C---:B------:R-:W-:Y:S01]  /*f990*/  IMAD.WIDE R190, R2.reuse, 0x4, R190 ;  /* 0x0000000402be7825 */ /* 0x040fe200078e02be */
[----:B------:R2:W-:Y:S04]  /*f9a0*/  STL.64 [R1+0x940], R208 ;  /* 0x000940d001007387 */ /* 0x0005e80000100a00 */
[----:B------:R2:W-:Y:S04]  /*f9b0*/  STL.64 [R1+0xf00], R190 ;  /* 0x000f00be01007387 */ /* 0x0005e80000100a00 */
[----:B------:R-:W-:Y:S01]  /*f9c0*/  LDGSTS.E [R88+0x26800], desc[UR16][R208.64], !P4 ;  /* 0x26800000d0587fae */ /* 0x000fe2000e1a1010 */
[----:B------:R-:W-:-:S03]  /*f9d0*/  IMAD.WIDE R200, R2, 0x4, R222 ;  /* 0x0000000402c87825 */ /* 0x000fc600078e02de */
[----:B------:R-:W-:Y:S01]  /*f9e0*/  LDGSTS.E [R88+0x26a00], desc[UR16][R190.64], !P4 ;  /* 0x26a00000be587fae */ /* 0x000fe2000e1a1010 */
[----:B----4-:R-:W-:-:S03]  /*f9f0*/  IMAD.WIDE R198, R2, 0x4, R176 ;  /* 0x0000000402c67825 */ /* 0x010fc600078e02b0 */
[----:B------:R-:W4:Y:S04]  /*fa00*/  LDL.LU.64 R222, [R1+0x5a8] ;  /* 0x0005a80001de7983 */ /* 0x000f280000300a00 */
[----:B------:R-:W4:Y:S04]  /*fa10*/  LDL.LU.64 R176, [R1+0x5a0] ;  /* 0x0005a00001b07983 */ /* 0x000f280000300a00 */
[----:B------:R1:W-:Y:S04]  /*fa20*/  STL.64 [R1+0x938], R200 ;  /* 0x000938c801007387 */ /* 0x0003e80000100a00 */
[----:B------:R1:W-:Y:S04]  /*fa30*/  STL.64 [R1+0xef8], R198 ;  /* 0x000ef8c601007387 */ /* 0x0003e80000100a00 */
[----:B--2---:R-:W2:Y:S04]  /*fa40*/  LDL.LU.64 R208, [R1+0x598] ;  /* 0x0005980001d07983 */ /* 0x004ea80000300a00 */
[----:B------:R-:W2:Y:S04]  /*fa50*/  LDL.LU.64 R190, [R1+0x590] ;  /* 0x0005900001be7983 */ /* 0x000ea80000300a00 */
[----:B------:R1:W-:Y:S04]  /*fa60*/  LDGSTS.E [R88+0x26c00], desc[UR16][R200.64], !P3 ;  /* 0x26c00000c8587fae */ /* 0x0003e8000d9a1010 */
[----:B------:R1:W-:Y:S01]  /*fa70*/  LDGSTS.E [R88+0x26e00], desc[UR16][R198.64], !P3 ;  /* 0x26e00000c6587fae */ /* 0x0003e2000d9a1010 */
[----:B---3--:R-:W-:-:S05]  /*fa80*/  IMAD.WIDE R86, R2, 0x4, R86 ;  /* 0x0000000402567825 */ /* 0x008fca00078e0256 */
[----:B------:R3:W-:Y:S04]  /*fa90*/  STL.64 [R1+0x930], R86 ;  /* 0x0009305601007387 */ /* 0x0007e80000100a00 */
[----:B------:R-:W-:Y:S01]  /*faa0*/  LDGSTS.E [R88+0x27000], desc[UR16][R86.64], !P1 ;  /* 0x2700000056587fae */ /* 0x000fe2000c9a1010 */
[----:B------:R-:W-:-:S05]  /*fab0*/  IMAD.WIDE R162, R2, 0x4, R162 ;  /* 0x0000000402a27825 */ /* 0x000fca00078e02a2 */
        /* <DEDUP_REMOVED lines=22> */
[----:B------:R-:W-:Y:S01]  /*fc20*/  VIADD R0, R84, 0xffffff5c ;  /* 0xffffff5c54007836 */ /* 0x000fe20000000000 */
[----:B------:R-:W-:-:S03]  /*fc30*/  ISETP.GE.U32.AND P1, PT, R238, 0x7ffffee0, PT ;  /* 0x7ffffee0ee00780c */ /* 0x000fc60003f26070 */
[----:B------:R-:W1:Y:S08]  /*fc40*/  LDC R83, c[0x0][0x3a0] ;  /* 0x0000e800ff537b82 */ /* 0x000e700000000800 */
[----:B------:R-:W1:Y:S01]  /*fc50*/  LDC R240, c[0x0][0x3a0] ;  /* 0x0000e800fff07b82 */ /* 0x000e620000000800 */
[----:B----4-:R-:W-:-:S04]  /*fc60*/  IMAD.WIDE R200, R2, 0x4, R222 ;  /* 0x0000000402c87825 */ /* 0x010fc800078e02de */
[C---:B------:R-:W-:Y:S01]  /*fc70*/  IMAD.WIDE R176, R2.reuse, 0x4, R176 ;  /* 0x0000000402b07825 */ /* 0x040fe200078e02b0 */
[----:B------:R-:W-:Y:S04]  /*fc80*/  STL.64 [R1+0x920], R200 ;  /* 0x000920c801007387 */ /* 0x000fe80000100a00 */
[----:B------:R4:W-:Y:S04]  /*fc90*/  STL.64 [R1+0xee0], R176 ;  /* 0x000ee0b001007387 */ /* 0x0009e80000100a00 */
[----:B------:R-:W3:Y:S01]  /*fca0*/  LDL.LU.64 R222, [R1+0x568] ;  /* 0x0005680001de7983 */ /* 0x000ee20000300a00 */
[----:B--2---:R-:W-:-:S03]  /*fcb0*/  IMAD.WIDE R198, R2, 0x4, R208 ;  /* 0x0000000402c67825 */ /* 0x004fc600078e02d0 */
[----:B------:R-:W-:Y:S01]  /*fcc0*/  LDGSTS.E [R88+0x27800], desc[UR16][R200.64], !P4 ;  /* 0x27800000c8587fae */ /* 0x000fe2000e1a1010 */
[----:B------:R-:W-:-:S03]  /*fcd0*/  IMAD.WIDE R84, R2, 0x4, R190 ;  /* 0x0000000402547825 */ /* 0x000fc600078e02be */
[----:B------:R-:W-:Y:S04]  /*fce0*/  LDGSTS.E [R88+0x27a00], desc[UR16][R176.64], !P4 ;  /* 0x27a00000b0587fae */ /* 0x000fe8000e1a1010 */
[----:B------:R-:W2:Y:S04]  /*fcf0*/  LDL.LU.64 R190, [R1+0x560] ;  /* 0x0005600001be7983 */ /* 0x000ea80000300a00 */
[----:B------:R-:W-:Y:S04]  /*fd00*/  STL.64 [R1+0x918], R198 ;  /* 0x000918c601007387 */ /* 0x000fe80000100a00 */
[----:B------:R1:W-:Y:S04]  /*fd10*/  STL.64 [R1+0xed0], R84 ;  /* 0x000ed05401007387 */ /* 0x0003e80000100a00 */
[----:B------:R-:W2:Y:S04]  /*fd20*/  LDL.LU.64 R208, [R1+0x558] ;  /* 0x0005580001d07983 */ /* 0x000ea80000300a00 */
[----:B----4-:R-:W4:Y:S04]  /*fd30*/  LDL.LU.64 R176, [R1+0x550] ;  /* 0x0005500001b07983 */ /* 0x010f280000300a00 */
[----:B------:R-:W-:Y:S04]  /*fd40*/  LDGSTS.E [R88+0x27c00], desc[UR16][R198.64], !P3 ;  /* 0x27c00000c6587fae */ /* 0x000fe8000d9a1010 */
[----:B------:R1:W-:Y:S01]  /*fd50*/  LDGSTS.E [R88+0x27e00], desc[UR16][R84.64], !P3 ;  /* 0x27e0000054587fae */ /* 0x0003e2000d9a1010 */
[C---:B------:R-:W-:Y:S01]  /*fd60*/  IMAD.WIDE R14, R2.reuse, 0x4, R14 ;  /* 0x00000004020e7825 */ /* 0x040fe200078e020e */
[----:B-1----:R-:W1:Y:S03]  /*fd70*/  LDC R84, c[0x0][0x3a0] ;  /* 0x0000e800ff547b82 */ /* 0x002e660000000800 */
[C---:B------:R-:W-:Y:S01]  /*fd80*/  IMAD.WIDE R236, R2.reuse, 0x4, R236 ;  /* 0x0000000402ec7825 */ /* 0x040fe200078e02ec */
[----:B------:R3:W-:Y:S04]  /*fd90*/  STL.64 [R1+0x910], R14 ;  /* 0x0009100e01007387 */ /* 0x0007e80000100a00 */
[----:B------:R3:W-:Y:S04]  /*fda0*/  STL.64 [R1+0xeb8], R236 ;  /* 0x000eb8ec01007387 */ /* 0x0007e80000100a00 */
[----:B------:R-:W-:Y:S01]  /*fdb0*/  LDGSTS.E [R88+0x28000], desc[UR16][R14.64], !P1 ;  /* 0x280000000e587fae */ /* 0x000fe2000c9a1010 */
[----:B---3--:R-:W-:-:S03]  /*fdc0*/  IMAD.WIDE R200, R2, 0x4, R86 ;  /* 0x0000000402c87825 */ /* 0x008fc600078e0256 */
[----:B------:R-:W-:Y:S01]  /*fdd0*/  LDGSTS.E [R88+0x28200], desc[UR16][R236.64], !P1 ;  /* 0x28200000ec587fae */ /* 0x000fe2000c9a1010 */
[----:B------:R-:W-:-:S03]  /*fde0*/  IMAD.WIDE R198, R2, 0x4, R162 ;  /* 0x0000000402c67825 */ /* 0x000fc600078e02a2 */
[----:B------:R-:W3:Y:S04]  /*fdf0*/  LDL.LU.64 R86, [R1+0x548] ;  /* 0x0005480001567983 */ /* 0x000ee80000300a00 */
[----:B------:R-:W3:Y:S04]  /*fe00*/  LDL.LU.64 R162, [R1+0x540] ;  /* 0x0005400001a27983 */ /* 0x000ee80000300a00 */
[----:B------:R1:W-:Y:S04]  /*fe10*/  STL.64 [R1+0x908], R200 ;  /* 0x000908c801007387 */ /* 0x0003e80000100a00 */
[----:B------:R4:W-:Y:S04]  /*fe20*/  STL.64 [R1+0xea0], R198 ;  /* 0x000ea0c601007387 */ /* 0x0009e80000100a00 */
[----:B------:R-:W3:Y:S04]  /*fe30*/  LDL.LU.64 R14, [R1+0x538] ;  /* 0x00053800010e7983 */ /* 0x000ee80000300a00 */
[----:B------:R-:W3:Y:S01]  /*fe40*/  LDL.LU.64 R236, [R1+0x530] ;  /* 0x0005300001ec7983 */ /* 0x000ee20000300a00 */
[----:B------:R-:W-:Y:S01]  /*fe50*/  VIADD R238, R241, 0xffffff5d ;  /* 0xffffff5df1ee7836 */ /* 0x000fe20000000000 */
[----:B------:R-:W-:Y:S01]  /*fe60*/  ISETP.GE.U32.AND P3, PT, R0, 0x7ffffedd, PT ;  /* 0x7ffffedd0000780c */ /* 0x000fe20003f66070 */
[----:B------:R-:W1:Y:S01]  /*fe70*/  LDC R241, c[0x0][0x3a0] ;  /* 0x0000e800fff17b82 */ /* 0x000e620000000800 */
[----:B------:R1:W-:Y:S02]  /*fe80*/  LDGSTS.E [R88+0x28400], desc[UR16][R200.64], !P6 ;  /* 0x28400000c8587fae */ /* 0x0003e4000f1a1010 */
[----:B------:R-:W-:-:S02]  /*fe90*/  ISETP.GE.U32.AND P4, PT, R238, 0x7ffffede, PT ;  /* 0x7ffffedeee00780c */ /* 0x000fc40003f86070 */
[----:B------:R4:W-:Y:S01]  /*fea0*/  LDGSTS.E [R88+0x28600], desc[UR16][R198.64], !P6 ;  /* 0x28600000c6587fae */ /* 0x0009e2000f1a1010 */
[----:B------:R-:W-:Y:S01]  /*feb0*/  VIADD R238, R239, 0xffffff5b ;  /* 0xffffff5befee7836 */ /* 0x000fe20000000000 */
[----:B------:R-:W-:Y:S01]  /*fec0*/  IADD3 R0, PT, PT, R82, -0xa6, RZ ;  /* 0xffffff5a52007810 */ /* 0x000fe20007ffe0ff */
[----:B------:R-:W1:Y:S03]  /*fed0*/  LDC R239, c[0x0][0x3a0] ;  /* 0x0000e800ffef7b82 */ /* 0x000e660000000800 */
[----:B------:R-:W-:Y:S02]  /*fee0*/  ISETP.GE.U32.AND P1, PT, R238, 0x7ffffedc, PT ;  /* 0x7ffffedcee00780c */ /* 0x000fe40003f26070 */
[----:B------:R-:W-:Y:S01]  /*fef0*/  ISETP.GE.U32.AND P6, PT, R0, 0x7ffffedb, PT ;  /* 0x7ffffedb0000780c */ /* 0x000fe20003fc6070 */
[----:B------:R-:W-:Y:S02]  /*ff00*/  VIADD R0, R83, 0xffffff58 ;  /* 0xffffff5853007836 */ /* 0x000fe40000000000 */
[C---:B------:R-:W-:Y:S01]  /*ff10*/  IMAD.WIDE R222, R2.reuse, 0x4, R222 ;  /* 0x0000000402de7825 */ /* 0x040fe200078e02de */
[----:B------:R-:W3:Y:S04]  /*ff20*/  LDC R82, c[0x0][0x3a0] ;  /* 0x0000e800ff527b82 */ /* 0x000ee80000000800 */
[----:B------:R1:W-:Y:S04]  /*ff30*/  STL.64 [R1+0x900], R222 ;  /* 0x000900de01007387 */ /* 0x0003e80000100a00 */
[----:B------:R-:W-:Y:S01]  /*ff40*/  LDGSTS.E [R88+0x28800], desc[UR16][R222.64], !P4 ;  /* 0x28800000de587fae */ /* 0x000fe2000e1a1010 */
[C---:B--2---:R-:W-:Y:S01]  /*ff50*/  IMAD.WIDE R190, R2.reuse, 0x4, R190 ;  /* 0x0000000402be7825 */ /* 0x044fe200078e02be */
[----:B------:R-:W2:Y:S04]  /*ff60*/  LDC R83, c[0x0][0x3a0] ;  /* 0x0000e800ff537b82 */ /* 0x000ea80000000800 */
[----:B------:R4:W-:Y:S04]  /*ff70*/  STL.64 [R1+0xe88], R190 ;  /* 0x000e88be01007387 */ /* 0x0009e80000100a00 */
[----:B------:R-:W-:Y:S01]  /*ff80*/  LDGSTS.E [R88+0x28a00], desc[UR16][R190.64], !P4 ;  /* 0x28a00000be587fae */ /* 0x000fe2000e1a1010 */
[----:B-1----:R-:W-:-:S03]  /*ff90*/  IMAD.WIDE R200, R2, 0x4, R208 ;  /* 0x0000000402c87825 */ /* 0x002fc600078e02d0 */
[----:B------:R-:W2:Y:S01]  /*ffa0*/  LDL.LU.64 R208, [R1+0x528] ;  /* 0x0005280001d07983 */ /* 0x000ea20000300a00 */
[----:B----4-:R-:W-:-:S03]  /*ffb0*/  IMAD.WIDE R198, R2, 0x4, R176 ;  /* 0x0000000402c67825 */ /* 0x010fc600078e02b0 */
[----:B------:R-:W4:Y:S04]  /*ffc0*/  LDL.LU.64 R176, [R1+0x520] ;  /* 0x0005200001b07983 */ /* 0x000f280000300a00 */
[----:B------:R3:W-:Y:S04]  /*ffd0*/  STL.64 [R1+0x8f8], R200 ;  /* 0x0008f8c801007387 */ /* 0x0007e80000100a00 */
[----:B------:R1:W-:Y:S04]  /*ffe0*/  STL.64 [R1+0xe78], R198 ;  /* 0x000e78c601007387 */ /* 0x0003e80000100a00 */
[----:B------:R-:W4:Y:S04]  /*fff0*/  LDL.LU.64 R222, [R1+0x518] ;  /* 0x0005180001de7983 */ /* 0x000f280000300a00 */
[----:B------:R-:W4:Y:S04]  /*10000*/  LDL.LU.64 R190, [R1+0x510] ;  /* 0x0005100001be7983 */ /* 0x000f280000300a00 */
[----:B------:R3:W-:Y:S04]  /*10010*/  LDGSTS.E [R88+0x28c00], desc[UR16][R200.64], !P3 ;  /* 0x28c00000c8587fae */ /* 0x0007e8000d9a1010 */
[----:B------:R1:W-:Y:S01]  /*10020*/  LDGSTS.E [R88+0x28e00], desc[UR16][R198.64], !P3 ;  /* 0x28e00000c6587fae */ /* 0x0003e2000d9a1010 */
[----:B------:R-:W-:-:S02]  /*10030*/  ISETP.GE.U32.AND P3, PT, R0, 0x7ffffed9, PT ;  /* 0x7ffffed90000780c */ /* 0x000fc40003f66070 */
[----:B------:R-:W-:Y:S01]  /*10040*/  IADD3 R0, PT, PT, R84, -0xaa, RZ ;  /* 0xffffff5654007810 */ /* 0x000fe20007ffe0ff */
[----:B---3--:R-:W-:-:S04]  /*10050*/  IMAD.WIDE R200, R2, 0x4, R86 ;  /* 0x0000000402c87825 */ /* 0x008fc800078e0256 */
[C---:B------:R-:W-:Y:S01]  /*10060*/  IMAD.WIDE R162, R2.reuse, 0x4, R162 ;  /* 0x0000000402a27825 */ /* 0x040fe200078e02a2 */
[----:B------:R-:W-:Y:S04]  /*10070*/  STL.64 [R1+0x8f0], R200 ;  /* 0x0008f0c801007387 */ /* 0x000fe80000100a00 */
[----:B------:R3:W-:Y:S04]  /*10080*/  STL.64 [R1+0xe70], R162 ;  /* 0x000e70a201007387 */ /* 0x0007e80000100a00 */
[----:B------:R-:W4:Y:S01]  /*10090*/  LDL.LU.64 R86, [R1+0x508] ;  /* 0x0005080001567983 */ /* 0x000f220000300a00 */
[----:B-1----:R-:W-:-:S03]  /*100a0*/  IMAD.WIDE R198, R2, 0x4, R14 ;  /* 0x0000000402c67825 */ /* 0x002fc600078e020e */
[----:B------:R-:W-:Y:S01]  /*100b0*/  LDGSTS.E [R88+0x29000], desc[UR16][R200.64], !P1 ;  /* 0x29000000c8587fae */ /* 0x000fe2000c9a1010 */
[----:B------:R-:W-:-:S03]  /*100c0*/  IMAD.WIDE R84, R2, 0x4, R236 ;  /* 0x0000000402547825 */ /* 0x000fc600078e02ec */
[----:B------:R-:W4:Y:S04]  /*100d0*/  LDL.LU.64 R14, [R1+0x500] ;  /* 0x00050000010e7983 */ /* 0x000f280000300a00 */
[----:B------:R-:W-:Y:S04]  /*100e0*/  STL.64 [R1+0x8e8], R198 ;  /* 0x0008e8c601007387 */ /* 0x000fe80000100a00 */
[----:B------:R1:W-:Y:S04]  /*100f0*/  STL.64 [R1+0xe68], R84 ;  /* 0x000e685401007387 */ /* 0x0003e80000100a00 */
[----:B------:R-:W4:Y:S04]  /*10100*/  LDL.LU.64 R236, [R1+0x4f8] ;  /* 0x0004f80001ec7983 */ /* 0x000f280000300a00 */
[----:B------:R-:W-:Y:S01]  /*10110*/  LDGSTS.E [R88+0x29200], desc[UR16][R162.64], !P1 ;  /* 0x29200000a2587fae */ /* 0x000fe2000c9a1010 */
[----:B------:R-:W-:-:S02]  /*10120*/  VIADD R238, R240, 0xffffff59 ;  /* 0xffffff59f0ee7836 */ /* 0x000fc40000000000 */
[----:B------:R-:W1:Y:S01]  /*10130*/  LDC R240, c[0x0][0x3a0] ;  /* 0x0000e800fff07b82 */ /* 0x000e620000000800 */
[----:B------:R-:W-:Y:S04]  /*10140*/  LDGSTS.E [R88+0x29400], desc[UR16][R198.64], !P6 ;  /* 0x29400000c6587fae */ /* 0x000fe8000f1a1010 */
[----:B---3--:R-:W3:Y:S01]  /*10150*/  LDL.LU.64 R162, [R1+0x4f0] ;  /* 0x0004f00001a27983 */ /* 0x008ee20000300a00 */
[----:B------:R-:W-:Y:S01]  /*10160*/  ISETP.GE.U32.AND P4, PT, R238, 0x7ffffeda, PT ;  /* 0x7ffffedaee00780c */ /* 0x000fe20003f86070 */
[----:B------:R-:W-:Y:S02]  /*10170*/  VIADD R238, R241, 0xffffff57 ;  /* 0xffffff57f1ee7836 */ /* 0x000fe40000000000 */
[----:B------:R1:W-:Y:S01]  /*10180*/  LDGSTS.E [R88+0x29600], desc[UR16][R84.64], !P6 ;  /* 0x2960000054587fae */ /* 0x0003e2000f1a1010 */
[----:B------:R-:W1:Y:S02]  /*10190*/  LDC R241, c[0x0][0x3a0] ;  /* 0x0000e800fff17b82 */ /* 0x000e640000000800 */
[----:B------:R-:W-:Y:S01]  /*101a0*/  ISETP.GE.U32.AND P1, PT, R238, 0x7ffffed8, PT ;  /* 0x7ffffed8ee00780c */ /* 0x000fe20003f26070 */
[----:B--2---:R-:W-:-:S05]  /*101b0*/  IMAD.WIDE R208, R2, 0x4, R208 ;  /* 0x0000000402d07825 */ /* 0x004fca00078e02d0 */
[----:B-1----:R-:W1:Y:S01]  /*101c0*/  LDC R84, c[0x0][0x3a0] ;  /* 0x0000e800ff547b82 */ /* 0x002e620000000800 */
[C---:B----4-:R-:W-:Y:S01]  /*101d0*/  IMAD.WIDE R176, R2.reuse, 0x4, R176 ;  /* 0x0000000402b07825 */ /* 0x050fe200078e02b0 */
[----:B------:R2:W-:Y:S04]  /*101e0*/  STL.64 [R1+0x8e0], R208 ;  /* 0x0008e0d001007387 */ /* 0x0005e80000100a00 */
[----:B------:R4:W-:Y:S04]  /*101f0*/  STL.64 [R1+0xe60], R176 ;  /* 0x000e60b001007387 */ /* 0x0009e80000100a00 */
[----:B------:R-:W-:Y:S01]  /*10200*/  LDGSTS.E [R88+0x29800], desc[UR16][R208.64], !P4 ;  /* 0x29800000d0587fae */ /* 0x000fe2000e1a1010 */
[----:B------:R-:W-:-:S03]  /*10210*/  IMAD.WIDE R200, R2, 0x4, R222 ;  /* 0x0000000402c87825 */ /* 0x000fc600078e02de */
[----:B------:R-:W-:Y:S01]  /*10220*/  LDGSTS.E [R88+0x29a00], desc[UR16][R176.64], !P4 ;  /* 0x29a00000b0587fae */ /* 0x000fe2000e1a1010 */
[----:B------:R-:W-:-:S03]  /*10230*/  IMAD.WIDE R198, R2, 0x4, R190 ;  /* 0x0000000402c67825 */ /* 0x000fc600078e02be */
[----:B------:R-:W3:Y:S04]  /*10240*/  LDL.LU.64 R222, [R1+0x4e8] ;  /* 0x0004e80001de7983 */ /* 0x000ee80000300a00 */
[----:B------:R-:W3:Y:S04]  /*10250*/  LDL.LU.64 R190, [R1+0x4e0] ;  /* 0x0004e00001be7983 */ /* 0x000ee80000300a00 */
[----:B------:R1:W-:Y:S04]  /*10260*/  STL.64 [R1+0x8d8], R200 ;  /* 0x0008d8c801007387 */ /* 0x0003e80000100a00 */
[----:B------:R3:W-:Y:S04]  /*10270*/  STL.64 [R1+0xe58], R198 ;  /* 0x000e58c601007387 */ /* 0x0007e80000100a00 */
[----:B--2---:R-:W2:Y:S04]  /*10280*/  LDL.LU.64 R208, [R1+0x4d8] ;  /* 0x0004d80001d07983 */ /* 0x004ea80000300a00 */
[----:B----4-:R-:W4:Y:S04]  /*10290*/  LDL.LU.64 R176, [R1+0x4d0] ;  /* 0x0004d00001b07983 */ /* 0x010f280000300a00 */
[----:B------:R1:W-:Y:S04]  /*102a0*/  LDGSTS.E [R88+0x29c00], desc[UR16][R200.64], !P3 ;  /* 0x29c00000c8587fae */ /* 0x0003e8000d9a1010 */
[----:B------:R3:W-:Y:S01]  /*102b0*/  LDGSTS.E [R88+0x29e00], desc[UR16][R198.64], !P3 ;  /* 0x29e00000c6587fae */ /* 0x0007e2000d9a1010 */
[----:B------:R-:W-:-:S04]  /*102c0*/  IMAD.WIDE R86, R2, 0x4, R86 ;  /* 0x0000000402567825 */ /* 0x000fc800078e0256 */
[C---:B------:R-:W-:Y:S01]  /*102d0*/  IMAD.WIDE R14, R2.reuse, 0x4, R14 ;  /* 0x00000004020e7825 */ /* 0x040fe200078e020e */
[----:B------:R3:W-:Y:S04]  /*102e0*/  STL.64 [R1+0x8d0], R86 ;  /* 0x0008d05601007387 */ /* 0x0007e80000100a00 */
[----:B------:R3:W-:Y:S04]  /*102f0*/  STL.64 [R1+0xe40], R14 ;  /* 0x000e400e01007387 */ /* 0x0007e80000100a00 */
[----:B------:R-:W-:Y:S01]  /*10300*/  LDGSTS.E [R88+0x2a000], desc[UR16][R86.64], !P1 ;  /* 0x2a00000056587fae */ /* 0x000fe2000c9a1010 */
[----:B-1----:R-:W-:-:S03]  /*10310*/  IMAD.WIDE R200, R2, 0x4, R236 ;  /* 0x0000000402c87825 */ /* 0x002fc600078e02ec */
[----:B------:R-:W-:Y:S04]  /*10320*/  LDGSTS.E [R88+0x2a200], desc[UR16][R14.64], !P1 ;  /* 0x2a2000000e587fae */ /* 0x000fe8000c9a1010 */
[----:B------:R-:W4:Y:S01]  /*10330*/  LDL.LU.64 R236, [R1+0x4c8] ;  /* 0x0004c80001ec7983 */ /* 0x000f220000300a00 */
[----:B---3--:R-:W-:-:S03]  /*10340*/  IMAD.WIDE R198, R2, 0x4, R162 ;  /* 0x0000000402c67825 */ /* 0x008fc600078e02a2 */
[----:B------:R-:W3:Y:S04]  /*10350*/  LDL.LU.64 R162, [R1+0x4c0] ;  /* 0x0004c00001a27983 */ /* 0x000ee80000300a00 */
[----:B------:R1:W-:Y:S04]  /*10360*/  STL.64 [R1+0x8c8], R200 ;  /* 0x0008c8c801007387 */ /* 0x0003e80000100a00 */
[----:B------:R2:W-:Y:S04]  /*10370*/  STL.64 [R1+0xe30], R198 ;  /* 0x000e30c601007387 */ /* 0x0005e80000100a00 */
[----:B------:R-:W3:Y:S04]  /*10380*/  LDL.LU.64 R86, [R1+0x4b8] ;  /* 0x0004b80001567983 */ /* 0x000ee80000300a00 */
        /* <DEDUP_REMOVED lines=16> */
[----:B------:R-:W1:Y:S02]  /*10490*/  LDC R240, c[0x0][0x3a0] ;  /* 0x0000e800fff07b82 */ /* 0x000e640000000800 */
[----:B-1----:R-:W-:-:S04]  /*104a0*/  IMAD.WIDE R200, R2, 0x4, R222 ;  /* 0x0000000402c87825 */ /* 0x002fc800078e02de */
[C---:B------:R-:W-:Y:S01]  /*104b0*/  IMAD.WIDE R190, R2.reuse, 0x4, R190 ;  /* 0x0000000402be7825 */ /* 0x040fe200078e02be */
[----:B------:R-:W-:Y:S04]  /*104c0*/  STL.64 [R1+0x8c0], R200 ;  /* 0x0008c0c801007387 */ /* 0x000fe80000100a00 */
[----:B------:R1:W-:Y:S04]  /*104d0*/  STL.64 [R1+0xe10], R190 ;  /* 0x000e10be01007387 */ /* 0x0003e80000100a00 */
[----:B------:R-:W3:Y:S01]  /*104e0*/  LDL.LU.64 R222, [R1+0x4a8] ;  /* 0x0004a80001de7983 */ /* 0x000ee20000300a00 */
[----:B--2---:R-:W-:-:S03]  /*104f0*/  IMAD.WIDE R198, R2, 0x4, R208 ;  /* 0x0000000402c67825 */ /* 0x004fc600078e02d0 */
[----:B------:R-:W-:Y:S01]  /*10500*/  LDGSTS.E [R88+0x2a800], desc[UR16][R200.64], !P4 ;  /* 0x2a800000c8587fae */ /* 0x000fe2000e1a1010 */
[----:B----4-:R-:W-:-:S03]  /*10510*/  IMAD.WIDE R84, R2, 0x4, R176 ;  /* 0x0000000402547825 */ /* 0x010fc600078e02b0 */
[----:B------:R-:W-:Y:S04]  /*10520*/  LDGSTS.E [R88+0x2aa00], desc[UR16][R190.64], !P4 ;  /* 0x2aa00000be587fae */ /* 0x000fe8000e1a1010 */
[----:B------:R-:W2:Y:S04]  /*10530*/  LDL.LU.64 R176, [R1+0x4a0] ;  /* 0x0004a00001b07983 */ /* 0x000ea80000300a00 */
[----:B------:R-:W-:Y:S04]  /*10540*/  STL.64 [R1+0x8b8], R198 ;  /* 0x0008b8c601007387 */ /* 0x000fe80000100a00 */
[----:B------:R4:W-:Y:S04]  /*10550*/  STL.64 [R1+0xe00], R84 ;  /* 0x000e005401007387 */ /* 0x0009e80000100a00 */
[----:B------:R-:W2:Y:S04]  /*10560*/  LDL.LU.64 R208, [R1+0x498] ;  /* 0x0004980001d07983 */ /* 0x000ea80000300a00 */
[----:B-1----:R-:W2:Y:S04]  /*10570*/  LDL.LU.64 R190, [R1+0x490] ;  /* 0x0004900001be7983 */ /* 0x002ea80000300a00 */
[----:B------:R-:W-:Y:S04]  /*10580*/  LDGSTS.E [R88+0x2ac00], desc[UR16][R198.64], !P3 ;  /* 0x2ac00000c6587fae */ /* 0x000fe8000d9a1010 */
[----:B------:R4:W-:Y:S01]  /*10590*/  LDGSTS.E [R88+0x2ae00], desc[UR16][R84.64], !P3 ;  /* 0x2ae0000054587fae */ /* 0x0009e2000d9a1010 */
[C---:B------:R-:W-:Y:S01]  /*105a0*/  IMAD.WIDE R236, R2.reuse, 0x4, R236 ;  /* 0x0000000402ec7825 */ /* 0x040fe200078e02ec */
[----:B----4-:R-:W1:Y:S04]  /*105b0*/  LDC R84, c[0x0][0x3a0] ;  /* 0x0000e800ff547b82 */ /* 0x010e680000000800 */
[----:B------:R4:W-:Y:S04]  /*105c0*/  STL.64 [R1+0x8b0], R236 ;  /* 0x0008b0ec01007387 */ /* 0x0009e80000100a00 */
[----:B------:R-:W-:Y:S01]  /*105d0*/  LDGSTS.E [R88+0x2b000], desc[UR16][R236.64], !P1 ;  /* 0x2b000000ec587fae */ /* 0x000fe2000c9a1010 */
[----:B---3--:R-:W-:-:S05]  /*105e0*/  IMAD.WIDE R162, R2, 0x4, R162 ;  /* 0x0000000402a27825 */ /* 0x008fca00078e02a2 */
[----:B------:R3:W-:Y:S04]  /*105f0*/  STL.64 [R1+0xdf0], R162 ;  /* 0x000df0a201007387 */ /* 0x0007e80000100a00 */
[----:B------:R-:W-:Y:S01]  /*10600*/  LDGSTS.E [R88+0x2b200], desc[UR16][R162.64], !P1 ;  /* 0x2b200000a2587fae */ /* 0x000fe2000c9a1010 */
[----:B------:R-:W-:-:S04]  /*10610*/  IMAD.WIDE R200, R2, 0x4, R86 ;  /* 0x0000000402c87825 */ /* 0x000fc800078e0256 */
[----:B------:R-:W-:-:S04]  /*10620*/  IMAD.WIDE R198, R2, 0x4, R14 ;  /* 0x0000000402c67825 */ /* 0x000fc800078e020e */
[----:B------:R-:W-:Y:S01]  /*10630*/  VIADD R238, R241, 0xffffff51 ;  /* 0xffffff51f1ee7836 */ /* 0x000fe20000000000 */
[----:B------:R-:W2:Y:S01]  /*10640*/  LDL.LU.64 R14, [R1+0x488] ;  /* 0x00048800010e7983 */ /* 0x000ea20000300a00 */
[----:B------:R-:W-:Y:S01]  /*10650*/  ISETP.GE.U32.AND P3, PT, R0, 0x7ffffed1, PT ;  /* 0x7ffffed10000780c */ /* 0x000fe20003f66070 */
[----:B------:R-:W1:Y:S02]  /*10660*/  LDC R241, c[0x0][0x3a0] ;  /* 0x0000e800fff17b82 */ /* 0x000e640000000800 */
[----:B------:R-:W2:Y:S04]  /*10670*/  LDL.LU.64 R86, [R1+0x480] ;  /* 0x0004800001567983 */ /* 0x000ea80000300a00 */
[----:B------:R1:W-:Y:S04]  /*10680*/  STL.64 [R1+0x8a8], R200 ;  /* 0x0008a8c801007387 */ /* 0x0003e80000100a00 */
[----:B------:R1:W-:Y:S04]  /*10690*/  STL.64 [R1+0xde8], R198 ;  /* 0x000de8c601007387 */ /* 0x0003e80000100a00 */
[----:B----4-:R-:W4:Y:S04]  /*106a0*/  LDL.LU.64 R236, [R1+0x478] ;  /* 0x0004780001ec7983 */ /* 0x010f280000300a00 */
[----:B---3--:R-:W3:Y:S01]  /*106b0*/  LDL.LU.64 R162, [R1+0x470] ;  /* 0x0004700001a27983 */ /* 0x008ee20000300a00 */
        /* <DEDUP_REMOVED lines=8> */
[----:B------:R-:W-:Y:S02]  /*10740*/  VIADD R0, R83, 0xffffff4c ;  /* 0xffffff4c53007836 */ /* 0x000fe40000000000 */
[----:B------:R-:W1:Y:S01]  /*10750*/  LDC R82, c[0x0][0x3a0] ;  /* 0x0000e800ff527b82 */ /* 0x000e620000000800 */
[----:B------:R-:W-:-:S07]  /*10760*/  IMAD.WIDE R222, R2, 0x4, R222 ;  /* 0x0000000402de7825 */ /* 0x000fce00078e02de */
[----:B------:R-:W2:Y:S01]  /*10770*/  LDC R83, c[0x0][0x3a0] ;  /* 0x0000e800ff537b82 */ /* 0x000ea20000000800 */
[----:B------:R1:W-:Y:S04]  /*10780*/  STL.64 [R1+0x8a0], R222 ;  /* 0x0008a0de01007387 */ /* 0x0003e80000100a00 */
[----:B------:R-:W-:Y:S01]  /*10790*/  LDGSTS.E [R88+0x2b800], desc[UR16][R222.64], !P4 ;  /* 0x2b800000de587fae */ /* 0x000fe2000e1a1010 */
[----:B--2---:R-:W-:-:S05]  /*107a0*/  IMAD.WIDE R176, R2, 0x4, R176 ;  /* 0x0000000402b07825 */ /* 0x004fca00078e02b0 */
[----:B------:R2:W-:Y:S04]  /*107b0*/  STL.64 [R1+0xde0], R176 ;  /* 0x000de0b001007387 */ /* 0x0005e80000100a00 */
[----:B------:R-:W-:Y:S01]  /*107c0*/  LDGSTS.E [R88+0x2ba00], desc[UR16][R176.64], !P4 ;  /* 0x2ba00000b0587fae */ /* 0x000fe2000e1a1010 */
[----:B-1----:R-:W-:-:S03]  /*107d0*/  IMAD.WIDE R200, R2, 0x4, R208 ;  /* 0x0000000402c87825 */ /* 0x002fc600078e02d0 */
[----:B------:R-:W3:Y:S01]  /*107e0*/  LDL.LU.64 R208, [R1+0x468] ;  /* 0x0004680001d07983 */ /* 0x000ee20000300a00 */
[----:B------:R-:W-:-:S03]  /*107f0*/  IMAD.WIDE R198, R2, 0x4, R190 ;  /* 0x0000000402c67825 */ /* 0x000fc600078e02be */
[----:B------:R-:W3:Y:S04]  /*10800*/  LDL.LU.64 R190, [R1+0x460] ;  /* 0x0004600001be7983 */ /* 0x000ee80000300a00 */
[----:B------:R1:W-:Y:S04]  /*10810*/  STL.64 [R1+0x898], R200 ;  /* 0x000898c801007387 */ /* 0x0003e80000100a00 */
[----:B------:R4:W-:Y:S04]  /*10820*/  STL.64 [R1+0xdd8], R198 ;  /* 0x000dd8c601007387 */ /* 0x0009e80000100a00 */
[----:B------:R-:W3:Y:S04]  /*10830*/  LDL.LU.64 R222, [R1+0x458] ;  /* 0x0004580001de7983 */ /* 0x000ee80000300a00 */
[----:B--2---:R-:W2:Y:S04]  /*10840*/  LDL.LU.64 R176, [R1+0x450] ;  /* 0x0004500001b07983 */ /* 0x004ea80000300a00 */
[----:B------:R1:W-:Y:S04]  /*10850*/  LDGSTS.E [R88+0x2bc00], desc[UR16][R200.64], !P3 ;  /* 0x2bc00000c8587fae */ /* 0x0003e8000d9a1010 */
[----:B------:R4:W-:Y:S01]  /*10860*/  LDGSTS.E [R88+0x2be00], desc[UR16][R198.64], !P3 ;  /* 0x2be00000c6587fae */ /* 0x0009e2000d9a1010 */
[----:B------:R-:W-:-:S02]  /*10870*/  ISETP.GE.U32.AND P3, PT, R0, 0x7ffffecd, PT ;  /* 0x7ffffecd0000780c */ /* 0x000fc40003f66070 */
[----:B------:R-:W-:Y:S01]  /*10880*/  IADD3 R0, PT, PT, R84, -0xb6, RZ ;  /* 0xffffff4a54007810 */ /* 0x000fe20007ffe0ff */
[----:B------:R-:W-:-:S04]  /*10890*/  IMAD.WIDE R14, R2, 0x4, R14 ;  /* 0x00000004020e7825 */ /* 0x000fc800078e020e */
[C---:B-1----:R-:W-:Y:S01]  /*108a0*/  IMAD.WIDE R200, R2.reuse, 0x4, R86 ;  /* 0x0000000402c87825 */ /* 0x042fe200078e0256 */
[----:B------:R1:W-:Y:S04]  /*108b0*/  STL.64 [R1+0x890], R14 ;  /* 0x0008900e01007387 */ /* 0x0003e80000100a00 */
[----:B------:R-:W-:Y:S04]  /*108c0*/  STL.64 [R1+0xdd0], R200 ;  /* 0x000dd0c801007387 */ /* 0x000fe80000100a00 */
[----:B------:R-:W2:Y:S01]  /*108d0*/  LDL.LU.64 R86, [R1+0x448] ;  /* 0x0004480001567983 */ /* 0x000ea20000300a00 */
[----:B----4-:R-:W-:-:S03]  /*108e0*/  IMAD.WIDE R198, R2, 0x4, R236 ;  /* 0x0000000402c67825 */ /* 0x010fc600078e02ec */
[----:B------:R-:W-:Y:S01]  /*108f0*/  LDGSTS.E [R88+0x2c000], desc[UR16][R14.64], !P1 ;  /* 0x2c0000000e587fae */ /* 0x000fe2000c9a1010 */
[----:B---3--:R-:W-:-:S03]  /*10900*/  IMAD.WIDE R84, R2, 0x4, R162 ;  /* 0x0000000402547825 */ /* 0x008fc600078e02a2 */
        /* <DEDUP_REMOVED lines=14> */
[----:B------:R-:W-:-:S06]  /*109f0*/  IMAD.WIDE R208, R2, 0x4, R208 ;  /* 0x0000000402d07825 */ /* 0x000fcc00078e02d0 */
[----:B----4-:R-:W4:Y:S01]  /*10a00*/  LDC R84, c[0x0][0x3a0] ;  /* 0x0000e800ff547b82 */ /* 0x010f220000000800 */
[C---:B------:R-:W-:Y:S01]  /*10a10*/  IMAD.WIDE R190, R2.reuse, 0x4, R190 ;  /* 0x0000000402be7825 */ /* 0x040fe200078e02be */
[----:B------:R1:W-:Y:S04]  /*10a20*/  STL.64 [R1+0x880], R208 ;  /* 0x000880d001007387 */ /* 0x0003e80000100a00 */
[----:B------:R1:W-:Y:S04]  /*10a30*/  STL.64 [R1+0xda0], R190 ;  /* 0x000da0be01007387 */ /* 0x0003e80000100a00 */
[----:B------:R-:W-:Y:S01]  /*10a40*/  LDGSTS.E [R88+0x2c800], desc[UR16][R208.64], !P4 ;  /* 0x2c800000d0587fae */ /* 0x000fe2000e1a1010 */
[----:B------:R-:W-:-:S03]  /*10a50*/  IMAD.WIDE R200, R2, 0x4, R222 ;  /* 0x0000000402c87825 */ /* 0x000fc600078e02de */
[----:B------:R-:W-:Y:S01]  /*10a60*/  LDGSTS.E [R88+0x2ca00], desc[UR16][R190.64], !P4 ;  /* 0x2ca00000be587fae */ /* 0x000fe2000e1a1010 */
[----:B--2---:R-:W-:-:S03]  /*10a70*/  IMAD.WIDE R198, R2, 0x4, R176 ;  /* 0x0000000402c67825 */ /* 0x004fc600078e02b0 */
[----:B------:R-:W2:Y:S04]  /*10a80*/  LDL.LU.64 R222, [R1+0x428] ;  /* 0x0004280001de7983 */ /* 0x000ea80000300a00 */
[----:B------:R-:W2:Y:S04]  /*10a90*/  LDL.LU.64 R176, [R1+0x420] ;  /* 0x0004200001b07983 */ /* 0x000ea80000300a00 */
[----:B------:R3:W-:Y:S04]  /*10aa0*/  STL.64 [R1+0x878], R200 ;  /* 0x000878c801007387 */ /* 0x0007e80000100a00 */
[----:B------:R3:W-:Y:S04]  /*10ab0*/  STL.64 [R1+0xd80], R198 ;  /* 0x000d80c601007387 */ /* 0x0007e80000100a00 */
[----:B-1----:R-:W2:Y:S04]  /*10ac0*/  LDL.LU.64 R208, [R1+0x418] ;  /* 0x0004180001d07983 */ /* 0x002ea80000300a00 */
[----:B------:R-:W2:Y:S04]  /*10ad0*/  LDL.LU.64 R190, [R1+0x410] ;  /* 0x0004100001be7983 */ /* 0x000ea80000300a00 */
[----:B------:R1:W-:Y:S04]  /*10ae0*/  LDGSTS.E [R88+0x2cc00], desc[UR16][R200.64], !P3 ;  /* 0x2cc00000c8587fae */ /* 0x0003e8000d9a1010 */
[----:B------:R1:W-:Y:S01]  /*10af0*/  LDGSTS.E [R88+0x2ce00], desc[UR16][R198.64], !P3 ;  /* 0x2ce00000c6587fae */ /* 0x0003e2000d9a1010 */
[----:B------:R-:W-:-:S05]  /*10b00*/  IMAD.WIDE R86, R2, 0x4, R86 ;  /* 0x0000000402567825 */ /* 0x000fca00078e0256 */
[----:B------:R1:W-:Y:S04]  /*10b10*/  STL.64 [R1+0x870], R86 ;  /* 0x0008705601007387 */ /* 0x0003e80000100a00 */
[----:B------:R-:W-:Y:S01]  /*10b20*/  LDGSTS.E [R88+0x2d000], desc[UR16][R86.64], !P1 ;  /* 0x2d00000056587fae */ /* 0x000fe2000c9a1010 */
[----:B---3--:R-:W-:-:S05]  /*10b30*/  IMAD.WIDE R162, R2, 0x4, R162 ;  /* 0x0000000402a27825 */ /* 0x008fca00078e02a2 */
        /* <DEDUP_REMOVED lines=9> */
[----:B---3--:R-:W3:Y:S01]  /*10bd0*/  LDL.LU.64 R162, [R1+0x3f0] ;  /* 0x0003f00001a27983 */ /* 0x008ee20000300a00 */
        /* <DEDUP_REMOVED lines=12> */
[----:B----4-:R-:W-:Y:S01]  /*10ca0*/  VIADD R0, R84, 0xffffff44 ;  /* 0xffffff4454007836 */ /* 0x010fe20000000000 */
[----:B------:R-:W-:-:S03]  /*10cb0*/  ISETP.GE.U32.AND P1, PT, R238, 0x7ffffec8, PT ;  /* 0x7ffffec8ee00780c */ /* 0x000fc60003f26070 */
[----:B------:R-:W4:Y:S08]  /*10cc0*/  LDC R83, c[0x0][0x3a0] ;  /* 0x0000e800ff537b82 */ /* 0x000f300000000800 */
[----:B------:R-:W1:Y:S01]  /*10cd0*/  LDC R240, c[0x0][0x3a0] ;  /* 0x0000e800fff07b82 */ /* 0x000e620000000800 */
[----:B--2---:R-:W-:-:S04]  /*10ce0*/  IMAD.WIDE R200, R2, 0x4, R222 ;  /* 0x0000000402c87825 */ /* 0x004fc800078e02de */
[C---:B------:R-:W-:Y:S01]  /*10cf0*/  IMAD.WIDE R176, R2.reuse, 0x4, R176 ;  /* 0x0000000402b07825 */ /* 0x040fe200078e02b0 */
[----:B------:R-:W-:Y:S04]  /*10d00*/  STL.64 [R1+0x860], R200 ;  /* 0x000860c801007387 */ /* 0x000fe80000100a00 */
[----:B------:R2:W-:Y:S04]  /*10d10*/  STL.64 [R1+0xd60], R176 ;  /* 0x000d60b001007387 */ /* 0x0005e80000100a00 */
[----:B------:R-:W4:Y:S01]  /*10d20*/  LDL.LU.64 R222, [R1+0x3e8] ;  /* 0x0003e80001de7983 */ /* 0x000f220000300a00 */
[----:B-1----:R-:W-:-:S03]  /*10d30*/  IMAD.WIDE R198, R2, 0x4, R208 ;  /* 0x0000000402c67825 */ /* 0x002fc600078e02d0 */
[----:B------:R-:W-:Y:S01]  /*10d40*/  LDGSTS.E [R88+0x2d800], desc[UR16][R200.64], !P4 ;  /* 0x2d800000c8587fae */ /* 0x000fe2000e1a1010 */
[----:B------:R-:W-:-:S03]  /*10d50*/  IMAD.WIDE R84, R2, 0x4, R190 ;  /* 0x0000000402547825 */ /* 0x000fc600078e02be */
[----:B------:R-:W-:Y:S04]  /*10d60*/  LDGSTS.E [R88+0x2da00], desc[UR16][R176.64], !P4 ;  /* 0x2da00000b0587fae */ /* 0x000fe8000e1a1010 */
[----:B------:R-:W4:Y:S04]  /*10d70*/  LDL.LU.64 R190, [R1+0x3e0] ;  /* 0x0003e00001be7983 */ /* 0x000f280000300a00 */
[----:B------:R-:W-:Y:S04]  /*10d80*/  STL.64 [R1+0x858], R198 ;  /* 0x000858c601007387 */ /* 0x000fe80000100a00 */
[----:B------:R1:W-:Y:S04]  /*10d90*/  STL.64 [R1+0xd58], R84 ;  /* 0x000d585401007387 */ /* 0x0003e80000100a00 */
[----:B------:R-:W4:Y:S04]  /*10da0*/  LDL.LU.64 R208, [R1+0x3d8] ;  /* 0x0003d80001d07983 */ /* 0x000f280000300a00 */
[----:B--2---:R-:W2:Y:S04]  /*10db0*/  LDL.LU.64 R176, [R1+0x3d0] ;  /* 0x0003d00001b07983 */ /* 0x004ea80000300a00 */
        /* <DEDUP_REMOVED lines=8> */
[----:B------:R-:W-:-:S03]  /*10e40*/  IMAD.WIDE R200, R2, 0x4, R86 ;  /* 0x0000000402c87825 */ /* 0x000fc600078e0256 */
[----:B------:R-:W-:Y:S01]  /*10e50*/  LDGSTS.E [R88+0x2e200], desc[UR16][R236.64], !P1 ;  /* 0x2e200000ec587fae */ /* 0x000fe2000c9a1010 */
[----:B---3--:R-:W-:-:S03]  /*10e60*/  IMAD.WIDE R198, R2, 0x4, R162 ;  /* 0x0000000402c67825 */ /* 0x008fc600078e02a2 */
        /* <DEDUP_REMOVED lines=17> */
[----:B----4-:R-:W-:Y:S02]  /*10f80*/  VIADD R0, R83, 0xffffff40 ;  /* 0xffffff4053007836 */ /* 0x010fe40000000000 */
[C---:B------:R-:W-:Y:S01]  /*10f90*/  IMAD.WIDE R222, R2.reuse, 0x4, R222 ;  /* 0x0000000402de7825 */ /* 0x040fe200078e02de */
[----:B------:R-:W4:Y:S04]  /*10fa0*/  LDC R82, c[0x0][0x3a0] ;  /* 0x0000e800ff527b82 */ /* 0x000f280000000800 */
[----:B------:R1:W-:Y:S04]  /*10fb0*/  STL.64 [R1+0x840], R222 ;  /* 0x000840de01007387 */ /* 0x0003e80000100a00 */
[----:B------:R-:W-:Y:S01]  /*10fc0*/  LDGSTS.E [R88+0x2e800], desc[UR16][R222.64], !P4 ;  /* 0x2e800000de587fae */ /* 0x000fe2000e1a1010 */
[C---:B------:R-:W-:Y:S01]  /*10fd0*/  IMAD.WIDE R190, R2.reuse, 0x4, R190 ;  /* 0x0000000402be7825 */ /* 0x040fe200078e02be */
[----:B------:R-:W3:Y:S04]  /*10fe0*/  LDC R83, c[0x0][0x3a0] ;  /* 0x0000e800ff537b82 */ /* 0x000ee80000000800 */
[----:B------:R4:W-:Y:S04]  /*10ff0*/  STL.64 [R1+0xd28], R190 ;  /* 0x000d28be01007387 */ /* 0x0009e80000100a00 */
[----:B------:R-:W-:Y:S01]  /*11000*/  LDGSTS.E [R88+0x2ea00], desc[UR16][R190.64], !P4 ;  /* 0x2ea00000be587fae */ /* 0x000fe2000e1a1010 */
[----:B-1----:R-:W-:-:S03]  /*11010*/  IMAD.WIDE R200, R2, 0x4, R208 ;  /* 0x0000000402c87825 */ /* 0x002fc600078e02d0 */
[----:B------:R-:W3:Y:S01]  /*11020*/  LDL.LU.64 R208, [R1+0x3a8] ;  /* 0x0003a80001d07983 */ /* 0x000ee20000300a00 */
[----:B--2---:R-:W-:-:S03]  /*11030*/  IMAD.WIDE R198, R2, 0x4, R176 ;  /* 0x0000000402c67825 */ /* 0x004fc600078e02b0 */
        /* <DEDUP_REMOVED lines=31> */
[----:B------:R-:W-:-:S05]  /*11230*/  IMAD.WIDE R208, R2, 0x4, R208 ;  /* 0x0000000402d07825 */ /* 0x000fca00078e02d0 */
[----:B-1----:R-:W1:Y:S01]  /*11240*/  LDC R84, c[0x0][0x3a0] ;  /* 0x0000e800ff547b82 */ /* 0x002e620000000800 */
[C---:B--2---:R-:W-:Y:S01]  /*11250*/  IMAD.WIDE R176, R2.reuse, 0x4, R176 ;  /* 0x0000000402b07825 */ /* 0x044fe200078e02b0 */
        /* <DEDUP_REMOVED lines=21> */
[----:B------:R-:W2:Y:S01]  /*113b0*/  LDL.LU.64 R236, [R1+0x348] ;  /* 0x0003480001ec7983 */ /* 0x000ea20000300a00 */
        /* <DEDUP_REMOVED lines=39> */
[----:B-1----:R-:W1:Y:S04]  /*11630*/  LDC R84, c[0x0][0x3a0] ;  /* 0x0000e800ff547b82 */ /* 0x002e680000000800 */
        /* <DEDUP_REMOVED lines=8> */
[----:B------:R-:W4:Y:S01]  /*116c0*/  LDL.LU.64 R14, [R1+0x308] ;  /* 0x00030800010e7983 */ /* 0x000f220000300a00 */
[----:B------:R-:W-:Y:S01]  /*116d0*/  ISETP.GE.U32.AND P3, PT, R0, 0x7ffffeb9, PT ;  /* 0x7ffffeb90000780c */ /* 0x000fe20003f66070 */
[----:B------:R-:W2:Y:S02]  /*116e0*/  LDC R241, c[0x0][0x3a0] ;  /* 0x0000e800fff17b82 */ /* 0x000ea40000000800 */
[----:B------:R-:W4:Y:S04]  /*116f0*/  LDL.LU.64 R86, [R1+0x300] ;  /* 0x0003000001567983 */ /* 0x000f280000300a00 */
[----:B------:R2:W-:Y:S04]  /*11700*/  STL.64 [R1+0x7a8], R200 ;  /* 0x0007a8c801007387 */ /* 0x0005e80000100a00 */
[----:B------:R4:W-:Y:S04]  /*11710*/  STL.64 [R1+0xc70], R198 ;  /* 0x000c70c601007387 */ /* 0x0009e80000100a00 */
[----:B-1----:R-:W4:Y:S04]  /*11720*/  LDL.LU.64 R236, [R1+0x2f8] ;  /* 0x0002f80001ec7983 */ /* 0x002f280000300a00 */
        /* <DEDUP_REMOVED lines=12> */
[----:B------:R-:W3:Y:S01]  /*117f0*/  LDC R83, c[0x0][0x3a0] ;  /* 0x0000e800ff537b82 */ /* 0x000ee20000000800 */
[----:B------:R1:W-:Y:S04]  /*11800*/  STL.64 [R1+0x7a0], R222 ;  /* 0x0007a0de01007387 */ /* 0x0003e80000100a00 */
[----:B------:R-:W-:Y:S01]  /*11810*/  LDGSTS.E [R88+0x31800], desc[UR16][R222.64], !P4 ;  /* 0x31800000de587fae */ /* 0x000fe2000e1a1010 */
[----:B--2---:R-:W-:-:S05]  /*11820*/  IMAD.WIDE R176, R2, 0x4, R176 ;  /* 0x0000000402b07825 */ /* 0x004fca00078e02b0 */
[----:B------:R2:W-:Y:S04]  /*11830*/  STL.64 [R1+0xc68], R176 ;  /* 0x000c68b001007387 */ /* 0x0005e80000100a00 */
[----:B------:R-:W-:Y:S01]  /*11840*/  LDGSTS.E [R88+0x31a00], desc[UR16][R176.64], !P4 ;  /* 0x31a00000b0587fae */ /* 0x000fe2000e1a1010 */
[----:B-1----:R-:W-:-:S03]  /*11850*/  IMAD.WIDE R200, R2, 0x4, R208 ;  /* 0x0000000402c87825 */ /* 0x002fc600078e02d0 */
[----:B------:R-:W3:Y:S01]  /*11860*/  LDL.LU.64 R208, [R1+0x2e8] ;  /* 0x0002e80001d07983 */ /* 0x000ee20000300a00 */
[----:B----4-:R-:W-:-:S03]  /*11870*/  IMAD.WIDE R198, R2, 0x4, R190 ;  /* 0x0000000402c67825 */ /* 0x010fc600078e02be */
[----:B------:R-:W4:Y:S04]  /*11880*/  LDL.LU.64 R190, [R1+0x2e0] ;  /* 0x0002e00001be7983 */ /* 0x000f280000300a00 */
[----:B------:R1:W-:Y:S04]  /*11890*/  STL.64 [R1+0x790], R200 ;  /* 0x000790c801007387 */ /* 0x0003e80000100a00 */
[----:B------:R1:W-:Y:S04]  /*118a0*/  STL.64 [R1+0xc60], R198 ;  /* 0x000c60c601007387 */ /* 0x0003e80000100a00 */
[----:B------:R-:W4:Y:S04]  /*118b0*/  LDL.LU.64 R222, [R1+0x2d8] ;  /* 0x0002d80001de7983 */ /* 0x000f280000300a00 */
        /* <DEDUP_REMOVED lines=10> */
[----:B------:R-:W-:-:S03]  /*11960*/  IMAD.WIDE R198, R2, 0x4, R236 ;  /* 0x0000000402c67825 */ /* 0x000fc600078e02ec */
        /* <DEDUP_REMOVED lines=284> */
[----:B------:R1:W-:Y:S02]  /*12b30*/  STL.64 [R1+0xb18], R190 ;  /* 0x000b18be01007387 */ /* 0x0003e40000100a00 */
[----:B------:R-:W2:Y:S02]  /*12b40*/  LDC R84, c[0x0][0x3a0] ;  /* 0x0000e800ff547b82 */ /* 0x000ea40000000800 */
        /* <DEDUP_REMOVED lines=30> */
[----:B------:R-:W-:Y:S01]  /*12d30*/  ISETP.GE.U32.AND P4, PT, R238, 0x7ffffe9a, PT ;  /* 0x7ffffe9aee00780c */ /* 0x000fe20003f86070 */
[----:B------:R-:W-:Y:S01]  /*12d40*/  VIADD R238, R240, 0xffffff17 ;  /* 0xffffff17f0ee7836 */ /* 0x000fe20000000000 */
[----:B------:R-:W-:Y:S02]  /*12d50*/  ISETP.GE.U32.AND P3, PT, R0, 0x7ffffe99, PT ;  /* 0x7ffffe990000780c */ /* 0x000fe40003f66070 */
[----:B------:R-:W-:-:S03]  /*12d60*/  IADD3 R0, PT, PT, R83, -0xea, RZ ;  /* 0xffffff1653007810 */ /* 0x000fc60007ffe0ff */
[----:B------:R2:W-:Y:S01]  /*12d70*/  LDGSTS.E [R88+0x39400], desc[UR16][R200.64], !P6 ;  /* 0x39400000c8587fae */ /* 0x0005e2000f1a1010 */
[----:B------:R-:W-:Y:S01]  /*12d80*/  ISETP.GE.U32.AND P1, PT, R238, 0x7ffffe98, PT ;  /* 0x7ffffe98ee00780c */ /* 0x000fe20003f26070 */
[----:B----4-:R-:W-:Y:S01]  /*12d90*/  VIADD R238, R85, 0xffffff15 ;  /* 0xffffff1555ee7836 */ /* 0x010fe20000000000 */
[----:B------:R-:W4:Y:S01]  /*12da0*/  LDC R82, c[0x0][0x3a0] ;  /* 0x0000e800ff527b82 */ /* 0x000f220000000800 */
[----:B------:R1:W-:Y:S01]  /*12db0*/  LDGSTS.E [R88+0x39600], desc[UR16][R198.64], !P6 ;  /* 0x39600000c6587fae */ /* 0x0003e2000f1a1010 */
[----:B------:R-:W-:Y:S01]  /*12dc0*/  ISETP.GE.U32.AND P6, PT, R0, 0x7ffffe97, PT ;  /* 0x7ffffe970000780c */ /* 0x000fe20003fc6070 */
[----:B------:R-:W-:-:S05]  /*12dd0*/  VIADD R0, R84, 0xffffff14 ;  /* 0xffffff1454007836 */ /* 0x000fca0000000000 */
[----:B------:R-:W1:Y:S08]  /*12de0*/  LDC R83, c[0x0][0x3a0] ;  /* 0x0000e800ff537b82 */ /* 0x000e700000000800 */
[----:B------:R-:W1:Y:S01]  /*12df0*/  LDC R240, c[0x0][0x3a0] ;  /* 0x0000e800fff07b82 */ /* 0x000e620000000800 */
[----:B--2---:R-:W-:-:S04]  /*12e00*/  IMAD.WIDE R200, R2, 0x4, R222 ;  /* 0x0000000402c87825 */ /* 0x004fc800078e02de */
[C---:B------:R-:W-:Y:S01]  /*12e10*/  IMAD.WIDE R176, R2.reuse, 0x4, R176 ;  /* 0x0000000402b07825 */ /* 0x040fe200078e02b0 */
[----:B------:R-:W-:Y:S04]  /*12e20*/  STL.64 [R1+0x668], R200 ;  /* 0x000668c801007387 */ /* 0x000fe80000100a00 */
[----:B------:R2:W-:Y:S04]  /*12e30*/  STL.64 [R1+0xaf8], R176 ;  /* 0x000af8b001007387 */ /* 0x0005e80000100a00 */
[----:B------:R2:W-:Y:S01]  /*12e40*/  LDGSTS.E [R88+0x39800], desc[UR16][R200.64], !P4 ;  /* 0x39800000c8587fae */ /* 0x0005e2000e1a1010 */
[----:B-1----:R-:W-:-:S03]  /*12e50*/  IMAD.WIDE R198, R2, 0x4, R208 ;  /* 0x0000000402c67825 */ /* 0x002fc600078e02d0 */
[----:B------:R-:W-:Y:S01]  /*12e60*/  LDGSTS.E [R88+0x39a00], desc[UR16][R176.64], !P4 ;  /* 0x39a00000b0587fae */ /* 0x000fe2000e1a1010 */
[----:B------:R-:W-:-:S03]  /*12e70*/  IMAD.WIDE R84, R2, 0x4, R190 ;  /* 0x0000000402547825 */ /* 0x000fc600078e02be */
[----:B------:R-:W4:Y:S04]  /*12e80*/  LDL.LU.64 R208, [R1+0xe0] ;  /* 0x0000e00001d07983 */ /* 0x000f280000300a00 */
[----:B------:R-:W4:Y:S04]  /*12e90*/  LDL.LU.64 R190, [R1+0xd8] ;  /* 0x0000d80001be7983 */ /* 0x000f280000300a00 */
[----:B------:R-:W-:Y:S04]  /*12ea0*/  STL.64 [R1+0x688], R198 ;  /* 0x000688c601007387 */ /* 0x000fe80000100a00 */
[----:B------:R1:W-:Y:S04]  /*12eb0*/  STL.64 [R1+0xad8], R84 ;  /* 0x000ad85401007387 */ /* 0x0003e80000100a00 */
[----:B------:R-:W4:Y:S04]  /*12ec0*/  LDL.LU.64 R222, [R1+0xd0] ;  /* 0x0000d00001de7983 */ /* 0x000f280000300a00 */
[----:B--2---:R-:W2:Y:S04]  /*12ed0*/  LDL.LU.64 R176, [R1+0xc8] ;  /* 0x0000c80001b07983 */ /* 0x004ea80000300a00 */
[----:B------:R-:W-:Y:S04]  /*12ee0*/  LDGSTS.E [R88+0x39c00], desc[UR16][R198.64], !P3 ;  /* 0x39c00000c6587fae */ /* 0x000fe8000d9a1010 */
[----:B------:R1:W-:Y:S01]  /*12ef0*/  LDGSTS.E [R88+0x39e00], desc[UR16][R84.64], !P3 ;  /* 0x39e0000054587fae */ /* 0x0003e2000d9a1010 */
[----:B------:R-:W-:-:S04]  /*12f00*/  IMAD.WIDE R14, R2, 0x4, R14 ;  /* 0x00000004020e7825 */ /* 0x000fc800078e020e */
[C---:B------:R-:W-:Y:S01]  /*12f10*/  IMAD.WIDE R236, R2.reuse, 0x4, R236 ;  /* 0x0000000402ec7825 */ /* 0x040fe200078e02ec */
[----:B------:R1:W-:Y:S03]  /*12f20*/  STL.64 [R1+0x680], R14 ;  /* 0x0006800e01007387 */ /* 0x0003e60000100a00 */
[----:B------:R-:W-:Y:S01]  /*12f30*/  IMAD.WIDE R200, R2, 0x4, R86 ;  /* 0x0000000402c87825 */ /* 0x000fe200078e0256 */
[----:B------:R4:W-:Y:S01]  /*12f40*/  STL.64 [R1+0xad0], R236 ;  /* 0x000ad0ec01007387 */ /* 0x0009e20000100a00 */
[----:B------:R-:W-:Y:S01]  /*12f50*/  ISETP.GE.U32.AND P4, PT, R238, 0x7ffffe96, PT ;  /* 0x7ffffe96ee00780c */ /* 0x000fe20003f86070 */
[----:B-1----:R-:W1:Y:S01]  /*12f60*/  LDC R85, c[0x0][0x3a0] ;  /* 0x0000e800ff557b82 */ /* 0x002e620000000800 */
[----:B---3--:R-:W-:Y:S01]  /*12f70*/  IMAD.WIDE R198, R2, 0x4, R162 ;  /* 0x0000000402c67825 */ /* 0x008fe200078e02a2 */
[----:B------:R-:W-:Y:S04]  /*12f80*/  LDGSTS.E [R88+0x3a000], desc[UR16][R14.64], !P1 ;  /* 0x3a0000000e587fae */ /* 0x000fe8000c9a1010 */
[----:B------:R-:W3:Y:S02]  /*12f90*/  LDL.LU.64 R162, [R1+0xc0] ;  /* 0x0000c00001a27983 */ /* 0x000ee40000300a00 */
[----:B------:R-:W1:Y:S02]  /*12fa0*/  LDC R84, c[0x0][0x3a0] ;  /* 0x0000e800ff547b82 */ /* 0x000e640000000800 */
[----:B------:R-:W3:Y:S04]  /*12fb0*/  LDL.LU.64 R86, [R1+0xb8] ;  /* 0x0000b80001567983 */ /* 0x000ee80000300a00 */
[----:B------:R1:W-:Y:S04]  /*12fc0*/  STL.64 [R1+0x670], R200 ;  /* 0x000670c801007387 */ /* 0x0003e80000100a00 */
[----:B------:R2:W-:Y:S04]  /*12fd0*/  STL.64 [R1+0xac0], R198 ;  /* 0x000ac0c601007387 */ /* 0x0005e80000100a00 */
[----:B------:R-:W3:Y:S04]  /*12fe0*/  LDL.LU.64 R14, [R1+0xb0] ;  /* 0x0000b000010e7983 */ /* 0x000ee80000300a00 */
[----:B------:R-:W-:Y:S01]  /*12ff0*/  LDGSTS.E [R88+0x3a200], desc[UR16][R236.64], !P1 ;  /* 0x3a200000ec587fae */ /* 0x000fe2000c9a1010 */
[----:B------:R-:W-:-:S03]  /*13000*/  ISETP.GE.U32.AND P3, PT, R0, 0x7ffffe95, PT ;  /* 0x7ffffe950000780c */ /* 0x000fc60003f66070 */
[----:B------:R1:W-:Y:S01]  /*13010*/  LDGSTS.E [R88+0x3a400], desc[UR16][R200.64], !P6 ;  /* 0x3a400000c8587fae */ /* 0x0003e2000f1a1010 */
[----:B------:R-:W-:-:S03]  /*13020*/  VIADD R238, R239, 0xffffff13 ;  /* 0xffffff13efee7836 */ /* 0x000fc60000000000 */
[----:B----4-:R-:W4:Y:S04]  /*13030*/  LDL.LU.64 R236, [R1+0xa8] ;  /* 0x0000a80001ec7983 */ /* 0x010f280000300a00 */
[----:B------:R2:W-:Y:S01]  /*13040*/  LDGSTS.E [R88+0x3a600], desc[UR16][R198.64], !P6 ;  /* 0x3a600000c6587fae */ /* 0x0005e2000f1a1010 */
[----:B------:R-:W-:Y:S01]  /*13050*/  IADD3 R0, PT, PT, R82, -0xee, RZ ;  /* 0xffffff1252007810 */ /* 0x000fe20007ffe0ff */
[----:B------:R-:W1:Y:S01]  /*13060*/  LDC R239, c[0x0][0x3a0] ;  /* 0x0000e800ffef7b82 */ /* 0x000e620000000800 */
[----:B------:R-:W-:Y:S01]  /*13070*/  ISETP.GE.U32.AND P1, PT, R238, 0x7ffffe94, PT ;  /* 0x7ffffe94ee00780c */ /* 0x000fe20003f26070 */
[----:B------:R-:W-:Y:S01]  /*13080*/  VIADD R238, R241, 0xffffff11 ;  /* 0xffffff11f1ee7836 */ /* 0x000fe20000000000 */
[----:B------:R-:W-:Y:S01]  /*13090*/  ISETP.GE.U32.AND P6, PT, R0, 0x7ffffe93, PT ;  /* 0x7ffffe930000780c */ /* 0x000fe20003fc6070 */
[----:B------:R-:W-:-:S04]  /*130a0*/  VIADD R0, R83, 0xffffff10 ;  /* 0xffffff1053007836 */ /* 0x000fc80000000000 */
[----:B------:R-:W1:Y:S08]  /*130b0*/  LDC R82, c[0x0][0x3a0] ;  /* 0x0000e800ff527b82 */ /* 0x000e700000000800 */
[----:B------:R-:W1:Y:S08]  /*130c0*/  LDC R83, c[0x0][0x3a0] ;  /* 0x0000e800ff537b82 */ /* 0x000e700000000800 */
[----:B------:R-:W1:Y:S01]  /*130d0*/  LDC R241, c[0x0][0x3a0] ;  /* 0x0000e800fff17b82 */ /* 0x000e620000000800 */
[----:B------:R-:W-:-:S04]  /*130e0*/  IMAD.WIDE R208, R2, 0x4, R208 ;  /* 0x0000000402d07825 */ /* 0x000fc800078e02d0 */
[C---:B------:R-:W-:Y:S01]  /*130f0*/  IMAD.WIDE R190, R2.reuse, 0x4, R190 ;  /* 0x0000000402be7825 */ /* 0x040fe200078e02be */
[----:B------:R2:W-:Y:S04]  /*13100*/  STL.64 [R1+0x660], R208 ;  /* 0x000660d001007387 */ /* 0x0005e80000100a00 */
[----:B------:R2:W-:Y:S04]  /*13110*/  STL.64 [R1+0xab8], R190 ;  /* 0x000ab8be01007387 */ /* 0x0005e80000100a00 */
[----:B------:R-:W-:Y:S01]  /*13120*/  LDGSTS.E [R88+0x3a800], desc[UR16][R208.64], !P4 ;  /* 0x3a800000d0587fae */ /* 0x000fe2000e1a1010 */
[----:B-1----:R-:W-:-:S03]  /*13130*/  IMAD.WIDE R200, R2, 0x4, R222 ;  /* 0x0000000402c87825 */ /* 0x002fc600078e02de */
[----:B------:R-:W-:Y:S01]  /*13140*/  LDGSTS.E [R88+0x3aa00], desc[UR16][R190.64], !P4 ;  /* 0x3aa00000be587fae */ /* 0x000fe2000e1a1010 */
[----:B--2---:R-:W-:-:S03]  /*13150*/  IMAD.WIDE R198, R2, 0x4, R176 ;  /* 0x0000000402c67825 */ /* 0x004fc600078e02b0 */
[----:B------:R1:W-:Y:S04]  /*13160*/  LDGSTS.E [R88+0x3ac00], desc[UR16][R200.64], !P3 ;  /* 0x3ac00000c8587fae */ /* 0x0003e8000d9a1010 */
[----:B------:R-:W2:Y:S04]  /*13170*/  LDL.LU.64 R176, [R1+0xa0] ;  /* 0x0000a00001b07983 */ /* 0x000ea80000300a00 */
[----:B------:R-:W2:Y:S04]  /*13180*/  LDL.LU.64 R222, [R1+0x98] ;  /* 0x0000980001de7983 */ /* 0x000ea80000300a00 */
[----:B------:R1:W-:Y:S04]  /*13190*/  STL.64 [R1+0x658], R200 ;  /* 0x000658c801007387 */ /* 0x0003e80000100a00 */
[----:B------:R1:W-:Y:S04]  /*131a0*/  STL.64 [R1+0xab0], R198 ;  /* 0x000ab0c601007387 */ /* 0x0003e80000100a00 */
[----:B------:R-:W2:Y:S04]  /*131b0*/  LDL.LU.64 R208, [R1+0x90] ;  /* 0x0000900001d07983 */ /* 0x000ea80000300a00 */
[----:B------:R-:W2:Y:S01]  /*131c0*/  LDL.LU.64 R190, [R1+0x88] ;  /* 0x0000880001be7983 */ /* 0x000ea20000300a00 */
[----:B------:R-:W-:-:S03]  /*131d0*/  ISETP.GE.U32.AND P4, PT, R238, 0x7ffffe92, PT ;  /* 0x7ffffe92ee00780c */ /* 0x000fc60003f86070 */
[----:B------:R1:W-:Y:S01]  /*131e0*/  LDGSTS.E [R88+0x3ae00], desc[UR16][R198.64], !P3 ;  /* 0x3ae00000c6587fae */ /* 0x0003e2000d9a1010 */
[----:B------:R-:W-:Y:S01]  /*131f0*/  ISETP.GE.U32.AND P3, PT, R0, 0x7ffffe91, PT ;  /* 0x7ffffe910000780c */ /* 0x000fe20003f66070 */
[----:B------:R-:W-:Y:S01]  /*13200*/  VIADD R238, R85, 0xffffff0f ;  /* 0xffffff0f55ee7836 */ /* 0x000fe20000000000 */
[----:B------:R-:W-:Y:S01]  /*13210*/  IADD3 R0, PT, PT, R84, -0xf2, RZ ;  /* 0xffffff0e54007810 */ /* 0x000fe20007ffe0ff */
[----:B---3--:R-:W-:-:S04]  /*13220*/  IMAD.WIDE R162, R2, 0x4, R162 ;  /* 0x0000000402a27825 */ /* 0x008fc800078e02a2 */
[C---:B-1----:R-:W-:Y:S01]  /*13230*/  IMAD.WIDE R200, R2.reuse, 0x4, R86 ;  /* 0x0000000402c87825 */ /* 0x042fe200078e0256 */
[----:B------:R1:W-:Y:S04]  /*13240*/  STL.64 [R1+0x648], R162 ;  /* 0x000648a201007387 */ /* 0x0003e80000100a00 */
[----:B------:R-:W-:Y:S04]  /*13250*/  STL.64 [R1+0xaa8], R200 ;  /* 0x000aa8c801007387 */ /* 0x000fe80000100a00 */
[----:B------:R-:W3:Y:S01]  /*13260*/  LDL.LU.64 R86, [R1+0x80] ;  /* 0x0000800001567983 */ /* 0x000ee20000300a00 */
[----:B------:R-:W-:-:S03]  /*13270*/  IMAD.WIDE R198, R2, 0x4, R14 ;  /* 0x0000000402c67825 */ /* 0x000fc600078e020e */
[----:B------:R-:W3:Y:S04]  /*13280*/  LDL.LU.64 R84, [R1+0x78] ;  /* 0x0000780001547983 */ /* 0x000ee80000300a00 */
[----:B------:R-:W-:Y:S04]  /*13290*/  STL.64 [R1+0x640], R198 ;  /* 0x000640c601007387 */ /* 0x000fe80000100a00 */
[----:B------:R-:W-:Y:S04]  /*132a0*/  LDGSTS.E [R88+0x3b000], desc[UR16][R162.64], !P1 ;  /* 0x3b000000a2587fae */ /* 0x000fe8000c9a1010 */
[----:B------:R-:W-:Y:S01]  /*132b0*/  LDGSTS.E [R88+0x3b200], desc[UR16][R200.64], !P1 ;  /* 0x3b200000c8587fae */ /* 0x000fe2000c9a1010 */
[----:B----4-:R-:W-:-:S03]  /*132c0*/  IMAD.WIDE R14, R2, 0x4, R236 ;  /* 0x00000004020e7825 */ /* 0x010fc600078e02ec */
[----:B------:R-:W-:Y:S04]  /*132d0*/  LDGSTS.E [R88+0x3b400], desc[UR16][R198.64], !P6 ;  /* 0x3b400000c6587fae */ /* 0x000fe8000f1a1010 */
[----:B------:R4:W-:Y:S04]  /*132e0*/  STL.64 [R1+0xa90], R14 ;  /* 0x000a900e01007387 */ /* 0x0009e80000100a00 */
[----:B-1----:R-:W3:Y:S04]  /*132f0*/  LDL.LU.64 R162, [R1+0x70] ;  /* 0x0000700001a27983 */ /* 0x002ee80000300a00 */
[----:B------:R-:W3:Y:S01]  /*13300*/  LDL.LU.64 R236, [R1+0x68] ;  /* 0x0000680001ec7983 */ /* 0x000ee20000300a00 */
[----:B------:R-:W-:-:S03]  /*13310*/  ISETP.GE.U32.AND P1, PT, R238, 0x7ffffe90, PT ;  /* 0x7ffffe90ee00780c */ /* 0x000fc60003f26070 */
[----:B------:R4:W-:Y:S01]  /*13320*/  LDGSTS.E [R88+0x3b600], desc[UR16][R14.64], !P6 ;  /* 0x3b6000000e587fae */ /* 0x0009e2000f1a1010 */
[C---:B--2---:R-:W-:Y:S01]  /*13330*/  IMAD.WIDE R176, R2.reuse, 0x4, R176 ;  /* 0x0000000402b07825 */ /* 0x044fe200078e02b0 */
[----:B----4-:R-:W1:Y:S03]  /*13340*/  LDC R15, c[0x0][0x3a0] ;  /* 0x0000e800ff0f7b82 */ /* 0x010e660000000800 */
[C---:B------:R-:W-:Y:S01]  /*13350*/  IMAD.WIDE R222, R2.reuse, 0x4, R222 ;  /* 0x0000000402de7825 */ /* 0x040fe200078e02de */
[----:B------:R2:W-:Y:S04]  /*13360*/  STL.64 [R1+0x630], R176 ;  /* 0x000630b001007387 */ /* 0x0005e80000100a00 */
[----:B------:R4:W-:Y:S01]  /*13370*/  STL.64 [R1+0xa88], R222 ;  /* 0x000a88de01007387 */ /* 0x0009e20000100a00 */
[----:B------:R-:W1:Y:S03]  /*13380*/  LDC R14, c[0x0][0x3a0] ;  /* 0x0000e800ff0e7b82 */ /* 0x000e660000000800 */
[----:B------:R1:W-:Y:S01]  /*13390*/  LDGSTS.E [R88+0x3b800], desc[UR16][R176.64], !P4 ;  /* 0x3b800000b0587fae */ /* 0x0003e2000e1a1010 */
        /* <DEDUP_REMOVED lines=11> */
[----:B---3--:R-:W-:-:S04]  /*13450*/  IMAD.WIDE R86, R2, 0x4, R86 ;  /* 0x0000000402567825 */ /* 0x008fc800078e0256 */
[C---:B------:R-:W-:Y:S01]  /*13460*/  IMAD.WIDE R84, R2.reuse, 0x4, R84 ;  /* 0x0000000402547825 */ /* 0x040fe200078e0254 */
[----:B------:R3:W-:Y:S04]  /*13470*/  STL.64 [R1+0x618], R86 ;  /* 0x0006185601007387 */ /* 0x0007e80000100a00 */
[----:B------:R3:W-:Y:S04]  /*13480*/  STL.64 [R1+0xa70], R84 ;  /* 0x000a705401007387 */ /* 0x0007e80000100a00 */
[----:B-1----:R-:W4:Y:S04]  /*13490*/  LDL.LU.64 R200, [R1+0x40] ;  /* 0x0000400001c87983 */ /* 0x002f280000300a00 */
[----:B------:R1:W-:Y:S04]  /*134a0*/  LDGSTS.E [R88+0x3c000], desc[UR16][R86.64], !P1 ;  /* 0x3c00000056587fae */ /* 0x0003e8000c9a1010 */
[----:B------:R1:W-:Y:S01]  /*134b0*/  LDGSTS.E [R88+0x3c200], desc[UR16][R84.64], !P1 ;  /* 0x3c20000054587fae */ /* 0x0003e2000c9a1010 */
[----:B------:R-:W-:-:S04]  /*134c0*/  IMAD.WIDE R162, R2, 0x4, R162 ;  /* 0x0000000402a27825 */ /* 0x000fc800078e02a2 */
[----:B------:R-:W-:Y:S01]  /*134d0*/  IMAD.WIDE R236, R2, 0x4, R236 ;  /* 0x0000000402ec7825 */ /* 0x000fe200078e02ec */
[----:B------:R1:W-:Y:S04]  /*134e0*/  STL.64 [R1+0x610], R162 ;  /* 0x000610a201007387 */ /* 0x0003e80000100a00 */
[----:B------:R-:W4:Y:S04]  /*134f0*/  LDL.LU.64 R198, [R1+0x38] ;  /* 0x0000380001c67983 */ /* 0x000f280000300a00 */
[----:B------:R-:W-:Y:S04]  /*13500*/  STL.64 [R1+0xa60], R236 ;  /* 0x000a60ec01007387 */ /* 0x000fe80000100a00 */
[----:B---3--:R-:W3:Y:S04]  /*13510*/  LDL.LU.64 R86, [R1+0x30] ;  /* 0x0000300001567983 */ /* 0x008ee80000300a00 */
[----:B------:R-:W3:Y:S01]  /*13520*/  LDL.LU.64 R84, [R1+0x28] ;  /* 0x0000280001547983 */ /* 0x000ee20000300a00 */
[----:B------:R-:W-:Y:S01]  /*13530*/  ISETP.GE.U32.AND P6, PT, R0, 0x7ffffe8f, PT ;  /* 0x7ffffe8f0000780c */ /* 0x000fe20003fc6070 */
[----:B------:R-:W-:-:S02]  /*13540*/  VIADD R238, R240, 0xffffff0d ;  /* 0xffffff0df0ee7836 */ /* 0x000fc40000000000 */
[----:B------:R-:W-:Y:S01]  /*13550*/  VIADD R0, R82, 0xffffff0c ;  /* 0xffffff0c52007836 */ /* 0x000fe20000000000 */
[----:B------:R-:W2:Y:S02]  /*13560*/  LDC R240, c[0x0][0x3a0] ;  /* 0x0000e800fff07b82 */ /* 0x000ea40000000800 */
[----:B------:R-:W-:Y:S01]  /*13570*/  ISETP.GE.U32.AND P4, PT, R238, 0x7ffffe8e, PT ;  /* 0x7ffffe8eee00780c */ /* 0x000fe20003f86070 */
[----:B------:R-:W-:Y:S01]  /*13580*/  VIADD R238, R239, 0xffffff0b ;  /* 0xffffff0befee7836 */ /* 0x000fe20000000000 */
[----:B------:R-:W-:Y:S02]  /*13590*/  ISETP.GE.U32.AND P3, PT, R0, 0x7ffffe8d, PT ;  /* 0x7ffffe8d0000780c */ /* 0x000fe40003f66070 */
[----:B------:R-:W-:-:S03]  /*135a0*/  IADD3 R0, PT, PT, R83, -0xf6, RZ ;  /* 0xffffff0a53007810 */ /* 0x000fc60007ffe0ff */
[----:B------:R-:W-:Y:S01]  /*135b0*/  LDGSTS.E [R88+0x3c400], desc[UR16][R162.64], !P6 ;  /* 0x3c400000a2587fae */ /* 0x000fe2000f1a1010 */
[----:B------:R-:W-:Y:S01]  /*135c0*/  ISETP.GE.U32.AND P1, PT, R238, 0x7ffffe8c, PT ;  /* 0x7ffffe8cee00780c */ /* 0x000fe20003f26070 */
[----:B------:R-:W-:Y:S01]  /*135d0*/  VIADD R238, R15, 0xffffff09 ;  /* 0xffffff090fee7836 */ /* 0x000fe20000000000 */
[----:B------:R-:W2:Y:S01]  /*135e0*/  LDC R82, c[0x0][0x3a0] ;  /* 0x0000e800ff527b82 */ /* 0x000ea20000000800 */
[----:B------:R-:W-:Y:S01]  /*135f0*/  LDGSTS.E [R88+0x3c600], desc[UR16][R236.64], !P6 ;  /* 0x3c600000ec587fae */ /* 0x000fe2000f1a1010 */
[----:B------:R-:W-:Y:S01]  /*13600*/  ISETP.GE.U32.AND P6, PT, R0, 0x7ffffe8b, PT ;  /* 0x7ffffe8b0000780c */ /* 0x000fe20003fc6070 */
[----:B------:R-:W-:-:S05]  /*13610*/  VIADD R0, R14, 0xffffff08 ;  /* 0xffffff080e007836 */ /* 0x000fca0000000000 */
[----:B------:R-:W2:Y:S01]  /*13620*/  LDC R83, c[0x0][0x3a0] ;  /* 0x0000e800ff537b82 */ /* 0x000ea20000000800 */
[----:B-1----:R-:W3:Y:S07]  /*13630*/  LDL.LU.64 R162, [R1+0x12b0] ;  /* 0x0012b00001a27983 */ /* 0x002eee0000300a00 */
[----:B------:R-:W1:Y:S01]  /*13640*/  LDC R239, c[0x0][0x3a0] ;  /* 0x0000e800ffef7b82 */ /* 0x000e620000000800 */
[----:B------:R-:W-:-:S04]  /*13650*/  IMAD.WIDE R208, R2, 0x4, R208 ;  /* 0x0000000402d07825 */ /* 0x000fc800078e02d0 */
[C---:B------:R-:W-:Y:S01]  /*13660*/  IMAD.WIDE R190, R2.reuse, 0x4, R190 ;  /* 0x0000000402be7825 */ /* 0x040fe200078e02be */
[----:B------:R-:W-:Y:S04]  /*13670*/  STL.64 [R1+0x600], R208 ;  /* 0x000600d001007387 */ /* 0x000fe80000100a00 */
[----:B------:R1:W-:Y:S04]  /*13680*/  STL.64 [R1+0xa58], R190 ;  /* 0x000a58be01007387 */ /* 0x0003e80000100a00 */
[----:B------:R-:W-:Y:S01]  /*13690*/  LDGSTS.E [R88+0x3c800], desc[UR16][R208.64], !P4 ;  /* 0x3c800000d0587fae */ /* 0x000fe2000e1a1010 */
[----:B--2---:R-:W-:-:S03]  /*136a0*/  IMAD.WIDE R176, R2, 0x4, R176 ;  /* 0x0000000402b07825 */ /* 0x004fc600078e02b0 */
[----:B------:R2:W-:Y:S01]  /*136b0*/  LDGSTS.E [R88+0x3ca00], desc[UR16][R190.64], !P4 ;  /* 0x3ca00000be587fae */ /* 0x0005e2000e1a1010 */
[----:B----4-:R-:W-:-:S03]  /*136c0*/  IMAD.WIDE R14, R2, 0x4, R222 ;  /* 0x00000004020e7825 */ /* 0x010fc600078e02de */
[----:B------:R4:W-:Y:S04]  /*136d0*/  STL.64 [R1+0x5f8], R176 ;  /* 0x0005f8b001007387 */ /* 0x0009e80000100a00 */
[----:B------:R-:W-:Y:S04]  /*136e0*/  LDGSTS.E [R88+0x3cc00], desc[UR16][R176.64], !P3 ;  /* 0x3cc00000b0587fae */ /* 0x000fe8000d9a1010 */
[----:B-1----:R-:W2:Y:S04]  /*136f0*/  LDL.LU.64 R190, [R1+0x20] ;  /* 0x0000200001be7983 */ /* 0x002ea80000300a00 */
[----:B------:R1:W-:Y:S04]  /*13700*/  STL.64 [R1+0xa50], R14 ;  /* 0x000a500e01007387 */ /* 0x0003e80000100a00 */
[----:B------:R-:W2:Y:S04]  /*13710*/  LDL.LU.64 R208, [R1+0x18] ;  /* 0x0000180001d07983 */ /* 0x000ea80000300a00 */
[----:B------:R-:W2:Y:S04]  /*13720*/  LDL.LU.64 R222, [R1+0x10] ;  /* 0x0000100001de7983 */ /* 0x000ea80000300a00 */
[----:B------:R-:W2:Y:S04]  /*13730*/  LDL.LU.64 R236, [R1+0x8] ;  /* 0x0000080001ec7983 */ /* 0x000ea80000300a00 */
[----:B----4-:R-:W4:Y:S04]  /*13740*/  LDL.LU.64 R176, [R1+0x12a8] ;  /* 0x0012a80001b07983 */ /* 0x010f280000300a00 */
[----:B------:R1:W-:Y:S04]  /*13750*/  LDGSTS.E [R88+0x3ce00], desc[UR16][R14.64], !P3 ;  /* 0x3ce000000e587fae */ /* 0x0003e8000d9a1010 */
[----:B-1----:R-:W4:Y:S01]  /*13760*/  LDL.LU.64 R14, [R1] ;  /* 0x00000000010e7983 */ /* 0x002f220000300a00 */
[----:B------:R-:W-:-:S05]  /*13770*/  IMAD.WIDE R200, R2, 0x4, R200 ;  /* 0x0000000402c87825 */ /* 0x000fca00078e02c8 */
[----:B------:R1:W-:Y:S04]  /*13780*/  STL.64 [R1+0x5e8], R200 ;  /* 0x0005e8c801007387 */ /* 0x0003e80000100a00 */
[----:B------:R1:W-:Y:S01]  /*13790*/  LDGSTS.E [R88+0x3d000], desc[UR16][R200.64], !P1 ;  /* 0x3d000000c8587fae */ /* 0x0003e2000c9a1010 */
[----:B------:R-:W-:-:S04]  /*137a0*/  IMAD.WIDE R198, R2, 0x4, R198 ;  /* 0x0000000402c67825 */ /* 0x000fc800078e02c6 */
[C---:B---3--:R-:W-:Y:S01]  /*137b0*/  IMAD.WIDE R86, R2.reuse, 0x4, R86 ;  /* 0x0000000402567825 */ /* 0x048fe200078e0256 */
[----:B------:R3:W-:Y:S03]  /*137c0*/  STL.64 [R1+0xa48], R198 ;  /* 0x000a48c601007387 */ /* 0x0007e60000100a00 */
[----:B------:R-:W-:Y:S01]  /*137d0*/  IMAD.WIDE R84, R2, 0x4, R84 ;  /* 0x0000000402547825 */ /* 0x000fe200078e0254 */
[----:B------:R1:W-:Y:S04]  /*137e0*/  STL.64 [R1+0x5e0], R86 ;  /* 0x0005e05601007387 */ /* 0x0003e80000100a00 */
[----:B------:R3:W-:Y:S04]  /*137f0*/  STL.64 [R1+0xa40], R84 ;  /* 0x000a405401007387 */ /* 0x0007e80000100a00 */
[----:B------:R2:W-:Y:S04]  /*13800*/  LDGSTS.E [R88+0x3d200], desc[UR16][R198.64], !P1 ;  /* 0x3d200000c6587fae */ /* 0x0005e8000c9a1010 */
[----:B-1----:R-:W4:Y:S04]  /*13810*/  LDL.LU.64 R200, [R1+0x810] ;  /* 0x0008100001c87983 */ /* 0x002f280000300a00 */
[----:B------:R1:W-:Y:S04]  /*13820*/  LDGSTS.E [R88+0x3d400], desc[UR16][R86.64], !P6 ;  /* 0x3d40000056587fae */ /* 0x0003e8000f1a1010 */
[----:B---3--:R-:W3:Y:S04]  /*13830*/  LDL.LU.64 R198, [R1+0x808] ;  /* 0x0008080001c67983 */ /* 0x008ee80000300a00 */
[----:B------:R1:W-:Y:S04]  /*13840*/  LDGSTS.E [R88+0x3d600], desc[UR16][R84.64], !P6 ;  /* 0x3d60000054587fae */ /* 0x0003e8000f1a1010 */
[----:B------:R-:W1:Y:S04]  /*13850*/  LDL.LU.64 R86, [R1+0x800] ;  /* 0x0008000001567983 */ /* 0x000e680000300a00 */
[----:B------:R-:W3:Y:S01]  /*13860*/  LDL.LU.64 R84, [R1+0x7f8] ;  /* 0x0007f80001547983 */ /* 0x000ee20000300a00 */
[----:B------:R-:W-:-:S02]  /*13870*/  ISETP.GE.U32.AND P3, PT, R0, 0x7ffffe89, PT ;  /* 0x7ffffe890000780c */ /* 0x000fc40003f66070 */
[----:B------:R-:W-:Y:S02]  /*13880*/  IADD3 R0, PT, PT, R82, -0xfa, RZ ;  /* 0xffffff0652007810 */ /* 0x000fe40007ffe0ff */
[----:B------:R-:W-:Y:S01]  /*13890*/  ISETP.GE.U32.AND P4, PT, R238, 0x7ffffe8a, PT ;  /* 0x7ffffe8aee00780c */ /* 0x000fe20003f86070 */
[----:B------:R-:W2:Y:S01]  /*138a0*/  LDC R82, c[0x0][0x3a0] ;  /* 0x0000e800ff527b82 */ /* 0x000ea20000000800 */
[----:B------:R-:W-:-:S07]  /*138b0*/  ISETP.GE.U32.AND P6, PT, R0, 0x7ffffe87, PT ;  /* 0x7ffffe870000780c */ /* 0x000fce0003fc6070 */
[----:B------:R-:W2:Y:S01]  /*138c0*/  LDC R0, c[0x0][0x3a0] ;  /* 0x0000e800ff007b82 */ /* 0x000ea20000000800 */
[----:B------:R-:W-:-:S05]  /*138d0*/  VIADD R238, R241, 0xffffff07 ;  /* 0xffffff07f1ee7836 */ /* 0x000fca0000000000 */
[----:B------:R-:W-:Y:S01]  /*138e0*/  ISETP.GE.U32.AND P1, PT, R238, 0x7ffffe88, PT ;  /* 0x7ffffe88ee00780c */ /* 0x000fe20003f26070 */
[----:B------:R-:W-:Y:S01]  /*138f0*/  VIADD R238, R240, 0xffffff05 ;  /* 0xffffff05f0ee7836 */ /* 0x000fe20000000000 */
[----:B------:R-:W1:Y:S01]  /*13900*/  LDC R241, c[0x0][0x3a0] ;  /* 0x0000e800fff17b82 */ /* 0x000e620000000800 */
[----:B------:R-:W-:-:S04]  /*13910*/  IMAD.WIDE R250, R2, 0x4, R250 ;  /* 0x0000000402fa7825 */ /* 0x000fc800078e02fa */
[----:B------:R-:W-:-:S04]  /*13920*/  IMAD.WIDE R248, R2, 0x4, R248 ;  /* 0x0000000402f87825 */ /* 0x000fc800078e02f8 */
[----:B--2---:R-:W-:Y:S02]  /*13930*/  VIADD R0, R0, 0xffffff04 ;  /* 0xffffff0400007836 */ /* 0x004fe40000000000 */
[----:B------:R-:W-:-:S04]  /*13940*/  IMAD.WIDE R246, R2, 0x4, R246 ;  /* 0x0000000402f67825 */ /* 0x000fc800078e02f6 */
[----:B------:R-:W-:Y:S02]  /*13950*/  IMAD.SHL.U32 R3, R3, 0x80, RZ ;  /* 0x0000008003037824 */ /* 0x000fe400078e00ff */
[----:B------:R-:W-:Y:S02]  /*13960*/  VIADD R82, R82, 0xffffff00 ;  /* 0xffffff0052527836 */ /* 0x000fe40000000000 */
[----:B------:R-:W-:-:S05]  /*13970*/  IMAD.WIDE R190, R2, 0x4, R190 ;  /* 0x0000000402be7825 */ /* 0x000fca00078e02be */
[----:B------:R-:W-:Y:S01]  /*13980*/  LDGSTS.E [R88+0x3d800], desc[UR16][R190.64], !P4 ;  /* 0x3d800000be587fae */ /* 0x000fe2000e1a1010 */
[----:B------:R-:W-:-:S04]  /*13990*/  IMAD.WIDE R208, R2, 0x4, R208 ;  /* 0x0000000402d07825 */ /* 0x000fc800078e02d0 */
[C---:B------:R-:W-:Y:S01]  /*139a0*/  IMAD.WIDE R222, R2.reuse, 0x4, R222 ;  /* 0x0000000402de7825 */ /* 0x040fe200078e02de */
[----:B------:R-:W-:Y:S03]  /*139b0*/  LDGSTS.E [R88+0x3da00], desc[UR16][R208.64], !P4 ;  /* 0x3da00000d0587fae */ /* 0x000fe6000e1a1010 */
[----:B------:R-:W-:Y:S01]  /*139c0*/  IMAD.WIDE R236, R2, 0x4, R236 ;  /* 0x0000000402ec7825 */ /* 0x000fe200078e02ec */
[----:B------:R2:W-:Y:S01]  /*139d0*/  STL.64 [R1+0x5d0], R190 ;  /* 0x0005d0be01007387 */ /* 0x0005e20000100a00 */
[----:B------:R-:W-:-:S03]  /*139e0*/  ISETP.GE.U32.AND P4, PT, R238, 0x7ffffe86, PT ;  /* 0x7ffffe86ee00780c */ /* 0x000fc60003f86070 */
[----:B------:R-:W-:Y:S04]  /*139f0*/  LDGSTS.E [R88+0x3dc00], desc[UR16][R222.64], !P3 ;  /* 0x3dc00000de587fae */ /* 0x000fe8000d9a1010 */
[----:B------:R4:W-:Y:S04]  /*13a00*/  STL.64 [R1+0xa38], R208 ;  /* 0x000a38d001007387 */ /* 0x0009e80000100a00 */
[----:B------:R-:W-:Y:S01]  /*13a10*/  LDGSTS.E [R88+0x3de00], desc[UR16][R236.64], !P3 ;  /* 0x3de00000ec587fae */ /* 0x000fe2000d9a1010 */
[----:B------:R-:W-:-:S03]  /*13a20*/  ISETP.GE.U32.AND P3, PT, R0, 0x7ffffe85, PT ;  /* 0x7ffffe850000780c */ /* 0x000fc60003f66070 */
[----:B--2---:R-:W2:Y:S01]  /*13a30*/  LDL.LU.64 R190, [R1+0x12a0] ;  /* 0x0012a00001be7983 */ /* 0x004ea20000300a00 */
[----:B----4-:R-:W-:-:S03]  /*13a40*/  IMAD.WIDE R14, R2, 0x4, R14 ;  /* 0x00000004020e7825 */ /* 0x010fc600078e020e */
[----:B------:R-:W4:Y:S04]  /*13a50*/  LDL.LU.64 R208, [R1+0x1298] ;  /* 0x0012980001d07983 */ /* 0x000f280000300a00 */
[----:B------:R3:W-:Y:S04]  /*13a60*/  STL.64 [R1+0x5c0], R222 ;  /* 0x0005c0de01007387 */ /* 0x0007e80000100a00 */
[----:B------:R3:W-:Y:S04]  /*13a70*/  STL.64 [R1+0xa30], R236 ;  /* 0x000a30ec01007387 */ /* 0x0007e80000100a00 */
[----:B------:R-:W-:Y:S04]  /*13a80*/  LDGSTS.E [R88+0x3e000], desc[UR16][R14.64], !P1 ;  /* 0x3e0000000e587fae */ /* 0x000fe8000c9a1010 */
[----:B---3--:R-:W3:Y:S04]  /*13a90*/  LDL.LU.64 R222, [R1+0x1290] ;  /* 0x0012900001de7983 */ /* 0x008ee80000300a00 */
[----:B------:R-:W2:Y:S04]  /*13aa0*/  LDL.LU.64 R236, [R1+0x1288] ;  /* 0x0012880001ec7983 */ /* 0x000ea80000300a00 */
[----:B------:R1:W-:Y:S04]  /*13ab0*/  STL.64 [R1+0x5b8], R14 ;  /* 0x0005b80e01007387 */ /* 0x0003e80000100a00 */
[----:B------:R-:W-:Y:S04]  /*13ac0*/  STL.64 [R1+0xa28], R250 ;  /* 0x000a28fa01007387 */ /* 0x000fe80000100a00 */
[----:B------:R-:W-:Y:S04]  /*13ad0*/  LDGSTS.E [R88+0x3e200], desc[UR16][R250.64], !P1 ;  /* 0x3e200000fa587fae */ /* 0x000fe8000c9a1010 */
[----:B-1----:R-:W2:Y:S04]  /*13ae0*/  LDL.LU.64 R14, [R1+0x1280] ;  /* 0x00128000010e7983 */ /* 0x002ea80000300a00 */
[----:B------:R-:W-:Y:S04]  /*13af0*/  STL.64 [R1+0x5b0], R248 ;  /* 0x0005b0f801007387 */ /* 0x000fe80000100a00 */
[----:B------:R-:W-:Y:S04]  /*13b00*/  LDGSTS.E [R88+0x3e400], desc[UR16][R248.64], !P6 ;  /* 0x3e400000f8587fae */ /* 0x000fe8000f1a1010 */
[----:B------:R-:W-:Y:S04]  /*13b10*/  STL.64 [R1+0xa20], R246 ;  /* 0x000a20f601007387 */ /* 0x000fe80000100a00 */
[----:B------:R-:W-:Y:S01]  /*13b20*/  LDGSTS.E [R88+0x3e600], desc[UR16][R246.64], !P6 ;  /* 0x3e600000f6587fae */ /* 0x000fe2000f1a1010 */
[----:B------:R-:W-:Y:S01]  /*13b30*/  IADD3 R0, PT, PT, R83, -0xfe, RZ ;  /* 0xffffff0253007810 */ /* 0x000fe20007ffe0ff */
[----:B------:R-:W-:-:S05]  /*13b40*/  VIADD R238, R239, 0xffffff03 ;  /* 0xffffff03efee7836 */ /* 0x000fca0000000000 */
[----:B------:R-:W-:Y:S01]  /*13b50*/  ISETP.GE.U32.AND P1, PT, R238, 0x7ffffe84, PT ;  /* 0x7ffffe84ee00780c */ /* 0x000fe20003f26070 */
[----:B------:R-:W-:-:S04]  /*13b60*/  IMAD.WIDE R200, R2, 0x4, R200 ;  /* 0x0000000402c87825 */ /* 0x000fc800078e02c8 */
[C---:B------:R-:W-:Y:S01]  /*13b70*/  IMAD.WIDE R198, R2.reuse, 0x4, R198 ;  /* 0x0000000402c67825 */ /* 0x040fe200078e02c6 */
[----:B------:R-:W-:Y:S04]  /*13b80*/  STL.64 [R1+0x5a8], R200 ;  /* 0x0005a8c801007387 */ /* 0x000fe80000100a00 */
[----:B------:R-:W-:Y:S01]  /*13b90*/  LDGSTS.E [R88+0x3e800], desc[UR16][R200.64], !P4 ;  /* 0x3e800000c8587fae */ /* 0x000fe2000e1a1010 */
[----:B------:R-:W-:-:S03]  /*13ba0*/  IMAD.WIDE R86, R2, 0x4, R86 ;  /* 0x0000000402567825 */ /* 0x000fc600078e0256 */
[----:B------:R-:W-:Y:S04]  /*13bb0*/  STL.64 [R1+0x808], R198 ;  /* 0x000808c601007387 */ /* 0x000fe80000100a00 */
[----:B------:R-:W-:Y:S01]  /*13bc0*/  LDGSTS.E [R88+0x3ea00], desc[UR16][R198.64], !P4 ;  /* 0x3ea00000c6587fae */ /* 0x000fe2000e1a1010 */
[----:B------:R-:W-:-:S03]  /*13bd0*/  IMAD.WIDE R84, R2, 0x4, R84 ;  /* 0x0000000402547825 */ /* 0x000fc600078e0254 */
[----:B------:R1:W-:Y:S04]  /*13be0*/  STL.64 [R1+0x5a0], R86 ;  /* 0x0005a05601007387 */ /* 0x0003e80000100a00 */
[----:B------:R1:W-:Y:S04]  /*13bf0*/  LDGSTS.E [R88+0x3ec00], desc[UR16][R86.64], !P3 ;  /* 0x3ec0000056587fae */ /* 0x0003e8000d9a1010 */
[----:B------:R1:W-:Y:S04]  /*13c00*/  STL.64 [R1+0x7f8], R84 ;  /* 0x0007f85401007387 */ /* 0x0003e80000100a00 */
[----:B------:R1:W-:Y:S01]  /*13c10*/  LDGSTS.E [R88+0x3ee00], desc[UR16][R84.64], !P3 ;  /* 0x3ee0000054587fae */ /* 0x0003e2000d9a1010 */
[----:B------:R-:W-:Y:S01]  /*13c20*/  ISETP.GE.U32.AND P3, PT, R82, 0x7ffffe81, PT ;  /* 0x7ffffe815200780c */ /* 0x000fe20003f66070 */
[----:B------:R-:W-:-:S04]  /*13c30*/  IMAD.WIDE R82, R3, 0x4, R30 ;  /* 0x0000000403527825 */ /* 0x000fc800078e021e */
[----:B-1----:R-:W-:-:S04]  /*13c40*/  IMAD.WIDE R86, R3, 0x4, R244 ;  /* 0x0000000403567825 */ /* 0x002fc800078e02f4 */
[C---:B------:R-:W-:Y:S01]  /*13c50*/  IMAD.WIDE R84, R3.reuse, 0x4, R16 ;  /* 0x0000000403547825 */ /* 0x040fe200078e0210 */
[----:B------:R1:W-:Y:S03]  /*13c60*/  STL.64 [R1+0x568], R86 ;  /* 0x0005685601007387 */ /* 0x0003e60000100a00 */
[C---:B------:R-:W-:Y:S01]  /*13c70*/  IMAD.WIDE R16, R3.reuse, 0x4, R44 ;  /* 0x0000000403107825 */ /* 0x040fe200078e022c */
[----:B------:R-:W-:Y:S03]  /*13c80*/  STL.64 [R1+0x560], R84 ;  /* 0x0005605401007387 */ /* 0x000fe60000100a00 */
[C---:B------:R-:W-:Y:S01]  /*13c90*/  IMAD.WIDE R30, R3.reuse, 0x4, R58 ;  /* 0x00000004031e7825 */ /* 0x040fe200078e023a */
[----:B------:R-:W-:Y:S03]  /*13ca0*/  STL.64 [R1+0x558], R82 ;  /* 0x0005585201007387 */ /* 0x000fe60000100a00 */
[C---:B-1----:R-:W-:Y:S01]  /*13cb0*/  IMAD.WIDE R86, R3.reuse, 0x4, R72 ;  /* 0x0000000403567825 */ /* 0x042fe200078e0248 */
[----:B------:R-:W2:Y:S04]  /*13cc0*/  LDL.LU.64 R238, [R1+0x678] ;  /* 0x0006780001ee7983 */ /* 0x000ea80000300a00 */
[----:B------:R1:W-:Y:S04]  /*13cd0*/  STL.64 [R1+0x550], R16 ;  /* 0x0005501001007387 */ /* 0x0003e80000100a00 */
[----:B-1----:R-:W2:Y:S04]  /*13ce0*/  LDL.LU.64 R16, [R1+0x6f8] ;  /* 0x0006f80001107983 */ /* 0x002ea80000300a00 */
[----:B------:R-:W-:Y:S04]  /*13cf0*/  STL.64 [R1+0x548], R30 ;  /* 0x0005481e01007387 */ /* 0x000fe80000100a00 */
[----:B------:R-:W-:Y:S04]  /*13d00*/  STL.64 [R1+0x540], R86 ;  /* 0x0005405601007387 */ /* 0x000fe80000100a00 */
[----:B------:R1:W-:Y:S04]  /*13d10*/  STL.64 [R1+0x1218], R86 ;  /* 0x0012185601007387 */ /* 0x0003e80000100a00 */
[----:B-1----:R-:W2:Y:S01]  /*13d20*/  LDL.LU.64 R86, [R1+0x698] ;  /* 0x0006980001567983 */ /* 0x002ea20000300a00 */
[----:B------:R-:W-:-:S04]  /*13d30*/  IMAD.WIDE R84, R3, 0x4, R94 ;  /* 0x0000000403547825 */ /* 0x000fc800078e025e */
[C---:B------:R-:W-:Y:S01]  /*13d40*/  IMAD.WIDE R82, R3.reuse, 0x4, R108 ;  /* 0x0000000403527825 */ /* 0x040fe200078e026c */
[----:B------:R-:W-:Y:S03]  /*13d50*/  STL.64 [R1+0x538], R84 ;  /* 0x0005385401007387 */ /* 0x000fe60000100a00 */
[C---:B------:R-:W-:Y:S01]  /*13d60*/  IMAD.WIDE R200, R3.reuse, 0x4, R122 ;  /* 0x0000000403c87825 */ /* 0x040fe200078e027a */
[----:B------:R-:W-:Y:S03]  /*13d70*/  STL.64 [R1+0x1220], R84 ;  /* 0x0012205401007387 */ /* 0x000fe60000100a00 */
[C---:B------:R-:W-:Y:S01]  /*13d80*/  IMAD.WIDE R198, R3.reuse, 0x4, R136 ;  /* 0x0000000403c67825 */ /* 0x040fe200078e0288 */
[----:B------:R-:W-:Y:S04]  /*13d90*/  STL.64 [R1+0x530], R82 ;  /* 0x0005305201007387 */ /* 0x000fe80000100a00 */
[----:B------:R1:W-:Y:S01]  /*13da0*/  STL.64 [R1+0x1228], R82 ;  /* 0x0012285201007387 */ /* 0x0003e20000100a00 */
[----:B------:R-:W-:-:S04]  /*13db0*/  IMAD.WIDE R150, R3, 0x4, R150 ;  /* 0x0000000403967825 */ /* 0x000fc800078e0296 */
[C---:B------:R-:W-:Y:S01]  /*13dc0*/  IMAD.WIDE R164, R3.reuse, 0x4, R164 ;  /* 0x0000000403a47825 */ /* 0x040fe200078e02a4 */
[----:B-1----:R-:W2:Y:S04]  /*13dd0*/  LDL.LU.64 R82, [R1+0x768] ;  /* 0x0007680001527983 */ /* 0x002ea80000300a00 */
[----:B------:R-:W-:Y:S04]  /*13de0*/  STL.64 [R1+0x528], R200 ;  /* 0x000528c801007387 */ /* 0x000fe80000100a00 */
[----:B------:R1:W-:Y:S01]  /*13df0*/  STL.64 [R1+0x1230], R200 ;  /* 0x001230c801007387 */ /* 0x0003e20000100a00 */
[----:B------:R-:W-:-:S03]  /*13e00*/  IMAD.WIDE R178, R3, 0x4, R178 ;  /* 0x0000000403b27825 */ /* 0x000fc600078e02b2 */
[----:B-1----:R-:W2:Y:S04]  /*13e10*/  LDL.LU.64 R200, [R1+0x738] ;  /* 0x0007380001c87983 */ /* 0x002ea80000300a00 */
        /* <DEDUP_REMOVED lines=16> */
[----:B------:R-:W-:-:S04]  /*13f20*/  IMAD.WIDE R32, R3, 0x4, R32 ;  /* 0x0000000403207825 */ /* 0x000fc800078e0220 */
[C---:B------:R-:W-:Y:S01]  /*13f30*/  IMAD.WIDE R46, R3.reuse, 0x4, R46 ;  /* 0x00000004032e7825 */ /* 0x040fe200078e022e */
[----:B-1----:R-:W2:Y:S04]  /*13f40*/  LDL.LU.64 R178, [R1+0x6a8] ;  /* 0x0006a80001b27983 */ /* 0x002ea80000300a00 */
[----:B------:R-:W-:Y:S04]  /*13f50*/  STL.64 [R1+0x500], R192 ;  /* 0x000500c001007387 */ /* 0x000fe80000100a00 */
[----:B------:R-:W-:Y:S04]  /*13f60*/  STL.64 [R1+0x1258], R192 ;  /* 0x001258c001007387 */ /* 0x000fe80000100a00 */
[----:B------:R-:W-:Y:S04]  /*13f70*/  STL.64 [R1+0x4f8], R210 ;  /* 0x0004f8d201007387 */ /* 0x000fe80000100a00 */
[----:B------:R-:W-:Y:S01]  /*13f80*/  STL.64 [R1+0x1260], R210 ;  /* 0x001260d201007387 */ /* 0x000fe20000100a00 */
[----:B------:R-:W-:-:S03]  /*13f90*/  IMAD.WIDE R60, R3, 0x4, R60 ;  /* 0x00000004033c7825 */ /* 0x000fc600078e023c */
        /* <DEDUP_REMOVED lines=10> */
[----:B------:R1:W-:Y:S01]  /*14040*/  STL.64 [R1+0x1278], R136 ;  /* 0x0012788801007387 */ /* 0x0003e20000100a00 */
        /* <DEDUP_REMOVED lines=164> */
[----:B--2---:R-:W-:-:S03]  /*14a90*/  IMAD.WIDE R190, R3, 0x4, R190 ;  /* 0x0000000403be7825 */ /* 0x004fc600078e02be */
[----:B------:R-:W-:Y:S01]  /*14aa0*/  STL.64 [R1+0x228], R70 ;  /* 0x0002284601007387 */ /* 0x000fe20000100a00 */
[----:B----4-:R-:W-:-:S03]  /*14ab0*/  IMAD.WIDE R208, R3, 0x4, R208 ;  /* 0x0000000403d07825 */ /* 0x010fc600078e02d0 */
[----:B------:R-:W-:Y:S04]  /*14ac0*/  STL.64 [R1+0x220], R92 ;  /* 0x0002205c01007387 */ /* 0x000fe80000100a00 */
[----:B------:R-:W-:Y:S01]  /*14ad0*/  STL.64 [R1+0x218], R106 ;  /* 0x0002186a01007387 */ /* 0x000fe20000100a00 */
[----:B---3--:R-:W-:-:S03]  /*14ae0*/  IMAD.WIDE R222, R3, 0x4, R222 ;  /* 0x0000000403de7825 */ /* 0x008fc600078e02de */
[----:B------:R-:W-:Y:S04]  /*14af0*/  STL.64 [R1+0x210], R120 ;  /* 0x0002107801007387 */ /* 0x000fe80000100a00 */
[----:B------:R-:W-:Y:S04]  /*14b00*/  STL.64 [R1+0x208], R134 ;  /* 0x0002088601007387 */ /* 0x000fe80000100a00 */
[----:B------:R-:W-:Y:S04]  /*14b10*/  STL.64 [R1+0x200], R148 ;  /* 0x0002009401007387 */ /* 0x000fe80000100a00 */
[----:B------:R-:W-:Y:S04]  /*14b20*/  STL.64 [R1+0x1f8], R162 ;  /* 0x0001f8a201007387 */ /* 0x000fe80000100a00 */
[----:B------:R-:W-:Y:S01]  /*14b30*/  STL.64 [R1+0x1f0], R176 ;  /* 0x0001f0b001007387 */ /* 0x000fe20000100a00 */
[----:B------:R-:W-:-:S03]  /*14b40*/  IMAD.WIDE R24, R3, 0x4, R86 ;  /* 0x0000000403187825 */ /* 0x000fc600078e0256 */
[----:B------:R-:W-:Y:S04]  /*14b50*/  STL.64 [R1+0x1e8], R190 ;  /* 0x0001e8be01007387 */ /* 0x000fe80000100a00 */
[----:B------:R-:W-:Y:S04]  /*14b60*/  STL.64 [R1+0x1e0], R208 ;  /* 0x0001e0d001007387 */ /* 0x000fe80000100a00 */
[----:B------:R-:W2:Y:S04]  /*14b70*/  LDL.LU.64 R84, [R1+0x788] ;  /* 0x0007880001547983 */ /* 0x000ea80000300a00 */
[----:B------:R-:W-:Y:S04]  /*14b80*/  STL.64 [R1+0x1c0], R222 ;  /* 0x0001c0de01007387 */ /* 0x000fe80000100a00 */
[----:B------:R-:W3:Y:S01]  /*14b90*/  LDL.LU.64 R86, [R1+0x798] ;  /* 0x0007980001567983 */ /* 0x000ee20000300a00 */
[----:B------:R-:W-:Y:S01]  /*14ba0*/  ISETP.GE.U32.AND P6, PT, R0, 0x7ffffe83, PT ;  /* 0x7ffffe830000780c */ /* 0x000fe20003fc6070 */
[----:B------:R-:W-:-:S02]  /*14bb0*/  VIADD R0, R241, 0xffffff01 ;  /* 0xffffff01f1007836 */ /* 0x000fc40000000000 */
[----:B------:R-:W-:-:S04]  /*14bc0*/  IMAD.WIDE R236, R3, 0x4, R236 ;  /* 0x0000000403ec7825 */ /* 0x000fc800078e02ec */
[C---:B------:R-:W-:Y:S01]  /*14bd0*/  IMAD.WIDE R240, R3.reuse, 0x4, R14 ;  /* 0x0000000403f07825 */ /* 0x040fe200078e020e */
[----:B------:R-:W-:Y:S03]  /*14be0*/  STL.64 [R1+0x1b8], R236 ;  /* 0x0001b8ec01007387 */ /* 0x000fe60000100a00 */
[C---:B------:R-:W-:Y:S01]  /*14bf0*/  IMAD.WIDE R238, R3.reuse, 0x4, R238 ;  /* 0x0000000403ee7825 */ /* 0x040fe200078e02ee */
[----:B------:R-:W-:Y:S04]  /*14c00*/  STL.64 [R1+0x1b0], R240 ;  /* 0x0001b0f001007387 */ /* 0x000fe80000100a00 */
[----:B------:R-:W4:Y:S01]  /*14c10*/  LDL.LU.64 R10, [R1+0x7b8] ;  /* 0x0007b800010a7983 */ /* 0x000f220000300a00 */
[----:B------:R-:W-:-:S03]  /*14c20*/  IMAD.WIDE R22, R3, 0x4, R178 ;  /* 0x0000000403167825 */ /* 0x000fc600078e02b2 */
[----:B------:R-:W4:Y:S01]  /*14c30*/  LDL.LU.64 R8, [R1+0x7c8] ;  /* 0x0007c80001087983 */ /* 0x000f220000300a00 */
[----:B------:R-:W-:-:S03]  /*14c40*/  IMAD.WIDE R20, R3, 0x4, R164 ;  /* 0x0000000403147825 */ /* 0x000fc600078e02a4 */
[----:B------:R-:W4:Y:S04]  /*14c50*/  LDL.LU.64 R6, [R1+0x7e8] ;  /* 0x0007e80001067983 */ /* 0x000f280000300a00 */
[----:B------:R-:W-:Y:S04]  /*14c60*/  STL.64 [R1+0x1a8], R238 ;  /* 0x0001a8ee01007387 */ /* 0x000fe80000100a00 */
[----:B------:R-:W4:Y:S04]  /*14c70*/  LDL.LU.64 R4, [R1+0x7f0] ;  /* 0x0007f00001047983 */ /* 0x000f280000300a00 */
[----:B-1----:R-:W4:Y:S04]  /*14c80*/  LDL.LU.64 R136, [R1+0xa68] ;  /* 0x000a680001887983 */ /* 0x002f280000300a00 */
[----:B------:R-:W-:Y:S04]  /*14c90*/  STL.64 [R1+0x1a0], R24 ;  /* 0x0001a01801007387 */ /* 0x000fe80000100a00 */
[----:B------:R-:W4:Y:S04]  /*14ca0*/  LDL.LU.64 R224, [R1+0xa80] ;  /* 0x000a800001e07983 */ /* 0x000f280000300a00 */
[----:B------:R-:W-:Y:S04]  /*14cb0*/  STL.64 [R1+0x198], R22 ;  /* 0x0001981601007387 */ /* 0x000fe80000100a00 */
[----:B------:R-:W4:Y:S01]  /*14cc0*/  LDL.LU.64 R192, [R1+0xa98] ;  /* 0x000a980001c07983 */ /* 0x000f220000300a00 */
[----:B------:R-:W-:-:S03]  /*14cd0*/  IMAD.WIDE R18, R3, 0x4, R150 ;  /* 0x0000000403127825 */ /* 0x000fc600078e0296 */
[----:B------:R-:W-:Y:S04]  /*14ce0*/  STL.64 [R1+0x190], R20 ;  /* 0x0001901401007387 */ /* 0x000fe80000100a00 */
[----:B------:R-:W4:Y:S04]  /*14cf0*/  LDL.LU.64 R164, [R1+0xaa0] ;  /* 0x000aa00001a47983 */ /* 0x000f280000300a00 */
[----:B------:R-:W4:Y:S04]  /*14d00*/  LDL.LU.64 R242, [R1+0xac8] ;  /* 0x000ac80001f27983 */ /* 0x000f280000300a00 */
[----:B------:R-:W4:Y:S04]  /*14d10*/  LDL.LU.64 R210, [R1+0xae0] ;  /* 0x000ae00001d27983 */ /* 0x000f280000300a00 */
[----:B------:R-:W4:Y:S04]  /*14d20*/  LDL.LU.64 R178, [R1+0xae8] ;  /* 0x000ae80001b27983 */ /* 0x000f280000300a00 */
[----:B------:R-:W-:Y:S01]  /*14d30*/  STL.64 [R1+0x188], R18 ;  /* 0x0001881201007387 */ /* 0x000fe20000100a00 */
[----:B------:R-:W-:-:S03]  /*14d40*/  IMAD.WIDE R16, R3, 0x4, R16 ;  /* 0x0000000403107825 */ /* 0x000fc600078e0210 */
[----:B------:R-:W4:Y:S01]  /*14d50*/  LDL.LU.64 R150, [R1+0xaf0] ;  /* 0x000af00001967983 */ /* 0x000f220000300a00 */
[C---:B------:R-:W-:Y:S01]  /*14d60*/  IMAD.WIDE R14, R3.reuse, 0x4, R198 ;  /* 0x00000004030e7825 */ /* 0x040fe200078e02c6 */
[----:B------:R-:W-:Y:S02]  /*14d70*/  ISETP.GE.U32.AND P4, PT, R0, 0x7ffffe82, PT ;  /* 0x7ffffe820000780c */ /* 0x000fe40003f86070 */
[----:B------:R-:W4:Y:S01]  /*14d80*/  LDL R0, [R1+0x170] ;  /* 0x0001700001007983 */ /* 0x000f220000100800 */
[----:B------:R-:W-:-:S03]  /*14d90*/  IMAD.WIDE R202, R3, 0x4, R200 ;  /* 0x0000000403ca7825 */ /* 0x000fc600078e02c8 */
[----:B------:R-:W-:Y:S01]  /*14da0*/  STL.64 [R1+0x180], R16 ;  /* 0x0001801001007387 */ /* 0x000fe20000100a00 */
[----:B------:R-:W-:-:S03]  /*14db0*/  IMAD.WIDE R196, R3, 0x4, R82 ;  /* 0x0000000403c47825 */ /* 0x000fc600078e0252 */
[----:B------:R-:W-:Y:S04]  /*14dc0*/  STL.64 [R1+0x178], R14 ;  /* 0x0001780e01007387 */ /* 0x000fe80000100a00 */
[----:B------:R-:W4:Y:S04]  /*14dd0*/  LDL.64 R198, [R1+0x568] ;  /* 0x0005680001c67983 */ /* 0x000f280000100a00 */
[----:B------:R-:W4:Y:S04]  /*14de0*/  LDL.64 R200, [R1+0x560] ;  /* 0x0005600001c87983 */ /* 0x000f280000100a00 */
[----:B------:R-:W4:Y:S01]  /*14df0*/  LDL.64 R82, [R1+0x558] ;  /* 0x0005580001527983 */ /* 0x000f220000100a00 */
[----:B--2---:R-:W-:-:S03]  /*14e00*/  IMAD.WIDE R90, R3, 0x4, R84 ;  /* 0x00000004035a7825 */ /* 0x004fc600078e0254 */
[----:B------:R-:W2:Y:S01]  /*14e10*/  LDL.64 R84, [R1+0x550] ;  /* 0x0005500001547983 */ /* 0x000ea20000100a00 */
[----:B---3--:R-:W-:-:S03]  /*14e20*/  IMAD.WIDE R12, R3, 0x4, R86 ;  /* 0x00000004030c7825 */ /* 0x008fc600078e0256 */
[----:B------:R-:W3:Y:S04]  /*14e30*/  LDL.64 R86, [R1+0x548] ;  /* 0x0005480001567983 */ /* 0x000ee80000100a00 */
[----:B------:R-:W-:Y:S01]  /*14e40*/  STL.64 [R1+0x1d8], R12 ;  /* 0x0001d80c01007387 */ /* 0x000fe20000100a00 */
[----:B----4-:R-:W-:-:S04]  /*14e50*/  IMAD.WIDE R10, R3, 0x4, R10 ;  /* 0x00000004030a7825 */ /* 0x010fc800078e020a */
[C---:B------:R-:W-:Y:S01]  /*14e60*/  IMAD.WIDE R8, R3.reuse, 0x4, R8 ;  /* 0x0000000403087825 */ /* 0x040fe200078e0208 */
[----:B------:R-:W-:Y:S03]  /*14e70*/  STL.64 [R1+0x1d0], R10 ;  /* 0x0001d00a01007387 */ /* 0x000fe60000100a00 */
[C---:B------:R-:W-:Y:S01]  /*14e80*/  IMAD.WIDE R6, R3.reuse, 0x4, R6 ;  /* 0x0000000403067825 */ /* 0x040fe200078e0206 */
[----:B------:R-:W-:Y:S04]  /*14e90*/  STL.64 [R1+0x1c8], R8 ;  /* 0x0001c80801007387 */ /* 0x000fe80000100a00 */
[----:B------:R-:W-:Y:S01]  /*14ea0*/  STL.64 [R1+0x578], R6 ;  /* 0x0005780601007387 */ /* 0x000fe20000100a00 */
[----:B------:R-:W-:-:S04]  /*14eb0*/  IMAD.WIDE R4, R3, 0x4, R4 ;  /* 0x0000000403047825 */ /* 0x000fc800078e0204 */
[----:B------:R-:W-:-:S05]  /*14ec0*/  IMAD.WIDE R136, R2, 0x4, R136 ;  /* 0x0000000402887825 */ /* 0x000fca00078e0288 */
[----:B------:R1:W-:Y:S01]  /*14ed0*/  STL.64 [R1+0x348], R136 ;  /* 0x0003488801007387 */ /* 0x0003e20000100a00 */
[----:B------:R-:W-:-:S03]  /*14ee0*/  IMAD.WIDE R224, R2, 0x4, R224 ;  /* 0x0000000402e07825 */ /* 0x000fc600078e02e0 */
[----:B------:R-:W-:Y:S01]  /*14ef0*/  STL.64 [R1+0x570], R4 ;  /* 0x0005700401007387 */ /* 0x000fe20000100a00 */
[----:B------:R-:W-:-:S03]  /*14f00*/  IMAD.WIDE R192, R2, 0x4, R192 ;  /* 0x0000000402c07825 */ /* 0x000fc600078e02c0 */
[----:B------:R-:W-:Y:S04]  /*14f10*/  STL.64 [R1+0x340], R224 ;  /* 0x000340e001007387 */ /* 0x000fe80000100a00 */
[----:B------:R-:W-:Y:S01]  /*14f20*/  STL.64 [R1+0x338], R192 ;  /* 0x000338c001007387 */ /* 0x000fe20000100a00 */
[----:B------:R-:W-:-:S03]  /*14f30*/  IMAD.WIDE R164, R2, 0x4, R164 ;  /* 0x0000000402a47825 */ /* 0x000fc600078e02a4 */
[----:B------:R-:W-:Y:S01]  /*14f40*/  LDGSTS.E [R88+0x3f000], desc[UR16][R136.64], !P1 ;  /* 0x3f00000088587fae */ /* 0x000fe2000c9a1010 */
[----:B------:R-:W-:-:S04]  /*14f50*/  IMAD.WIDE R242, R2, 0x4, R242 ;  /* 0x0000000402f27825 */ /* 0x000fc800078e02f2 */
[C---:B------:R-:W-:Y:S01]  /*14f60*/  IMAD.WIDE R210, R2.reuse, 0x4, R210 ;  /* 0x0000000402d27825 */ /* 0x040fe200078e02d2 */
[----:B------:R4:W-:Y:S03]  /*14f70*/  STL.64 [R1+0x598], R242 ;  /* 0x000598f201007387 */ /* 0x0009e60000100a00 */
[C---:B------:R-:W-:Y:S01]  /*14f80*/  IMAD.WIDE R178, R2.reuse, 0x4, R178 ;  /* 0x0000000402b27825 */ /* 0x040fe200078e02b2 */
[----:B------:R-:W-:Y:S04]  /*14f90*/  STL.64 [R1+0x330], R164 ;  /* 0x000330a401007387 */ /* 0x000fe80000100a00 */
[----:B------:R4:W-:Y:S01]  /*14fa0*/  STL.64 [R1+0x590], R210 ;  /* 0x000590d201007387 */ /* 0x0009e20000100a00 */
[----:B------:R-:W-:-:S03]  /*14fb0*/  IMAD.WIDE R150, R2, 0x4, R150 ;  /* 0x0000000402967825 */ /* 0x000fc600078e0296 */
[----:B-1----:R-:W3:Y:S04]  /*14fc0*/  LDL.LU.64 R136, [R1+0x1278] ;  /* 0x0012780001887983 */ /* 0x002ee80000300a00 */
[----:B------:R1:W-:Y:S04]  /*14fd0*/  STL.64 [R1+0x588], R178 ;  /* 0x000588b201007387 */ /* 0x0003e80000100a00 */
[----:B------:R-:W-:Y:S04]  /*14fe0*/  LDGSTS.E [R88+0x3f200], desc[UR16][R242.64], !P1 ;  /* 0x3f200000f2587fae */ /* 0x000fe8000c9a1010 */
[----:B------:R-:W-:Y:S04]  /*14ff0*/  LDGSTS.E [R88+0x3f400], desc[UR16][R224.64], !P6 ;  /* 0x3f400000e0587fae */ /* 0x000fe8000f1a1010 */
[----:B------:R-:W-:Y:S04]  /*15000*/  LDGSTS.E [R88+0x3f600], desc[UR16][R210.64], !P6 ;  /* 0x3f600000d2587fae */ /* 0x000fe8000f1a1010 */
[----:B----4-:R-:W4:Y:S04]  /*15010*/  LDL.LU.64 R242, [R1+0x1270] ;  /* 0x0012700001f27983 */ /* 0x010f280000300a00 */
[----:B------:R-:W4:Y:S04]  /*15020*/  LDL.LU.64 R224, [R1+0x1268] ;  /* 0x0012680001e07983 */ /* 0x000f280000300a00 */
[----:B------:R1:W-:Y:S04]  /*15030*/  STL.64 [R1+0x580], R150 ;  /* 0x0005809601007387 */ /* 0x0003e80000100a00 */
[----:B------:R-:W-:Y:S04]  /*15040*/  LDGSTS.E [R88+0x3f800], desc[UR16][R192.64], !P4 ;  /* 0x3f800000c0587fae */ /* 0x000fe8000e1a1010 */
[----:B------:R-:W4:Y:S04]  /*15050*/  LDL.LU.64 R210, [R1+0x1260] ;  /* 0x0012600001d27983 */ /* 0x000f280000300a00 */
[----:B------:R-:W-:Y:S04]  /*15060*/  LDGSTS.E [R88+0x3fa00], desc[UR16][R178.64], !P4 ;  /* 0x3fa00000b2587fae */ /* 0x000fe8000e1a1010 */
[----:B------:R-:W4:Y:S04]  /*15070*/  LDL.LU.64 R192, [R1+0x1258] ;  /* 0x0012580001c07983 */ /* 0x000f280000300a00 */
[----:B------:R-:W-:Y:S04]  /*15080*/  LDGSTS.E [R88+0x3fc00], desc[UR16][R164.64], !P3 ;  /* 0x3fc00000a4587fae */ /* 0x000fe8000d9a1010 */
[----:B-1----:R-:W4:Y:S04]  /*15090*/  LDL.LU.64 R178, [R1+0x1250] ;  /* 0x0012500001b27983 */ /* 0x002f280000300a00 */
[----:B------:R-:W-:Y:S04]  /*150a0*/  LDGSTS.E [R88+0x3fe00], desc[UR16][R150.64], !P3 ;  /* 0x3fe0000096587fae */ /* 0x000fe8000d9a1010 */
[----:B------:R-:W4:Y:S04]  /*150b0*/  LDL.LU.64 R164, [R1+0x1248] ;  /* 0x0012480001a47983 */ /* 0x000f280000300a00 */
[----:B------:R-:W0:Y:S04]  /*150c0*/  LDGDEPBAR ;  /* 0x00000000000079af */ /* 0x000e280000000000 */
[----:B------:R-:W4:Y:S04]  /*150d0*/  LDL.LU.64 R150, [R1+0x1240] ;  /* 0x0012400001967983 */ /* 0x000f280000300a00 */
[----:B------:R-:W-:Y:S04]  /*150e0*/  LDGSTS.E [R0+0x50000], desc[UR16][R198.64], P0 ;  /* 0x50000000c6007fae */ /* 0x000fe800081a1010 */
[----:B------:R-:W-:Y:S04]  /*150f0*/  LDGSTS.E [R0+0x50400], desc[UR16][R200.64], P0 ;  /* 0x50400000c8007fae */ /* 0x000fe800081a1010 */
[----:B------:R-:W-:Y:S04]  /*15100*/  LDGSTS.E [R0+0x50800], desc[UR16][R82.64], P0 ;  /* 0x5080000052007fae */ /* 0x000fe800081a1010 */
[----:B------:R-:W4:Y:S04]  /*15110*/  LDL.LU.64 R198, [R1+0x1238] ;  /* 0x0012380001c67983 */ /* 0x000f280000300a00 */
[----:B------:R-:W4:Y:S04]  /*15120*/  LDL.LU.64 R200, [R1+0x1230] ;  /* 0x0012300001c87983 */ /* 0x000f280000300a00 */
[----:B------:R-:W4:Y:S04]  /*15130*/  LDL.LU.64 R82, [R1+0x1228] ;  /* 0x0012280001527983 */ /* 0x000f280000300a00 */
[----:B--2---:R-:W-:Y:S04]  /*15140*/  LDGSTS.E [R0+0x50c00], desc[UR16][R84.64], P0 ;  /* 0x50c0000054007fae */ /* 0x004fe800081a1010 */
[----:B---3--:R-:W-:Y:S04]  /*15150*/  LDGSTS.E [R0+0x51000], desc[UR16][R86.64], P0 ;  /* 0x5100000056007fae */ /* 0x008fe800081a1010 */
[----:B------:R-:W2:Y:S04]  /*15160*/  LDL.LU.64 R84, [R1+0x1220] ;  /* 0x0012200001547983 */ /* 0x000ea80000300a00 */
[----:B------:R-:W3:Y:S04]  /*15170*/  LDL.LU.64 R86, [R1+0x1218] ;  /* 0x0012180001567983 */ /* 0x000ee80000300a00 */
[----:B---3--:R-:W-:Y:S04]  /*15180*/  LDGSTS.E [R0+0x51400], desc[UR16][R86.64], P0 ;  /* 0x5140000056007fae */ /* 0x008fe800081a1010 */
[----:B--2---:R-:W-:Y:S04]  /*15190*/  LDGSTS.E [R0+0x51800], desc[UR16][R84.64], P0 ;  /* 0x5180000054007fae */ /* 0x004fe800081a1010 */
[----:B----4-:R-:W-:Y:S04]  /*151a0*/  LDGSTS.E [R0+0x51c00], desc[UR16][R82.64], P0 ;  /* 0x51c0000052007fae */ /* 0x010fe800081a1010 */
[----:B------:R-:W2:Y:S04]  /*151b0*/  LDL.LU.64 R86, [R1+0x1210] ;  /* 0x0012100001567983 */ /* 0x000ea80000300a00 */
[----:B------:R-:W3:Y:S04]  /*151c0*/  LDL.LU.64 R84, [R1+0x1208] ;  /* 0x0012080001547983 */ /* 0x000ee80000300a00 */
[----:B------:R-:W4:Y:S04]  /*151d0*/  LDL.LU.64 R82, [R1+0x1200] ;  /* 0x0012000001527983 */ /* 0x000f280000300a00 */
[----:B------:R-:W-:Y:S04]  /*151e0*/  LDGSTS.E [R0+0x52000], desc[UR16][R200.64], P0 ;  /* 0x52000000c8007fae */ /* 0x000fe800081a1010 */
[----:B------:R-:W-:Y:S04]  /*151f0*/  LDGSTS.E [R0+0x52400], desc[UR16][R198.64], P0 ;  /* 0x52400000c6007fae */ /* 0x000fe800081a1010 */
[----:B------:R-:W-:Y:S04]  /*15200*/  LDGSTS.E [R0+0x52800], desc[UR16][R150.64], P0 ;  /* 0x5280000096007fae */ /* 0x000fe800081a1010 */
[----:B------:R-:W3:Y:S04]  /*15210*/  LDL.LU.64 R200, [R1+0x11f8] ;  /* 0x0011f80001c87983 */ /* 0x000ee80000300a00 */
[----:B------:R-:W-:Y:S04]  /*15220*/  LDGSTS.E [R0+0x52c00], desc[UR16][R164.64], P0 ;  /* 0x52c00000a4007fae */ /* 0x000fe800081a1010 */
[----:B------:R-:W-:Y:S04]  /*15230*/  LDGSTS.E [R0+0x53000], desc[UR16][R178.64], P0 ;  /* 0x53000000b2007fae */ /* 0x000fe800081a1010 */
[----:B------:R-:W-:Y:S04]  /*15240*/  LDGSTS.E [R0+0x53400], desc[UR16][R192.64], P0 ;  /* 0x53400000c0007fae */ /* 0x000fe800081a1010 */
[----:B------:R-:W-:Y:S04]  /*15250*/  LDGSTS.E [R0+0x53800], desc[UR16][R210.64], P0 ;  /* 0x53800000d2007fae */ /* 0x000fe800081a1010 */
[----:B------:R-:W-:Y:S04]  /*15260*/  LDGSTS.E [R0+0x53c00], desc[UR16][R224.64], P0 ;  /* 0x53c00000e0007fae */ /* 0x000fe800081a1010 */
[----:B------:R-:W5:Y:S04]  /*15270*/  LDL.LU.64 R198, [R1+0x11f0] ;  /* 0x0011f00001c67983 */ /* 0x000f680000300a00 */
[----:B--2---:R-:W-:Y:S04]  /*15280*/  LDGSTS.E [R87+0x50080], desc[UR16][R242.64], P0 ;  /* 0x50080000f2577fae */ /* 0x004fe800081a1010 */
        /* <DEDUP_REMOVED lines=31> */
[----:B---3--:R-:W-:Y:S04]  /*15480*/  LDGSTS.E [R85+0x50180], desc[UR16][R72.64], P0 ;  /* 0x5018000048557fae */ /* 0x008fe800081a1010 */
        /* <DEDUP_REMOVED lines=15> */
[----:B----4-:R-:W-:Y:S04]  /*15580*/  LDGSTS.E [R82+0x50200], desc[UR16][R30.64], P0 ;  /* 0x502000001e527fae */ /* 0x010fe800081a1010 */
        /* <DEDUP_REMOVED lines=48> */
[----:B------:R1:W-:Y:S04]  /*15890*/  LDGSTS.E [R89+0x50780], desc[UR16][R238.64], P0 ;  /* 0x50780000ee597fae */ /* 0x0003e800081a1010 */
[----:B------:R-:W-:Y:S04]  /*158a0*/  LDGSTS.E [R89+0x50b80], desc[UR16][R24.64], P0 ;  /* 0x50b8000018597fae */ /* 0x000fe800081a1010 */
[----:B------:R-:W-:Y:S04]  /*158b0*/  LDGSTS.E [R89+0x50f80], desc[UR16][R22.64], P0 ;  /* 0x50f8000016597fae */ /* 0x000fe800081a1010 */
[----:B------:R2:W-:Y:S04]  /*158c0*/  LDGSTS.E [R89+0x51380], desc[UR16][R20.64], P0 ;  /* 0x5138000014597fae */ /* 0x0005e800081a1010 */
[----:B------:R-:W-:Y:S04]  /*158d0*/  LDGSTS.E [R89+0x51780], desc[UR16][R18.64], P0 ;  /* 0x5178000012597fae */ /* 0x000fe800081a1010 */
[----:B------:R3:W-:Y:S04]  /*158e0*/  LDGSTS.E [R89+0x51b80], desc[UR16][R16.64], P0 ;  /* 0x51b8000010597fae */ /* 0x0007e800081a1010 */
[----:B------:R-:W-:Y:S04]  /*158f0*/  LDGSTS.E [R89+0x51f80], desc[UR16][R14.64], P0 ;  /* 0x51f800000e597fae */ /* 0x000fe800081a1010 */
[----:B------:R-:W-:Y:S04]  /*15900*/  LDGSTS.E [R89+0x52380], desc[UR16][R202.64], P0 ;  /* 0x52380000ca597fae */ /* 0x000fe800081a1010 */
[----:B------:R-:W-:Y:S04]  /*15910*/  LDGSTS.E [R89+0x52780], desc[UR16][R196.64], P0 ;  /* 0x52780000c4597fae */ /* 0x000fe800081a1010 */
[----:B------:R-:W-:Y:S04]  /*15920*/  LDGSTS.E [R89+0x52b80], desc[UR16][R90.64], P0 ;  /* 0x52b800005a597fae */ /* 0x000fe800081a1010 */
[----:B------:R-:W-:Y:S04]  /*15930*/  LDGSTS.E [R89+0x52f80], desc[UR16][R12.64], P0 ;  /* 0x52f800000c597fae */ /* 0x000fe800081a1010 */
[----:B------:R-:W-:Y:S04]  /*15940*/  LDGSTS.E [R89+0x53380], desc[UR16][R10.64], P0 ;  /* 0x533800000a597fae */ /* 0x000fe800081a1010 */
[----:B------:R-:W-:Y:S04]  /*15950*/  LDGSTS.E [R89+0x53780], desc[UR16][R8.64], P0 ;  /* 0x5378000008597fae */ /* 0x000fe800081a1010 */
[----:B------:R-:W-:Y:S01]  /*15960*/  LDGSTS.E [R89+0x53b80], desc[UR16][R6.64], P0 ;  /* 0x53b8000006597fae */ /* 0x000fe200081a1010 */
[----:B-1----:R-:W1:Y:S03]  /*15970*/  S2R R239, SR_TID.X ;  /* 0x0000000000ef7919 */ /* 0x002e660000002100 */
[----:B------:R4:W-:Y:S04]  /*15980*/  LDGSTS.E [R89+0x53f80], desc[UR16][R4.64], P0 ;  /* 0x53f8000004597fae */ /* 0x0009e800081a1010 */
[----:B------:R-:W0:Y:S01]  /*15990*/  LDGDEPBAR ;  /* 0x00000000000079af */ /* 0x000e220000000000 */
[----:B------:R-:W-:-:S04]  /*159a0*/  DEPBAR.LE SB0, 0x2 ;  /* 0x000080800000791a */ /* 0x000fc80000000000 */
[C---:B-1----:R-:W-:Y:S01]  /*159b0*/  SHF.L.U32 R81, R239.reuse, 0x6, RZ ;  /* 0x00000006ef517819 */ /* 0x042fe200000006ff */
[C---:B------:R-:W-:Y:S01]  /*159c0*/  IMAD.SHL.U32 R0, R239.reuse, 0x10, RZ ;  /* 0x00000010ef007824 */ /* 0x040fe200078e00ff */
[----:B------:R-:W-:Y:S02]  /*159d0*/  LOP3.LUT R240, R239, 0x60, RZ, 0xc0, !PT ;  /* 0x00000060eff07812 */ /* 0x000fe400078ec0ff */
[----:B------:R-:W-:Y:S02]  /*159e0*/  LOP3.LUT R81, R81, 0x600, RZ, 0xc0, !PT ;  /* 0x0000060051517812 */ /* 0x000fe400078ec0ff */
[----:B------:R-:W-:-:S03]  /*159f0*/  LOP3.LUT R0, R0, 0x70, RZ, 0xc0, !PT ;  /* 0x0000007000007812 */ /* 0x000fc600078ec0ff */
[----:B------:R-:W-:-:S04]  /*15a00*/  IMAD R81, R240, 0x4, R81 ;  /* 0x00000004f0517824 */ /* 0x000fc800078e0251 */
[----:B------:R-:W-:Y:S01]  /*15a10*/  IMAD.IADD R81, R0, 0x1, R81 ;  /* 0x0000000100517824 */ /* 0x000fe200078e0251 */
[----:B------:R-:W-:Y:S06]  /*15a20*/  BAR.SYNC.DEFER_BLOCKING 0x0 ;  /* 0x0000000000007b1d */ /* 0x000fec0000010000 */
[----:B--2---:R-:W1:Y:S04]  /*15a30*/  LDSM.16.M88.4 R20, [R81+UR7+0x14800] ;  /* 0x014800075114783b */ /* 0x004e680008000200 */
[----:B---3--:R-:W2:Y:S04]  /*15a40*/  LDSM.16.M88.4 R16, [R81+UR7+0x15000] ;  /* 0x015000075110783b */ /* 0x008ea80008000200 */
[----:B------:R-:W3:Y:S04]  /*15a50*/  LDSM.16.M88.4 R24, [R81+UR7+0x15800] ;  /* 0x015800075118783b */ /* 0x000ee80008000200 */
[----:B----4-:R-:W-:Y:S04]  /*15a60*/  LDSM.16.M88.4 R4, [R81+UR7] ;  /* 0x000000075104783b */ /* 0x010fe80008000200 */
[----:B------:R-:W-:Y:S04]  /*15a70*/  LDSM.16.M88.4 R8, [R81+UR7+0x800] ;  /* 0x000800075108783b */ /* 0x000fe80008000200 */
[----:B------:R-:W-:Y:S04]  /*15a80*/  LDSM.16.M88.4 R216, [R81+UR7+0x1000] ;  /* 0x0010000751d8783b */ /* 0x000fe80008000200 */
[----:B------:R-:W-:Y:S04]  /*15a90*/  LDSM.16.M88.4 R12, [R81+UR7+0x1800] ;  /* 0x00180007510c783b */ /* 0x000fe80008000200 */
[----:B------:R-:W-:Y:S04]  /*15aa0*/  LDSM.16.M88.4 R212, [R81+UR7+0x2000] ;  /* 0x0020000751d4783b */ /* 0x000fe80008000200 */
[----:B------:R-:W-:Y:S04]  /*15ab0*/  LDSM.16.M88.4 R204, [R81+UR7+0x2800] ;  /* 0x0028000751cc783b */ /* 0x000fe80008000200 */
[----:B------:R-:W-:Y:S04]  /*15ac0*/  LDSM.16.M88.4 R208, [R81+UR7+0x3000] ;  /* 0x0030000751d0783b */ /* 0x000fe80008000200 */
[----:B-1----:R-:W-:Y:S04]  /*15ad0*/  STL.64 [R1+0x10], R20 ;  /* 0x0000101401007387 */ /* 0x002fe80000100a00 */
[----:B------:R-:W-:Y:S04]  /*15ae0*/  STL.64 [R1+0x18], R22 ;  /* 0x0000181601007387 */ /* 0x000fe80000100a00 */
[----:B------:R-:W1:Y:S04]  /*15af0*/  LDSM.16.M88.4 R20, [R81+UR7+0x16000] ;  /* 0x016000075114783b */ /* 0x000e680008000200 */
[----:B--2---:R-:W-:Y:S04]  /*15b00*/  STL.64 [R1], R16 ;  /* 0x0000001001007387 */ /* 0x004fe80000100a00 */
[----:B------:R-:W-:Y:S04]  /*15b10*/  STL.64 [R1+0x8], R18 ;  /* 0x0000081201007387 */ /* 0x000fe80000100a00 */
[----:B------:R-:W2:Y:S04]  /*15b20*/  LDSM.16.M88.4 R16, [R81+UR7+0x16800] ;  /* 0x016800075110783b */ /* 0x000ea80008000200 */
[----:B---3--:R-:W-:Y:S04]  /*15b30*/  STL.64 [R1+0x30], R24 ;  /* 0x0000301801007387 */ /* 0x008fe80000100a00 */
[----:B------:R-:W-:Y:S04]  /*15b40*/  STL.64 [R1+0x38], R26 ;  /* 0x0000381a01007387 */ /* 0x000fe80000100a00 */
[----:B------:R-:W3:Y:S04]  /*15b50*/  LDSM.16.M88.4 R24, [R81+UR7+0x17000] ;  /* 0x017000075118783b */ /* 0x000ee80008000200 */
[----:B------:R-:W-:Y:S04]  /*15b60*/  LDSM.16.M88.4 R188, [R81+UR7+0x3800] ;  /* 0x0038000751bc783b */ /* 0x000fe80008000200 */
[----:B------:R-:W-:Y:S04]  /*15b70*/  LDSM.16.M88.4 R192, [R81+UR7+0x4000] ;  /* 0x0040000751c0783b */ /* 0x000fe80008000200 */
[----:B------:R-:W-:Y:S04]  /*15b80*/  LDSM.16.M88.4 R180, [R81+UR7+0x4800] ;  /* 0x0048000751b4783b */ /* 0x000fe80008000200 */
[----:B-1----:R-:W-:Y:S04]  /*15b90*/  STL.64 [R1+0x20], R20 ;  /* 0x0000201401007387 */ /* 0x002fe80000100a00 */
[----:B------:R-:W-:Y:S04]  /*15ba0*/  STL.64 [R1+0x28], R22 ;  /* 0x0000281601007387 */ /* 0x000fe80000100a00 */
[----:B------:R-:W1:Y:S04]  /*15bb0*/  LDSM.16.M88.4 R20, [R81+UR7+0x17800] ;  /* 0x017800075114783b */ /* 0x000e680008000200 */
[----:B--2---:R-:W-:Y:S04]  /*15bc0*/  STL.64 [R1+0x50], R16 ;  /* 0x0000501001007387 */ /* 0x004fe80000100a00 */
        /* <DEDUP_REMOVED lines=58> */
[----:B------:R-:W-:Y:S04]  /*15f70*/  LDSM.16.M88.4 R20, [R81+UR7+0x1f000] ;  /* 0x01f000075114783b */ /* 0x000fe80008000200 */
[----:B--2---:R-:W-:Y:S04]  /*15f80*/  STL.64 [R1+0x120], R16 ;  /* 0x0001201001007387 */ /* 0x004fe80000100a00 */
[----:B------:R-:W-:Y:S04]  /*15f90*/  STL.64 [R1+0x128], R18 ;  /* 0x0001281201007387 */ /* 0x000fe80000100a00 */
[----:B------:R-:W1:Y:S04]  /*15fa0*/  LDSM.16.M88.4 R16, [R81+UR7+0x1f800] ;  /* 0x01f800075110783b */ /* 0x000e680008000200 */
[----:B---3--:R2:W-:Y:S04]  /*15fb0*/  STL.64 [R1+0x150], R24 ;  /* 0x0001501801007387 */ /* 0x0085e80000100a00 */
[----:B------:R2:W-:Y:S04]  /*15fc0*/  STL.64 [R1+0x158], R26 ;  /* 0x0001581a01007387 */ /* 0x0005e80000100a00 */
[----:B------:R2:W3:Y:S04]  /*15fd0*/  LDSM.16.M88.4 R116, [R81+UR7+0xc800] ;  /* 0x00c800075174783b */ /* 0x0004e80008000200 */
[----:B------:R2:W4:Y:S04]  /*15fe0*/  LDSM.16.M88.4 R120, [R81+UR7+0xd000] ;  /* 0x00d000075178783b */ /* 0x0005280008000200 */
[----:B------:R2:W2:Y:S04]  /*15ff0*/  LDSM.16.M88.4 R108, [R81+UR7+0xd800] ;  /* 0x00d80007516c783b */ /* 0x0004a80008000200 */
[----:B------:R1:W2:Y:S04]  /*16000*/  LDSM.16.M88.4 R112, [R81+UR7+0xe000] ;  /* 0x00e000075170783b */ /* 0x0002a80008000200 */
[----:B------:R1:W2:Y:S04]  /*16010*/  LDSM.16.M88.4 R100, [R81+UR7+0xe800] ;  /* 0x00e800075164783b */ /* 0x0002a80008000200 */
[----:B------:R1:W2:Y:S04]  /*16020*/  LDSM.16.M88.4 R104, [R81+UR7+0xf000] ;  /* 0x00f000075168783b */ /* 0x0002a80008000200 */
[----:B------:R2:W2:Y:S04]  /*16030*/  LDSM.16.M88.4 R96, [R81+UR7+0xf800] ;  /* 0x00f800075160783b */ /* 0x0004a80008000200 */
[----:B-1----:R1:W-:Y:S04]  /*16040*/  STL.64 [R1+0x160], R16 ;  /* 0x0001601001007387 */ /* 0x0023e80000100a00 */
[----:B------:R1:W-:Y:S04]  /*16050*/  STL.64 [R1+0x140], R20 ;  /* 0x0001401401007387 */ /* 0x0003e80000100a00 */
[----:B------:R1:W-:Y:S04]  /*16060*/  STL.64 [R1+0x148], R22 ;  /* 0x0001481601007387 */ /* 0x0003e80000100a00 */
[----:B------:R1:W-:Y:S04]  /*16070*/  STL.64 [R1+0x168], R18 ;  /* 0x0001681201007387 */ /* 0x0003e80000100a00 */
[----:B------:R1:W1:Y:S04]  /*16080*/  LDSM.16.M88.4 R92, [R81+UR7+0x10000] ;  /* 0x01000007515c783b */ /* 0x0002680008000200 */
[----:B------:R1:W1:Y:S04]  /*16090*/  LDSM.16.M88.4 R224, [R81+UR7+0x10800] ;  /* 0x0108000751e0783b */ /* 0x0002680008000200 */
[----:B------:R1:W1:Y:S04]  /*160a0*/  LDSM.16.M88.4 R220, [R81+UR7+0x11000] ;  /* 0x0110000751dc783b */ /* 0x0002680008000200 */
[----:B------:R1:W1:Y:S04]  /*160b0*/  LDSM.16.M88.4 R232, [R81+UR7+0x11800] ;  /* 0x0118000751e8783b */ /* 0x0002680008000200 */
[----:B------:R1:W1:Y:S04]  /*160c0*/  LDSM.16.M88.4 R228, [R81+UR7+0x12000] ;  /* 0x0120000751e4783b */ /* 0x0002680008000200 */
[----:B------:R1:W1:Y:S04]  /*160d0*/  LDSM.16.M88.4 R240, [R81+UR7+0x12800] ;  /* 0x0128000751f0783b */ /* 0x0002680008000200 */
[----:B------:R1:W1:Y:S04]  /*160e0*/  LDSM.16.M88.4 R236, [R81+UR7+0x13000] ;  /* 0x0130000751ec783b */ /* 0x0002680008000200 */
[----:B------:R1:W1:Y:S04]  /*160f0*/  LDSM.16.M88.4 R248, [R81+UR7+0x13800] ;  /* 0x0138000751f8783b */ /* 0x0002680008000200 */
[----:B------:R1:W1:Y:S01]  /*16100*/  LDSM.16.M88.4 R244, [R81+UR7+0x14000] ;  /* 0x0140000751f4783b */ /* 0x0002620008000200 */
[----:B--234-:R-:W-:Y:S05]  /*16110*/  @!P5 BRA `(.L_x_6) ;  /* 0x000000080008d947 */ /* 0x01cfea0003800000 */
[----:B-1----:R-:W-:Y:S01]  /*16120*/  MOV R16, R4 ;  /* 0x0000000400107202 */ /* 0x002fe20000000f00 */
[----:B------:R-:W-:Y:S01]  /*16130*/  IMAD.MOV.U32 R17, RZ, RZ, R6 ;  /* 0x000000ffff117224 */ /* 0x000fe200078e0006 */
[----:B------:R-:W-:Y:S01]  /*16140*/  MOV R20, R216 ;  /* 0x000000d800147202 */ /* 0x000fe20000000f00 */
        /* <DEDUP_REMOVED lines=34> */
[----:B------:R-:W-:-:S02]  /*16370*/  IMAD.MOV.U32 R41, RZ, RZ, R178 ;  /* 0x000000ffff297224 */ /* 0x000fc400078e00b2 */
[----:B------:R-:W-:Y:S02]  /*16380*/  IMAD.MOV.U32 R42, RZ, RZ, R164 ;  /* 0x000000ffff2a7224 */ /* 0x000fe400078e00a4 */
[----:B------:R-:W-:Y:S02]  /*16390*/  IMAD.MOV.U32 R43, RZ, RZ, R166 ;  /* 0x000000ffff2b7224 */ /* 0x000fe400078e00a6 */
[----:B------:R-:W-:Y:S02]  /*163a0*/  IMAD.MOV.U32 R45, RZ, RZ, R170 ;  /* 0x000000ffff2d7224 */ /* 0x000fe400078e00aa */
[----:B------:R-:W-:Y:S02]  /*163b0*/  IMAD.MOV.U32 R46, RZ, RZ, R156 ;  /* 0x000000ffff2e7224 */ /* 0x000fe400078e009c */
[----:B------:R-:W-:Y:S02]  /*163c0*/  IMAD.MOV.U32 R47, RZ, RZ, R158 ;  /* 0x000000ffff2f7224 */ /* 0x000fe400078e009e */
        /* <DEDUP_REMOVED lines=25> */
[----:B------:R-:W-:Y:S01]  /*16560*/  IMAD.MOV.U32 R7, RZ, RZ, R11 ;  /* 0x000000ffff077224 */ /* 0x000fe200078e000b */
[----:B------:R1:W-:Y:S01]  /*16570*/  STTM.x64 tmem[UR11+0x100], R16 ;  /* 0x00010010000079ed */ /* 0x0003e2000834000b */
[----:B------:R-:W-:Y:S02]  /*16580*/  IMAD.MOV.U32 R6, RZ, RZ, R9 ;  /* 0x000000ffff067224 */ /* 0x000fe400078e0009 */
[----:B------:R-:W-:Y:S02]  /*16590*/  IMAD.MOV.U32 R10, RZ, RZ, R13 ;  /* 0x000000ffff0a7224 */ /* 0x000fe400078e000d */
[----:B------:R-:W-:Y:S02]  /*165a0*/  IMAD.MOV.U32 R11, RZ, RZ, R15 ;  /* 0x000000ffff0b7224 */ /* 0x000fe400078e000f */
[----:B------:R-:W-:Y:S02]  /*165b0*/  IMAD.MOV.U32 R9, RZ, RZ, R219 ;  /* 0x000000ffff097224 */ /* 0x000fe400078e00db */
[----:B------:R-:W-:-:S02]  /*165c0*/  IMAD.MOV.U32 R13, RZ, RZ, R215 ;  /* 0x000000ffff0d7224 */ /* 0x000fc400078e00d7 */
[----:B------:R-:W-:Y:S02]  /*165d0*/  IMAD.MOV.U32 R14, RZ, RZ, R205 ;  /* 0x000000ffff0e7224 */ /* 0x000fe400078e00cd */
[----:B------:R-:W-:Y:S01]  /*165e0*/  IMAD.MOV.U32 R15, RZ, RZ, R207 ;  /* 0x000000ffff0f7224 */ /* 0x000fe200078e00cf */
        /* <DEDUP_REMOVED lines=51> */
[----:B------:R-:W-:-:S04]  /*16920*/  IMAD.MOV.U32 R67, RZ, RZ, R99 ;  /* 0x000000ffff437224 */ /* 0x000fc800078e0063 */
[----:B------:R2:W-:Y:S03]  /*16930*/  STTM.x64 tmem[UR11+0x180], R4 ;  /* 0x00018004000079ed */ /* 0x0005e6000834000b */
.L_x_6:
[----:B--2---:R-:W2:Y:S04]  /*16940*/  LDL.LU.64 R10, [R1+0x198] ;  /* 0x00019800010a7983 */ /* 0x004ea80000300a00 */
[----:B------:R-:W3:Y:S04]  /*16950*/  LDL.LU.64 R60, [R1+0x4b0] ;  /* 0x0004b000013c7983 */ /* 0x000ee80000300a00 */
[----:B------:R-:W4:Y:S04]  /*16960*/  LDL.LU.64 R50, [R1+0x350] ;  /* 0x0003500001327983 */ /* 0x000f280000300a00 */
[----:B------:R-:W2:Y:S04]  /*16970*/  LDL.LU.64 R52, [R1+0x358] ;  /* 0x0003580001347983 */ /* 0x000ea80000300a00 */
[----:B------:R-:W2:Y:S04]  /*16980*/  LDL.LU.64 R32, [R1+0x1e0] ;  /* 0x0001e00001207983 */ /* 0x000ea80000300a00 */
[----:B-1----:R-:W2:Y:S04]  /*16990*/  LDL.LU.64 R18, [R1+0x1a0] ;  /* 0x0001a00001127983 */ /* 0x002ea80000300a00 */
[----:B------:R-:W2:Y:S04]  /*169a0*/  LDL.LU.64 R34, [R1+0x250] ;  /* 0x0002500001227983 */ /* 0x000ea80000300a00 */
        /* <DEDUP_REMOVED lines=24> */
[----:B------:R-:W3:Y:S04]  /*16b30*/  LDL.LU.64 R108, [R1+0x560] ;  /* 0x00056000016c7983 */ /* 0x000ee80000300a00 */
[----:B------:R-:W4:Y:S04]  /*16b40*/  LDL.LU.64 R100, [R1+0x558] ;  /* 0x0005580001647983 */ /* 0x000f280000300a00 */
[----:B------:R-:W4:Y:S01]  /*16b50*/  LDL.LU.64 R66, [R1+0x550] ;  /* 0x0005500001427983 */ /* 0x000f220000300a00 */
[----:B------:R-:W-:-:S02]  /*16b60*/  SHF.R.S32.HI R0, RZ, 0x1f, R3 ;  /* 0x0000001fff007819 */ /* 0x000fc40000011403 */
[C---:B------:R-:W-:Y:S01]  /*16b70*/  SHF.L.U32 R80, R3.reuse, 0x2, RZ ;  /* 0x0000000203507819 */ /* 0x040fe200000006ff */
[----:B------:R-:W4:Y:S01]  /*16b80*/  LDL.LU.64 R76, [R1+0x540] ;  /* 0x00054000014c7983 */ /* 0x000f220000300a00 */
[----:B------:R-:W-:-:S03]  /*16b90*/  SHF.L.U64.HI R3, R3, 0x2, R0 ;  /* 0x0000000203037819 */ /* 0x000fc60000010200 */
[----:B------:R-:W4:Y:S04]  /*16ba0*/  LDL.LU.64 R104, [R1+0x538] ;  /* 0x0005380001687983 */ /* 0x000f280000300a00 */
[----:B------:R-:W4:Y:S04]  /*16bb0*/  LDL.LU.64 R70, [R1+0x530] ;  /* 0x0005300001467983 */ /* 0x000f280000300a00 */
[----:B------:R-:W4:Y:S04]  /*16bc0*/  LDL.LU.64 R78, [R1+0x520] ;  /* 0x00052000014e7983 */ /* 0x000f280000300a00 */
[----:B------:R-:W4:Y:S04]  /*16bd0*/  LDL.LU.64 R102, [R1+0x518] ;  /* 0x0005180001667983 */ /* 0x000f280000300a00 */
[----:B------:R-:W4:Y:S04]  /*16be0*/  LDL.LU.64 R72, [R1+0x510] ;  /* 0x0005100001487983 */ /* 0x000f280000300a00 */
[----:B------:R-:W4:Y:S04]  /*16bf0*/  LDL.LU.64 R98, [R1+0x500] ;  /* 0x0005000001627983 */ /* 0x000f280000300a00 */
[----:B------:R-:W4:Y:S04]  /*16c00*/  LDL.LU.64 R96, [R1+0x4f8] ;  /* 0x0004f80001607983 */ /* 0x000f280000300a00 */
[----:B------:R-:W4:Y:S01]  /*16c10*/  LDL.LU.64 R68, [R1+0x4f0] ;  /* 0x0004f00001447983 */ /* 0x000f220000300a00 */
[----:B--2---:R-:W-:-:S02]  /*16c20*/  IADD3 R110, P0, PT, R112, R80, RZ ;  /* 0x00000050706e7210 */ /* 0x004fc40007f1e0ff */
[----:B---3--:R-:W-:-:S03]  /*16c30*/  IADD3 R106, P1, PT, R108, R80, RZ ;  /* 0x000000506c6a7210 */ /* 0x008fc60007f3e0ff */
[--C-:B------:R-:W-:Y:S01]  /*16c40*/  IMAD.X R111, R113, 0x1, R3.reuse, P0 ;  /* 0x00000001716f7824 */ /* 0x100fe200000e0603 */
[----:B----4-:R-:W-:Y:S01]  /*16c50*/  IADD3 R74, P3, PT, R100, R80, RZ ;  /* 0x00000050644a7210 */ /* 0x010fe20007f7e0ff */
[----:B------:R-:W-:-:S03]  /*16c60*/  IMAD.X R107, R109, 0x1, R3, P1 ;  /* 0x000000016d6b7824 */ /* 0x000fc600008e0603 */
[----:B------:R-:W-:Y:S01]  /*16c70*/  STL.64 [R1+0xcf0], R110 ;  /* 0x000cf06e01007387 */ /* 0x000fe20000100a00 */
[----:B------:R-:W-:Y:S01]  /*16c80*/  IADD3 R64, P4, PT, R66, R80, RZ ;  /* 0x0000005042407210 */ /* 0x000fe20007f9e0ff */
[----:B------:R-:W-:Y:S02]  /*16c90*/  IMAD.X R75, R101, 0x1, R3, P3 ;  /* 0x00000001654b7824 */ /* 0x000fe400018e0603 */
[----:B------:R1:W-:Y:S01]  /*16ca0*/  STL.64 [R1+0xd78], R106 ;  /* 0x000d786a01007387 */ /* 0x0003e20000100a00 */
[----:B------:R-:W-:-:S03]  /*16cb0*/  IADD3.X R65, PT, PT, R67, R3, RZ, P4, !PT ;  /* 0x0000000343417210 */ /* 0x000fc600027fe4ff */
[----:B------:R2:W-:Y:S04]  /*16cc0*/  STL.64 [R1+0xdf8], R74 ;  /* 0x000df84a01007387 */ /* 0x0005e80000100a00 */
[----:B------:R3:W-:Y:S04]  /*16cd0*/  STL.64 [R1+0xe80], R64 ;  /* 0x000e804001007387 */ /* 0x0007e80000100a00 */
[----:B-1----:R-:W4:Y:S01]  /*16ce0*/  LDL.LU.64 R106, [R1+0x548] ;  /* 0x00054800016a7983 */ /* 0x002f220000300a00 */
[-C--:B------:R-:W-:Y:S02]  /*16cf0*/  IADD3 R66, P1, PT, R76, R80.reuse, RZ ;  /* 0x000000504c427210 */ /* 0x080fe40007f3e0ff */
[----:B--2---:R-:W-:-:S03]  /*16d00*/  IADD3 R74, P3, PT, R104, R80, RZ ;  /* 0x00000050684a7210 */ /* 0x004fc60007f7e0ff */
[--C-:B------:R-:W-:Y:S01]  /*16d10*/  IMAD.X R67, R77, 0x1, R3.reuse, P1 ;  /* 0x000000014d437824 */ /* 0x100fe200008e0603 */
[----:B---3--:R-:W-:Y:S01]  /*16d20*/  IADD3 R64, P4, PT, R70, R80, RZ ;  /* 0x0000005046407210 */ /* 0x008fe20007f9e0ff */
[----:B------:R-:W-:-:S04]  /*16d30*/  IMAD.X R75, R105, 0x1, R3, P3 ;  /* 0x00000001694b7824 */ /* 0x000fc800018e0603 */
[----:B------:R-:W-:Y:S01]  /*16d40*/  IMAD.X R65, R71, 0x1, R3, P4 ;  /* 0x0000000147417824 */ /* 0x000fe200020e0603 */
[----:B----4-:R-:W-:-:S05]  /*16d50*/  IADD3 R100, P0, PT, R106, R80, RZ ;  /* 0x000000506a647210 */ /* 0x010fca0007f1e0ff */
[----:B------:R-:W-:-:S05]  /*16d60*/  IMAD.X R101, R107, 0x1, R3, P0 ;  /* 0x000000016b657824 */ /* 0x000fca00000e0603 */
[----:B------:R-:W-:Y:S04]  /*16d70*/  STL.64 [R1+0xf08], R100 ;  /* 0x000f086401007387 */ /* 0x000fe80000100a00 */
[----:B------:R1:W-:Y:S02]  /*16d80*/  STL.64 [R1+0xf90], R66 ;  /* 0x000f904201007387 */ /* 0x0003e40000100a00 */
[----:B-1----:R-:W-:Y:S01]  /*16d90*/  IMAD.MOV.U32 R66, RZ, RZ, R62 ;  /* 0x000000ffff427224 */ /* 0x002fe200078e003e */
[----:B------:R-:W-:Y:S01]  /*16da0*/  MOV R67, R63 ;  /* 0x0000003f00437202 */ /* 0x000fe20000000f00 */
[----:B------:R-:W-:Y:S02]  /*16db0*/  IMAD.MOV.U32 R62, RZ, RZ, R60 ;  /* 0x000000ffff3e7224 */ /* 0x000fe400078e003c */
[----:B------:R-:W-:Y:S01]  /*16dc0*/  IMAD.MOV.U32 R63, RZ, RZ, R61 ;  /* 0x000000ffff3f7224 */ /* 0x000fe200078e003d */
[----:B------:R-:W-:Y:S01]  /*16dd0*/  MOV R61, R59 ;  /* 0x0000003b003d7202 */ /* 0x000fe20000000f00 */
[----:B------:R-:W-:-:S02]  /*16de0*/  IMAD.MOV.U32 R60, RZ, RZ, R58 ;  /* 0x000000ffff3c7224 */ /* 0x000fc400078e003a */
[----:B------:R-:W-:Y:S02]  /*16df0*/  IMAD.MOV.U32 R58, RZ, RZ, R54 ;  /* 0x000000ffff3a7224 */ /* 0x000fe400078e0036 */
[----:B------:R-:W-:Y:S01]  /*16e00*/  IMAD.MOV.U32 R59, RZ, RZ, R55 ;  /* 0x000000ffff3b7224 */ /* 0x000fe200078e0037 */
[----:B------:R-:W-:Y:S01]  /*16e10*/  MOV R55, R49 ;  /* 0x0000003100377202 */ /* 0x000fe20000000f00 */
[----:B------:R-:W-:Y:S02]  /*16e20*/  IMAD.MOV.U32 R54, RZ, RZ, R48 ;  /* 0x000000ffff367224 */ /* 0x000fe400078e0030 */
[----:B------:R-:W-:Y:S02]  /*16e30*/  IMAD.MOV.U32 R48, RZ, RZ, R34 ;  /* 0x000000ffff307224 */ /* 0x000fe400078e0022 */
[----:B------:R-:W-:Y:S01]  /*16e40*/  IMAD.MOV.U32 R49, RZ, RZ, R35 ;  /* 0x000000ffff317224 */ /* 0x000fe200078e0023 */
[----:B------:R-:W-:Y:S01]  /*16e50*/  MOV R35, R33 ;  /* 0x0000002100237202 */ /* 0x000fe20000000f00 */
[----:B------:R-:W-:-:S02]  /*16e60*/  IMAD.MOV.U32 R34, RZ, RZ, R32 ;  /* 0x000000ffff227224 */ /* 0x000fc400078e0020 */
[----:B------:R-:W2:Y:S04]  /*16e70*/  LDL.LU.64 R32, [R1+0x1c0] ;  /* 0x0001c00001207983 */ /* 0x000ea80000300a00 */
[----:B------:R-:W3:Y:S04]  /*16e80*/  LDL.LU.64 R100, [R1+0x4e0] ;  /* 0x0004e00001647983 */ /* 0x000ee80000300a00 */
[----:B------:R-:W4:Y:S04]  /*16e90*/  LDL.LU.64 R76, [R1+0x4d8] ;  /* 0x0004d800014c7983 */ /* 0x000f280000300a00 */
[----:B------:R1:W-:Y:S04]  /*16ea0*/  STL.64 [R1+0x1010], R74 ;  /* 0x0010104a01007387 */ /* 0x0003e80000100a00 */
[----:B------:R1:W-:Y:S04]  /*16eb0*/  STL.64 [R1+0x1090], R64 ;  /* 0x0010904001007387 */ /* 0x0003e80000100a00 */
[----:B------:R-:W2:Y:S01]  /*16ec0*/  LDL.LU.64 R106, [R1+0x528] ;  /* 0x00052800016a7983 */ /* 0x000ea20000300a00 */
[----:B------:R-:W-:-:S02]  /*16ed0*/  IADD3 R70, P1, PT, R78, R80, RZ ;  /* 0x000000504e467210 */ /* 0x000fc40007f3e0ff */
[-C--:B-1----:R-:W-:Y:S02]  /*16ee0*/  IADD3 R74, P3, PT, R102, R80.reuse, RZ ;  /* 0x00000050664a7210 */ /* 0x082fe40007f7e0ff */
[----:B------:R-:W-:Y:S02]  /*16ef0*/  IADD3.X R71, PT, PT, R79, R3, RZ, P1, !PT ;  /* 0x000000034f477210 */ /* 0x000fe40000ffe4ff */
[----:B------:R-:W-:Y:S01]  /*16f00*/  IADD3 R64, P4, PT, R72, R80, RZ ;  /* 0x0000005048407210 */ /* 0x000fe20007f9e0ff */
[----:B------:R-:W-:-:S04]  /*16f10*/  IMAD.X R75, R103, 0x1, R3, P3 ;  /* 0x00000001674b7824 */ /* 0x000fc800018e0603 */
[----:B------:R-:W-:Y:S01]  /*16f20*/  IMAD.X R65, R73, 0x1, R3, P4 ;  /* 0x0000000149417824 */ /* 0x000fe200020e0603 */
[----:B--2---:R-:W-:-:S05]  /*16f30*/  IADD3 R104, P0, PT, R106, R80, RZ ;  /* 0x000000506a687210 */ /* 0x004fca0007f1e0ff */
[----:B------:R-:W-:-:S05]  /*16f40*/  IMAD.X R105, R107, 0x1, R3, P0 ;  /* 0x000000016b697824 */ /* 0x000fca00000e0603 */
[----:B------:R-:W-:Y:S04]  /*16f50*/  STL.64 [R1+0x10c8], R104 ;  /* 0x0010c86801007387 */ /* 0x000fe80000100a00 */
[----:B------:R1:W-:Y:S02]  /*16f60*/  STL.64 [R1+0x1100], R70 ;  /* 0x0011004601007387 */ /* 0x0003e40000100a00 */
[----:B-1----:R-:W-:Y:S02]  /*16f70*/  IMAD.MOV.U32 R70, RZ, RZ, R62 ;  /* 0x000000ffff467224 */ /* 0x002fe400078e003e */
        /* <DEDUP_REMOVED lines=15> */
[----:B------:R-:W2:Y:S04]  /*17070*/  LDL.LU.64 R6, [R1+0x298] ;  /* 0x0002980001067983 */ /* 0x000ea80000300a00 */
[----:B------:R-:W2:Y:S04]  /*17080*/  LDL.LU.64 R106, [R1+0x4c0] ;  /* 0x0004c000016a7983 */ /* 0x000ea80000300a00 */
[----:B------:R-:W2:Y:S04]  /*17090*/  LDL.LU.64 R78, [R1+0x4b8] ;  /* 0x0004b800014e7983 */ /* 0x000ea80000300a00 */
[----:B------:R1:W-:Y:S04]  /*170a0*/  STL.64 [R1+0x1138], R74 ;  /* 0x0011384a01007387 */ /* 0x0003e80000100a00 */
[----:B------:R3:W-:Y:S04]  /*170b0*/  STL.64 [R1+0x1168], R64 ;  /* 0x0011684001007387 */ /* 0x0007e80000100a00 */
[----:B------:R-:W2:Y:S01]  /*170c0*/  LDL.LU.64 R104, [R1+0x508] ;  /* 0x0005080001687983 */ /* 0x000ea20000300a00 */
[----:B------:R-:W-:-:S02]  /*170d0*/  IADD3 R72, P1, PT, R98, R80, RZ ;  /* 0x0000005062487210 */ /* 0x000fc40007f3e0ff */
[-C--:B-1----:R-:W-:Y:S02]  /*170e0*/  IADD3 R74, P3, PT, R96, R80.reuse, RZ ;  /* 0x00000050604a7210 */ /* 0x082fe40007f7e0ff */
[----:B------:R-:W-:Y:S02]  /*170f0*/  IADD3.X R73, PT, PT, R99, R3, RZ, P1, !PT ;  /* 0x0000000363497210 */ /* 0x000fe40000ffe4ff */
[----:B---3--:R-:W-:Y:S01]  /*17100*/  IADD3 R64, P4, PT, R68, R80, RZ ;  /* 0x0000005044407210 */ /* 0x008fe20007f9e0ff */
[----:B------:R-:W-:-:S04]  /*17110*/  IMAD.X R75, R97, 0x1, R3, P3 ;  /* 0x00000001614b7824 */ /* 0x000fc800018e0603 */
[----:B------:R-:W-:Y:S01]  /*17120*/  IMAD.X R65, R69, 0x1, R3, P4 ;  /* 0x0000000145417824 */ /* 0x000fe200020e0603 */
[----:B--2---:R-:W-:-:S05]  /*17130*/  IADD3 R102, P0, PT, R104, R80, RZ ;  /* 0x0000005068667210 */ /* 0x004fca0007f1e0ff */
[----:B------:R-:W-:-:S05]  /*17140*/  IMAD.X R103, R105, 0x1, R3, P0 ;  /* 0x0000000169677824 */ /* 0x000fca00000e0603 */
[----:B------:R1:W-:Y:S04]  /*17150*/  STL.64 [R1+0x1190], R102 ;  /* 0x0011906601007387 */ /* 0x0003e80000100a00 */
[----:B------:R2:W-:Y:S04]  /*17160*/  STL.64 [R1+0x11b0], R72 ;  /* 0x0011b04801007387 */ /* 0x0005e80000100a00 */
[----:B------:R-:W3:Y:S04]  /*17170*/  LDL.LU.64 R108, [R1+0x4a0] ;  /* 0x0004a000016c7983 */ /* 0x000ee80000300a00 */
[----:B-1----:R-:W3:Y:S04]  /*17180*/  LDL.LU.64 R102, [R1+0x498] ;  /* 0x0004980001667983 */ /* 0x002ee80000300a00 */
[----:B--2---:R-:W2:Y:S04]  /*17190*/  LDL.LU.64 R72, [R1+0x490] ;  /* 0x0004900001487983 */ /* 0x004ea80000300a00 */
[----:B------:R4:W-:Y:S04]  /*171a0*/  STL.64 [R1+0x11c8], R74 ;  /* 0x0011c84a01007387 */ /* 0x0009e80000100a00 */
[----:B------:R1:W-:Y:S04]  /*171b0*/  STL.64 [R1+0x11d8], R64 ;  /* 0x0011d84001007387 */ /* 0x0003e80000100a00 */
[----:B------:R-:W2:Y:S01]  /*171c0*/  LDL.LU.64 R112, [R1+0x4e8] ;  /* 0x0004e80001707983 */ /* 0x000ea20000300a00 */
[----:B------:R-:W-:-:S02]  /*171d0*/  IADD3 R98, P1, PT, R100, R80, RZ ;  /* 0x0000005064627210 */ /* 0x000fc40007f3e0ff */
[-C--:B----4-:R-:W-:Y:S01]  /*171e0*/  IADD3 R74, P3, PT, R76, R80.reuse, RZ ;  /* 0x000000504c4a7210 */ /* 0x090fe20007f7e0ff */
[----:B------:R-:W4:Y:S01]  /*171f0*/  LDL.LU.64 R96, [R1+0x480] ;  /* 0x0004800001607983 */ /* 0x000f220000300a00 */
[----:B-1----:R-:W-:-:S03]  /*17200*/  IADD3 R64, P4, PT, R66, R80, RZ ;  /* 0x0000005042407210 */ /* 0x002fc60007f9e0ff */
[--C-:B------:R-:W-:Y:S01]  /*17210*/  IMAD.X R75, R77, 0x1, R3.reuse, P3 ;  /* 0x000000014d4b7824 */ /* 0x100fe200018e0603 */
[----:B------:R-:W-:Y:S01]  /*17220*/  IADD3.X R99, PT, PT, R101, R3, RZ, P1, !PT ;  /* 0x0000000365637210 */ /* 0x000fe20000ffe4ff */
[----:B------:R-:W3:Y:S01]  /*17230*/  LDL.LU.64 R104, [R1+0x478] ;  /* 0x0004780001687983 */ /* 0x000ee20000300a00 */
[----:B------:R-:W-:-:S03]  /*17240*/  IMAD.X R65, R67, 0x1, R3, P4 ;  /* 0x0000000143417824 */ /* 0x000fc600020e0603 */
[----:B------:R-:W3:Y:S01]  /*17250*/  LDL.LU.64 R68, [R1+0x470] ;  /* 0x0004700001447983 */ /* 0x000ee20000300a00 */
[----:B------:R-:W-:Y:S01]  /*17260*/  IMAD.MOV.U32 R66, RZ, RZ, R62 ;  /* 0x000000ffff427224 */ /* 0x000fe200078e003e */
[----:B------:R-:W-:Y:S01]  /*17270*/  MOV R67, R63 ;  /* 0x0000003f00437202 */ /* 0x000fe20000000f00 */
[----:B------:R-:W-:Y:S02]  /*17280*/  IMAD.MOV.U32 R62, RZ, RZ, R58 ;  /* 0x000000ffff3e7224 */ /* 0x000fe400078e003a */
[----:B------:R-:W-:Y:S01]  /*17290*/  IMAD.MOV.U32 R63, RZ, RZ, R59 ;  /* 0x000000ffff3f7224 */ /* 0x000fe200078e003b */
[----:B------:R-:W-:Y:S01]  /*172a0*/  MOV R59, R55 ;  /* 0x00000037003b7202 */ /* 0x000fe20000000f00 */
[----:B------:R-:W-:Y:S01]  /*172b0*/  IMAD.MOV.U32 R58, RZ, RZ, R54 ;  /* 0x000000ffff3a7224 */ /* 0x000fe200078e0036 */
[----:B--2---:R-:W-:-:S05]  /*172c0*/  IADD3 R110, P0, PT, R112, R80, RZ ;  /* 0x00000050706e7210 */ /* 0x004fca0007f1e0ff */
[----:B------:R-:W-:-:S05]  /*172d0*/  IMAD.X R111, R113, 0x1, R3, P0 ;  /* 0x00000001716f7824 */ /* 0x000fca00000e0603 */
[----:B------:R-:W-:Y:S04]  /*172e0*/  STL.64 [R1+0xc78], R110 ;  /* 0x000c786e01007387 */ /* 0x000fe80000100a00 */
[----:B------:R1:W-:Y:S04]  /*172f0*/  STL.64 [R1+0xd00], R98 ;  /* 0x000d006201007387 */ /* 0x0003e80000100a00 */
[----:B------:R2:W-:Y:S04]  /*17300*/  STL.64 [R1+0xd88], R74 ;  /* 0x000d884a01007387 */ /* 0x0005e80000100a00 */
[----:B------:R3:W-:Y:S04]  /*17310*/  STL.64 [R1+0xe08], R64 ;  /* 0x000e084001007387 */ /* 0x0007e80000100a00 */
[----:B------:R-:W4:Y:S04]  /*17320*/  LDL.LU.64 R54, [R1+0x258] ;  /* 0x0002580001367983 */ /* 0x000f280000300a00 */
[----:B------:R-:W4:Y:S01]  /*17330*/  LDL.LU.64 R112, [R1+0x4c8] ;  /* 0x0004c80001707983 */ /* 0x000f220000300a00 */
[----:B-1----:R-:W-:-:S02]  /*17340*/  IADD3 R98, P1, PT, R106, R80, RZ ;  /* 0x000000506a627210 */ /* 0x002fc40007f3e0ff */
[-C--:B--2---:R-:W-:Y:S01]  /*17350*/  IADD3 R74, P3, PT, R78, R80.reuse, RZ ;  /* 0x000000504e4a7210 */ /* 0x084fe20007f7e0ff */
[----:B------:R-:W2:Y:S01]  /*17360*/  LDL.LU.64 R76, [R1+0x460] ;  /* 0x00046000014c7983 */ /* 0x000ea20000300a00 */
[----:B---3--:R-:W-:Y:S01]  /*17370*/  IADD3 R64, P4, PT, R70, R80, RZ ;  /* 0x0000005046407210 */ /* 0x008fe20007f9e0ff */
[--C-:B------:R-:W-:Y:S02]  /*17380*/  IMAD.X R99, R107, 0x1, R3.reuse, P1 ;  /* 0x000000016b637824 */ /* 0x100fe400008e0603 */
[----:B------:R-:W-:Y:S01]  /*17390*/  IMAD.X R75, R79, 0x1, R3, P3 ;  /* 0x000000014f4b7824 */ /* 0x000fe200018e0603 */
[----:B------:R-:W-:Y:S01]  /*173a0*/  IADD3.X R65, PT, PT, R71, R3, RZ, P4, !PT ;  /* 0x0000000347417210 */ /* 0x000fe200027fe4ff */
[----:B------:R-:W3:Y:S01]  /*173b0*/  LDL.LU.64 R100, [R1+0x458] ;  /* 0x0004580001647983 */ /* 0x000ee20000300a00 */
[----:B------:R-:W-:Y:S02]  /*173c0*/  IMAD.MOV.U32 R70, RZ, RZ, R62 ;  /* 0x000000ffff467224 */ /* 0x000fe400078e003e */
[----:B------:R-:W-:Y:S01]  /*173d0*/  IMAD.MOV.U32 R71, RZ, RZ, R63 ;  /* 0x000000ffff477224 */ /* 0x000fe200078e003f */
[----:B------:R-:W-:Y:S01]  /*173e0*/  MOV R63, R61 ;  /* 0x0000003d003f7202 */ /* 0x000fe20000000f00 */
[----:B------:R-:W-:-:S02]  /*173f0*/  IMAD.MOV.U32 R62, RZ, RZ, R60 ;  /* 0x000000ffff3e7224 */ /* 0x000fc400078e003c */
[----:B------:R-:W-:Y:S02]  /*17400*/  IMAD.MOV.U32 R60, RZ, RZ, R56 ;  /* 0x000000ffff3c7224 */ /* 0x000fe400078e0038 */
[----:B------:R-:W-:Y:S02]  /*17410*/  IMAD.MOV.U32 R61, RZ, RZ, R57 ;  /* 0x000000ffff3d7224 */ /* 0x000fe400078e0039 */
[----:B----4-:R-:W-:Y:S01]  /*17420*/  IMAD.MOV.U32 R56, RZ, RZ, R54 ;  /* 0x000000ffff387224 */ /* 0x010fe200078e0036 */
[----:B------:R-:W-:Y:S02]  /*17430*/  MOV R57, R55 ;  /* 0x0000003700397202 */ /* 0x000fe40000000f00 */
[----:B------:R-:W-:-:S05]  /*17440*/  IADD3 R110, P0, PT, R112, R80, RZ ;  /* 0x00000050706e7210 */ /* 0x000fca0007f1e0ff */
[----:B------:R-:W-:-:S05]  /*17450*/  IMAD.X R111, R113, 0x1, R3, P0 ;  /* 0x00000001716f7824 */ /* 0x000fca00000e0603 */
[----:B------:R-:W-:Y:S04]  /*17460*/  STL.64 [R1+0xe90], R110 ;  /* 0x000e906e01007387 */ /* 0x000fe80000100a00 */
[----:B------:R-:W-:Y:S04]  /*17470*/  STL.64 [R1+0xf10], R98 ;  /* 0x000f106201007387 */ /* 0x000fe80000100a00 */
[----:B------:R1:W-:Y:S04]  /*17480*/  STL.64 [R1+0xf98], R74 ;  /* 0x000f984a01007387 */ /* 0x0003e80000100a00 */
[----:B------:R4:W-:Y:S04]  /*17490*/  STL.64 [R1+0x1020], R64 ;  /* 0x0010204001007387 */ /* 0x0009e80000100a00 */
[----:B------:R-:W2:Y:S04]  /*174a0*/  LDL.LU.64 R54, [R1+0x238] ;  /* 0x0002380001367983 */ /* 0x000ea80000300a00 */
[----:B------:R-:W2:Y:S01]  /*174b0*/  LDL.LU.64 R112, [R1+0x4a8] ;  /* 0x0004a80001707983 */ /* 0x000ea20000300a00 */
[----:B------:R-:W-:-:S02]  /*174c0*/  IADD3 R106, P1, PT, R108, R80, RZ ;  /* 0x000000506c6a7210 */ /* 0x000fc40007f3e0ff */
[-C--:B-1----:R-:W-:Y:S01]  /*174d0*/  IADD3 R74, P3, PT, R102, R80.reuse, RZ ;  /* 0x00000050664a7210 */ /* 0x082fe20007f7e0ff */
[----:B------:R-:W3:Y:S01]  /*174e0*/  LDL.LU.64 R98, [R1+0x440] ;  /* 0x0004400001627983 */ /* 0x000ee20000300a00 */
[-C--:B----4-:R-:W-:Y:S01]  /*174f0*/  IADD3 R64, P4, PT, R72, R80.reuse, RZ ;  /* 0x0000005048407210 */ /* 0x090fe20007f9e0ff */
[--C-:B------:R-:W-:Y:S02]  /*17500*/  IMAD.X R107, R109, 0x1, R3.reuse, P1 ;  /* 0x000000016d6b7824 */ /* 0x100fe400008e0603 */
[----:B------:R-:W-:Y:S01]  /*17510*/  IMAD.X R75, R103, 0x1, R3, P3 ;  /* 0x00000001674b7824 */ /* 0x000fe200018e0603 */
[----:B------:R-:W-:Y:S01]  /*17520*/  IADD3.X R65, PT, PT, R73, R3, RZ, P4, !PT ;  /* 0x0000000349417210 */ /* 0x000fe200027fe4ff */
[----:B------:R-:W4:Y:S01]  /*17530*/  LDL.LU.64 R78, [R1+0x438] ;  /* 0x00043800014e7983 */ /* 0x000f220000300a00 */
[----:B--2---:R-:W-:-:S05]  /*17540*/  IADD3 R110, P0, PT, R112, R80, RZ ;  /* 0x00000050706e7210 */ /* 0x004fca0007f1e0ff */
[----:B------:R-:W-:-:S05]  /*17550*/  IMAD.X R111, R113, 0x1, R3, P0 ;  /* 0x00000001716f7824 */ /* 0x000fca00000e0603 */
[----:B------:R-:W-:Y:S04]  /*17560*/  STL.64 [R1+0x1098], R110 ;  /* 0x0010986e01007387 */ /* 0x000fe80000100a00 */
[----:B------:R1:W-:Y:S04]  /*17570*/  STL.64 [R1+0x10d0], R106 ;  /* 0x0010d06a01007387 */ /* 0x0003e80000100a00 */
[----:B------:R2:W-:Y:S04]  /*17580*/  STL.64 [R1+0x1108], R74 ;  /* 0x0011084a01007387 */ /* 0x0005e80000100a00 */
[----:B------:R3:W-:Y:S04]  /*17590*/  STL.64 [R1+0x1140], R64 ;  /* 0x0011404001007387 */ /* 0x0007e80000100a00 */
[----:B-1----:R-:W4:Y:S01]  /*175a0*/  LDL.LU.64 R106, [R1+0x488] ;  /* 0x00048800016a7983 */ /* 0x002f220000300a00 */
[----:B------:R-:W-:-:S02]  /*175b0*/  IADD3 R72, P1, PT, R96, R80, RZ ;  /* 0x0000005060487210 */ /* 0x000fc40007f3e0ff */
[----:B--2---:R-:W-:-:S03]  /*175c0*/  IADD3 R74, P3, PT, R104, R80, RZ ;  /* 0x00000050684a7210 */ /* 0x004fc60007f7e0ff */
[--C-:B------:R-:W-:Y:S01]  /*175d0*/  IMAD.X R73, R97, 0x1, R3.reuse, P1 ;  /* 0x0000000161497824 */ /* 0x100fe200008e0603 */
[----:B---3--:R-:W-:Y:S01]  /*175e0*/  IADD3 R64, P4, PT, R68, R80, RZ ;  /* 0x0000005044407210 */ /* 0x008fe20007f9e0ff */
[----:B------:R-:W-:-:S03]  /*175f0*/  IMAD.X R75, R105, 0x1, R3, P3 ;  /* 0x00000001694b7824 */ /* 0x000fc600018e0603 */
[----:B------:R-:W-:Y:S02]  /*17600*/  IADD3.X R65, PT, PT, R69, R3, RZ, P4, !PT ;  /* 0x0000000345417210 */ /* 0x000fe400027fe4ff */
[----:B----4-:R-:W-:-:S05]  /*17610*/  IADD3 R102, P0, PT, R106, R80, RZ ;  /* 0x000000506a667210 */ /* 0x010fca0007f1e0ff */
[----:B------:R-:W-:-:S05]  /*17620*/  IMAD.X R103, R107, 0x1, R3, P0 ;  /* 0x000000016b677824 */ /* 0x000fca00000e0603 */
[----:B------:R1:W-:Y:S04]  /*17630*/  STL.64 [R1+0x1170], R102 ;  /* 0x0011706601007387 */ /* 0x0003e80000100a00 */
[----:B------:R2:W-:Y:S04]  /*17640*/  STL.64 [R1+0x1198], R72 ;  /* 0x0011984801007387 */ /* 0x0005e80000100a00 */
[----:B-1----:R-:W3:Y:S04]  /*17650*/  LDL.LU.64 R102, [R1+0x420] ;  /* 0x0004200001667983 */ /* 0x002ee80000300a00 */
[----:B------:R-:W4:Y:S04]  /*17660*/  LDL.LU.64 R96, [R1+0x418] ;  /* 0x0004180001607983 */ /* 0x000f280000300a00 */
[----:B--2---:R-:W2:Y:S04]  /*17670*/  LDL.LU.64 R72, [R1+0x410] ;  /* 0x0004100001487983 */ /* 0x004ea80000300a00 */
[----:B------:R1:W-:Y:S04]  /*17680*/  STL.64 [R1+0x11b8], R74 ;  /* 0x0011b84a01007387 */ /* 0x0003e80000100a00 */
[----:B------:R1:W-:Y:S04]  /*17690*/  STL.64 [R1+0x11d0], R64 ;  /* 0x0011d04001007387 */ /* 0x0003e80000100a00 */
[----:B------:R-:W2:Y:S01]  /*176a0*/  LDL.LU.64 R106, [R1+0x468] ;  /* 0x00046800016a7983 */ /* 0x000ea20000300a00 */
[----:B------:R-:W-:-:S02]  /*176b0*/  IADD3 R68, P1, PT, R76, R80, RZ ;  /* 0x000000504c447210 */ /* 0x000fc40007f3e0ff */
[----:B-1----:R-:W-:-:S03]  /*176c0*/  IADD3 R74, P3, PT, R100, R80, RZ ;  /* 0x00000050644a7210 */ /* 0x002fc60007f7e0ff */
[--C-:B------:R-:W-:Y:S01]  /*176d0*/  IMAD.X R69, R77, 0x1, R3.reuse, P1 ;  /* 0x000000014d457824 */ /* 0x100fe200008e0603 */
[----:B------:R-:W-:Y:S01]  /*176e0*/  IADD3 R64, P4, PT, R66, R80, RZ ;  /* 0x0000005042407210 */ /* 0x000fe20007f9e0ff */
[----:B------:R-:W-:-:S03]  /*176f0*/  IMAD.X R75, R101, 0x1, R3, P3 ;  /* 0x00000001654b7824 */ /* 0x000fc600018e0603 */
[----:B------:R-:W-:Y:S02]  /*17700*/  IADD3.X R65, PT, PT, R67, R3, RZ, P4, !PT ;  /* 0x0000000343417210 */ /* 0x000fe400027fe4ff */
[----:B--2---:R-:W-:-:S05]  /*17710*/  IADD3 R104, P0, PT, R106, R80, RZ ;  /* 0x000000506a687210 */ /* 0x004fca0007f1e0ff */
[----:B------:R-:W-:-:S05]  /*17720*/  IMAD.X R105, R107, 0x1, R3, P0 ;  /* 0x000000016b697824 */ /* 0x000fca00000e0603 */
[----:B------:R-:W-:Y:S04]  /*17730*/  STL.64 [R1+0xc08], R104 ;  /* 0x000c086801007387 */ /* 0x000fe80000100a00 */
[----:B------:R1:W-:Y:S04]  /*17740*/  STL.64 [R1+0xc80], R68 ;  /* 0x000c804401007387 */ /* 0x0003e80000100a00 */
[----:B------:R-:W2:Y:S04]  /*17750*/  LDL.LU.64 R106, [R1+0x400] ;  /* 0x00040000016a7983 */ /* 0x000ea80000300a00 */
[----:B------:R-:W2:Y:S04]  /*17760*/  LDL.LU.64 R76, [R1+0x3f8] ;  /* 0x0003f800014c7983 */ /* 0x000ea80000300a00 */
[----:B-1----:R-:W2:Y:S04]  /*17770*/  LDL.LU.64 R68, [R1+0x3f0] ;  /* 0x0003f00001447983 */ /* 0x002ea80000300a00 */
[----:B------:R1:W-:Y:S04]  /*17780*/  STL.64 [R1+0xd08], R74 ;  /* 0x000d084a01007387 */ /* 0x0003e80000100a00 */
[----:B------:R3:W-:Y:S04]  /*17790*/  STL.64 [R1+0xd90], R64 ;  /* 0x000d904001007387 */ /* 0x0007e80000100a00 */
[----:B------:R-:W2:Y:S01]  /*177a0*/  LDL.LU.64 R104, [R1+0x448] ;  /* 0x0004480001687983 */ /* 0x000ea20000300a00 */
[----:B------:R-:W-:-:S02]  /*177b0*/  IADD3 R66, P1, PT, R98, R80, RZ ;  /* 0x0000005062427210 */ /* 0x000fc40007f3e0ff */
[----:B-1----:R-:W-:-:S03]  /*177c0*/  IADD3 R74, P3, PT, R78, R80, RZ ;  /* 0x000000504e4a7210 */ /* 0x002fc60007f7e0ff */
[--C-:B------:R-:W-:Y:S01]  /*177d0*/  IMAD.X R67, R99, 0x1, R3.reuse, P1 ;  /* 0x0000000163437824 */ /* 0x100fe200008e0603 */
[----:B---3--:R-:W-:Y:S01]  /*177e0*/  IADD3 R64, P4, PT, R70, R80, RZ ;  /* 0x0000005046407210 */ /* 0x008fe20007f9e0ff */
[----:B------:R-:W-:-:S03]  /*177f0*/  IMAD.X R75, R79, 0x1, R3, P3 ;  /* 0x000000014f4b7824 */ /* 0x000fc600018e0603 */
[----:B------:R-:W-:Y:S02]  /*17800*/  IADD3.X R65, PT, PT, R71, R3, RZ, P4, !PT ;  /* 0x0000000347417210 */ /* 0x000fe400027fe4ff */
[----:B--2---:R-:W-:-:S05]  /*17810*/  IADD3 R100, P0, PT, R104, R80, RZ ;  /* 0x0000005068647210 */ /* 0x004fca0007f1e0ff */
        /* <DEDUP_REMOVED lines=18> */
[----:B------:R-:W-:Y:S02]  /*17940*/  IMAD.MOV.U32 R37, RZ, RZ, R5 ;  /* 0x000000ffff257224 */ /* 0x000fe400078e0005 */
[----:B------:R-:W-:Y:S01]  /*17950*/  IMAD.MOV.U32 R70, RZ, RZ, R62 ;  /* 0x000000ffff467224 */ /* 0x000fe200078e003e */
[----:B------:R-:W2:Y:S01]  /*17960*/  LDL.LU.64 R4, [R1+0x338] ;  /* 0x0003380001047983 */ /* 0x000ea20000300a00 */
[----:B------:R-:W-:Y:S01]  /*17970*/  IMAD.MOV.U32 R71, RZ, RZ, R63 ;  /* 0x000000ffff477224 */ /* 0x000fe200078e003f */
[----:B------:R-:W-:Y:S01]  /*17980*/  MOV R63, R61 ;  /* 0x0000003d003f7202 */ /* 0x000fe20000000f00 */
[----:B------:R-:W-:Y:S01]  /*17990*/  IMAD.MOV.U32 R62, RZ, RZ, R60 ;  /* 0x000000ffff3e7224 */ /* 0x000fe200078e003c */
[----:B------:R-:W3:Y:S01]  /*179a0*/  LDL.LU.64 R108, [R1+0x3e0] ;  /* 0x0003e000016c7983 */ /* 0x000ee20000300a00 */
[----:B------:R-:W-:-:S02]  /*179b0*/  IMAD.MOV.U32 R60, RZ, RZ, R52 ;  /* 0x000000ffff3c7224 */ /* 0x000fc400078e0034 */
[----:B------:R-:W-:Y:S01]  /*179c0*/  IMAD.MOV.U32 R61, RZ, RZ, R53 ;  /* 0x000000ffff3d7224 */ /* 0x000fe200078e0035 */
[----:B------:R-:W2:Y:S01]  /*179d0*/  LDL.LU.64 R100, [R1+0x3d8] ;  /* 0x0003d80001647983 */ /* 0x000ea20000300a00 */
[----:B------:R-:W-:Y:S01]  /*179e0*/  IMAD.MOV.U32 R52, RZ, RZ, R38 ;  /* 0x000000ffff347224 */ /* 0x000fe200078e0026 */
[----:B------:R-:W-:Y:S01]  /*179f0*/  MOV R53, R39 ;  /* 0x0000002700357202 */ /* 0x000fe20000000f00 */
[----:B------:R-:W-:Y:S01]  /*17a00*/  IMAD.MOV.U32 R38, RZ, RZ, R12 ;  /* 0x000000ffff267224 */ /* 0x000fe200078e000c */
[----:B------:R4:W-:Y:S01]  /*17a10*/  STL.64 [R1+0xf20], R74 ;  /* 0x000f204a01007387 */ /* 0x0009e20000100a00 */
[----:B------:R-:W-:Y:S01]  /*17a20*/  IMAD.MOV.U32 R39, RZ, RZ, R13 ;  /* 0x000000ffff277224 */ /* 0x000fe200078e000d */
[----:B------:R-:W-:Y:S01]  /*17a30*/  MOV R13, R9 ;  /* 0x00000009000d7202 */ /* 0x000fe20000000f00 */
[----:B------:R-:W-:Y:S01]  /*17a40*/  IMAD.MOV.U32 R12, RZ, RZ, R8 ;  /* 0x000000ffff0c7224 */ /* 0x000fe200078e0008 */
[----:B------:R1:W-:Y:S04]  /*17a50*/  STL.64 [R1+0xfa0], R64 ;  /* 0x000fa04001007387 */ /* 0x0003e80000100a00 */
[----:B------:R-:W2:Y:S04]  /*17a60*/  LDL.LU.64 R8, [R1+0x178] ;  /* 0x0001780001087983 */ /* 0x000ea80000300a00 */
[----:B------:R-:W2:Y:S01]  /*17a70*/  LDL.LU.64 R112, [R1+0x428] ;  /* 0x0004280001707983 */ /* 0x000ea20000300a00 */
[----:B------:R-:W-:-:S02]  /*17a80*/  IADD3 R98, P1, PT, R102, R80, RZ ;  /* 0x0000005066627210 */ /* 0x000fc40007f3e0ff */
[-C--:B----4-:R-:W-:Y:S01]  /*17a90*/  IADD3 R74, P3, PT, R96, R80.reuse, RZ ;  /* 0x00000050604a7210 */ /* 0x090fe20007f7e0ff */
[----:B------:R-:W4:Y:S01]  /*17aa0*/  LDL.LU.64 R104, [R1+0x3b8] ;  /* 0x0003b80001687983 */ /* 0x000f220000300a00 */
[-C--:B-1----:R-:W-:Y:S01]  /*17ab0*/  IADD3 R64, P4, PT, R72, R80.reuse, RZ ;  /* 0x0000005048407210 */ /* 0x082fe20007f9e0ff */
[--C-:B------:R-:W-:Y:S02]  /*17ac0*/  IMAD.X R99, R103, 0x1, R3.reuse, P1 ;  /* 0x0000000167637824 */ /* 0x100fe400008e0603 */
[----:B------:R-:W-:Y:S01]  /*17ad0*/  IMAD.X R75, R97, 0x1, R3, P3 ;  /* 0x00000001614b7824 */ /* 0x000fe200018e0603 */
[----:B------:R-:W-:Y:S01]  /*17ae0*/  IADD3.X R65, PT, PT, R73, R3, RZ, P4, !PT ;  /* 0x0000000349417210 */ /* 0x000fe200027fe4ff */
[----:B------:R-:W3:Y:S01]  /*17af0*/  LDL.LU.64 R78, [R1+0x3b0] ;  /* 0x0003b000014e7983 */ /* 0x000ee20000300a00 */
[----:B--2---:R-:W-:-:S05]  /*17b00*/  IADD3 R110, P0, PT, R112, R80, RZ ;  /* 0x00000050706e7210 */ /* 0x004fca0007f1e0ff */
[----:B------:R-:W-:-:S05]  /*17b10*/  IMAD.X R111, R113, 0x1, R3, P0 ;  /* 0x00000001716f7824 */ /* 0x000fca00000e0603 */
[----:B------:R-:W-:Y:S04]  /*17b20*/  STL.64 [R1+0x1028], R110 ;  /* 0x0010286e01007387 */ /* 0x000fe80000100a00 */
[----:B------:R-:W-:Y:S04]  /*17b30*/  STL.64 [R1+0x10a0], R98 ;  /* 0x0010a06201007387 */ /* 0x000fe80000100a00 */
[----:B------:R1:W-:Y:S04]  /*17b40*/  STL.64 [R1+0x10d8], R74 ;  /* 0x0010d84a01007387 */ /* 0x0003e80000100a00 */
[----:B------:R2:W-:Y:S04]  /*17b50*/  STL.64 [R1+0x1110], R64 ;  /* 0x0011104001007387 */ /* 0x0005e80000100a00 */
[----:B------:R-:W3:Y:S01]  /*17b60*/  LDL.LU.64 R112, [R1+0x408] ;  /* 0x0004080001707983 */ /* 0x000ee20000300a00 */
[----:B------:R-:W-:-:S02]  /*17b70*/  IADD3 R96, P1, PT, R106, R80, RZ ;  /* 0x000000506a607210 */ /* 0x000fc40007f3e0ff */
[-C--:B-1----:R-:W-:Y:S01]  /*17b80*/  IADD3 R74, P3, PT, R76, R80.reuse, RZ ;  /* 0x000000504c4a7210 */ /* 0x082fe20007f7e0ff */
[----:B------:R-:W4:Y:S02]  /*17b90*/  LDL.LU.64 R102, [R1+0x3a0] ;  /* 0x0003a00001667983 */ /* 0x000f240000300a00 */
[--C-:B------:R-:W-:Y:S01]  /*17ba0*/  IMAD.X R97, R107, 0x1, R3.reuse, P1 ;  /* 0x000000016b617824 */ /* 0x100fe200008e0603 */
[-C--:B--2---:R-:W-:Y:S01]  /*17bb0*/  IADD3 R64, P4, PT, R68, R80.reuse, RZ ;  /* 0x0000005044407210 */ /* 0x084fe20007f9e0ff */
[----:B------:R-:W-:Y:S01]  /*17bc0*/  IMAD.X R75, R77, 0x1, R3, P3 ;  /* 0x000000014d4b7824 */ /* 0x000fe200018e0603 */
[----:B------:R-:W2:Y:S02]  /*17bd0*/  LDL.LU.64 R98, [R1+0x398] ;  /* 0x0003980001627983 */ /* 0x000ea40000300a00 */
[----:B------:R-:W-:Y:S02]  /*17be0*/  IADD3.X R65, PT, PT, R69, R3, RZ, P4, !PT ;  /* 0x0000000345417210 */ /* 0x000fe400027fe4ff */
[----:B------:R-:W2:Y:S01]  /*17bf0*/  LDL.LU.64 R72, [R1+0x390] ;  /* 0x0003900001487983 */ /* 0x000ea20000300a00 */
[----:B---3--:R-:W-:-:S05]  /*17c00*/  IADD3 R110, P0, PT, R112, R80, RZ ;  /* 0x00000050706e7210 */ /* 0x008fca0007f1e0ff */
[----:B------:R-:W-:-:S05]  /*17c10*/  IMAD.X R111, R113, 0x1, R3, P0 ;  /* 0x00000001716f7824 */ /* 0x000fca00000e0603 */
[----:B------:R-:W-:Y:S04]  /*17c20*/  STL.64 [R1+0x1148], R110 ;  /* 0x0011486e01007387 */ /* 0x000fe80000100a00 */
[----:B------:R1:W-:Y:S04]  /*17c30*/  STL.64 [R1+0x1178], R96 ;  /* 0x0011786001007387 */ /* 0x0003e80000100a00 */
[----:B------:R-:W-:Y:S04]  /*17c40*/  STL.64 [R1+0x11a0], R74 ;  /* 0x0011a04a01007387 */ /* 0x000fe80000100a00 */
[----:B------:R3:W-:Y:S04]  /*17c50*/  STL.64 [R1+0x11c0], R64 ;  /* 0x0011c04001007387 */ /* 0x0007e80000100a00 */
[----:B------:R-:W2:Y:S01]  /*17c60*/  LDL.LU.64 R112, [R1+0x3e8] ;  /* 0x0003e80001707983 */ /* 0x000ea20000300a00 */
[----:B------:R-:W-:-:S02]  /*17c70*/  IADD3 R106, P1, PT, R108, R80, RZ ;  /* 0x000000506c6a7210 */ /* 0x000fc40007f3e0ff */
[-C--:B------:R-:W-:Y:S01]  /*17c80*/  IADD3 R76, P3, PT, R100, R80.reuse, RZ ;  /* 0x00000050644c7210 */ /* 0x080fe20007f7e0ff */
[----:B-1----:R-:W4:Y:S02]  /*17c90*/  LDL.LU.64 R96, [R1+0x380] ;  /* 0x0003800001607983 */ /* 0x002f240000300a00 */
[--C-:B------:R-:W-:Y:S01]  /*17ca0*/  IMAD.X R107, R109, 0x1, R3.reuse, P1 ;  /* 0x000000016d6b7824 */ /* 0x100fe200008e0603 */
[-C--:B---3--:R-:W-:Y:S01]  /*17cb0*/  IADD3 R64, P4, PT, R66, R80.reuse, RZ ;  /* 0x0000005042407210 */ /* 0x088fe20007f9e0ff */
[----:B------:R-:W-:Y:S01]  /*17cc0*/  IMAD.X R77, R101, 0x1, R3, P3 ;  /* 0x00000001654d7824 */ /* 0x000fe200018e0603 */
[----:B------:R-:W3:Y:S02]  /*17cd0*/  LDL.LU.64 R74, [R1+0x378] ;  /* 0x00037800014a7983 */ /* 0x000ee40000300a00 */
[----:B------:R-:W-:Y:S02]  /*17ce0*/  IADD3.X R65, PT, PT, R67, R3, RZ, P4, !PT ;  /* 0x0000000343417210 */ /* 0x000fe400027fe4ff */
[----:B------:R-:W3:Y:S01]  /*17cf0*/  LDL.LU.64 R68, [R1+0x370] ;  /* 0x0003700001447983 */ /* 0x000ee20000300a00 */
[----:B--2---:R-:W-:-:S05]  /*17d00*/  IADD3 R110, P0, PT, R112, R80, RZ ;  /* 0x00000050706e7210 */ /* 0x004fca0007f1e0ff */
[----:B------:R-:W-:-:S05]  /*17d10*/  IMAD.X R111, R113, 0x1, R3, P0 ;  /* 0x00000001716f7824 */ /* 0x000fca00000e0603 */
[----:B------:R-:W-:Y:S04]  /*17d20*/  STL.64 [R1+0xb98], R110 ;  /* 0x000b986e01007387 */ /* 0x000fe80000100a00 */
[----:B------:R1:W-:Y:S04]  /*17d30*/  STL.64 [R1+0xc10], R106 ;  /* 0x000c106a01007387 */ /* 0x0003e80000100a00 */
[----:B------:R-:W-:Y:S04]  /*17d40*/  STL.64 [R1+0xc90], R76 ;  /* 0x000c904c01007387 */ /* 0x000fe80000100a00 */
[----:B------:R2:W-:Y:S04]  /*17d50*/  STL.64 [R1+0xd18], R64 ;  /* 0x000d184001007387 */ /* 0x0005e80000100a00 */
[----:B-1----:R-:W3:Y:S01]  /*17d60*/  LDL.LU.64 R106, [R1+0x3c8] ;  /* 0x0003c800016a7983 */ /* 0x002ee20000300a00 */
[----:B------:R-:W-:-:S02]  /*17d70*/  IADD3 R66, P1, PT, R70, R80, RZ ;  /* 0x0000005046427210 */ /* 0x000fc40007f3e0ff */
[----:B----4-:R-:W-:-:S03]  /*17d80*/  IADD3 R100, P3, PT, R104, R80, RZ ;  /* 0x0000005068647210 */ /* 0x010fc60007f7e0ff */
[--C-:B------:R-:W-:Y:S01]  /*17d90*/  IMAD.X R67, R71, 0x1, R3.reuse, P1 ;  /* 0x0000000147437824 */ /* 0x100fe200008e0603 */
[----:B--2---:R-:W-:Y:S01]  /*17da0*/  IADD3 R64, P4, PT, R78, R80, RZ ;  /* 0x000000504e407210 */ /* 0x004fe20007f9e0ff */
[----:B------:R-:W-:-:S04]  /*17db0*/  IMAD.X R101, R105, 0x1, R3, P3 ;  /* 0x0000000169657824 */ /* 0x000fc800018e0603 */
[----:B------:R-:W-:Y:S01]  /*17dc0*/  IMAD.X R65, R79, 0x1, R3, P4 ;  /* 0x000000014f417824 */ /* 0x000fe200020e0603 */
[----:B---3--:R-:W-:-:S05]  /*17dd0*/  IADD3 R76, P0, PT, R106, R80, RZ ;  /* 0x000000506a4c7210 */ /* 0x008fca0007f1e0ff */
        /* <DEDUP_REMOVED lines=21> */
[----:B------:R-:W-:Y:S01]  /*17f30*/  MOV R61, R41 ;  /* 0x00000029003d7202 */ /* 0x000fe20000000f00 */
[----:B------:R-:W-:Y:S02]  /*17f40*/  IMAD.MOV.U32 R60, RZ, RZ, R40 ;  /* 0x000000ffff3c7224 */ /* 0x000fe400078e0028 */
[----:B------:R-:W4:Y:S04]  /*17f50*/  LDL.LU.64 R40, [R1+0x1f8] ;  /* 0x0001f80001287983 */ /* 0x000f280000300a00 */
[----:B------:R1:W-:Y:S04]  /*17f60*/  STL.64 [R1+0xea8], R100 ;  /* 0x000ea86401007387 */ /* 0x0003e80000100a00 */
[----:B------:R1:W-:Y:S04]  /*17f70*/  STL.64 [R1+0xf30], R64 ;  /* 0x000f304001007387 */ /* 0x0003e80000100a00 */
[----:B------:R-:W2:Y:S01]  /*17f80*/  LDL.LU.64 R106, [R1+0x3a8] ;  /* 0x0003a800016a7983 */ /* 0x000ea20000300a00 */
[----:B------:R-:W-:-:S02]  /*17f90*/  IADD3 R78, P3, PT, R98, R80, RZ ;  /* 0x00000050624e7210 */ /* 0x000fc40007f7e0ff */
[-C--:B-1----:R-:W-:Y:S02]  /*17fa0*/  IADD3 R100, P1, PT, R102, R80.reuse, RZ ;  /* 0x0000005066647210 */ /* 0x082fe40007f3e0ff */
[-C--:B------:R-:W-:Y:S02]  /*17fb0*/  IADD3 R64, P4, PT, R72, R80.reuse, RZ ;  /* 0x0000005048407210 */ /* 0x080fe40007f9e0ff */
[----:B------:R-:W-:Y:S01]  /*17fc0*/  IADD3.X R101, PT, PT, R103, R3, RZ, P1, !PT ;  /* 0x0000000367657210 */ /* 0x000fe20000ffe4ff */
[--C-:B------:R-:W-:Y:S02]  /*17fd0*/  IMAD.X R79, R99, 0x1, R3.reuse, P3 ;  /* 0x00000001634f7824 */ /* 0x100fe400018e0603 */
[----:B------:R-:W-:Y:S01]  /*17fe0*/  IMAD.X R65, R73, 0x1, R3, P4 ;  /* 0x0000000149417824 */ /* 0x000fe200020e0603 */
        /* <DEDUP_REMOVED lines=11> */
[-C--:B-1----:R-:W-:Y:S02]  /*180a0*/  IADD3 R78, P1, PT, R96, R80.reuse, RZ ;  /* 0x00000050604e7210 */ /* 0x082fe40007f3e0ff */
[-C--:B---3--:R-:W-:Y:S02]  /*180b0*/  IADD3 R64, P4, PT, R68, R80.reuse, RZ ;  /* 0x0000005044407210 */ /* 0x088fe40007f9e0ff */
        /* <DEDUP_REMOVED lines=8> */
[----:B------:R-:W3:Y:S04]  /*18140*/  LDL.LU.64 R104, [R1+0x2f8] ;  /* 0x0002f80001687983 */ /* 0x000ee80000300a00 */
[----:B-1----:R-:W2:Y:S04]  /*18150*/  LDL.LU.64 R78, [R1+0x2f0] ;  /* 0x0002f000014e7983 */ /* 0x002ea80000300a00 */
[----:B------:R-:W-:Y:S04]  /*18160*/  STL.64 [R1+0x1180], R72 ;  /* 0x0011804801007387 */ /* 0x000fe80000100a00 */
[----:B------:R1:W-:Y:S04]  /*18170*/  STL.64 [R1+0x11a8], R64 ;  /* 0x0011a84001007387 */ /* 0x0003e80000100a00 */
[----:B------:R-:W2:Y:S01]  /*18180*/  LDL.LU.64 R106, [R1+0x368] ;  /* 0x00036800016a7983 */ /* 0x000ea20000300a00 */
[----:B------:R-:W-:-:S02]  /*18190*/  IADD3 R74, P1, PT, R76, R80, RZ ;  /* 0x000000504c4a7210 */ /* 0x000fc40007f3e0ff */
[-C--:B------:R-:W-:Y:S01]  /*181a0*/  IADD3 R68, P3, PT, R70, R80.reuse, RZ ;  /* 0x0000005046447210 */ /* 0x080fe20007f7e0ff */
[----:B------:R-:W3:Y:S01]  /*181b0*/  LDL.LU.64 R102, [R1+0x2e0] ;  /* 0x0002e00001667983 */ /* 0x000ee20000300a00 */
[----:B------:R-:W-:Y:S02]  /*181c0*/  IADD3.X R75, PT, PT, R77, R3, RZ, P1, !PT ;  /* 0x000000034d4b7210 */ /* 0x000fe40000ffe4ff */
[-C--:B-1----:R-:W-:Y:S01]  /*181d0*/  IADD3 R64, P4, PT, R66, R80.reuse, RZ ;  /* 0x0000005042407210 */ /* 0x082fe20007f9e0ff */
[--C-:B------:R-:W-:Y:S01]  /*181e0*/  IMAD.X R69, R71, 0x1, R3.reuse, P3 ;  /* 0x0000000147457824 */ /* 0x100fe200018e0603 */
[----:B------:R-:W3:Y:S03]  /*181f0*/  LDL.LU.64 R98, [R1+0x2d8] ;  /* 0x0002d80001627983 */ /* 0x000ee60000300a00 */
[----:B------:R-:W-:Y:S01]  /*18200*/  IMAD.X R65, R67, 0x1, R3, P4 ;  /* 0x0000000143417824 */ /* 0x000fe200020e0603 */
[----:B------:R-:W3:Y:S01]  /*18210*/  LDL.LU.64 R72, [R1+0x2d0] ;  /* 0x0002d00001487983 */ /* 0x000ee20000300a00 */
[----:B--2---:R-:W-:-:S05]  /*18220*/  IADD3 R96, P0, PT, R106, R80, RZ ;  /* 0x000000506a607210 */ /* 0x004fca0007f1e0ff */
[----:B------:R-:W-:-:S05]  /*18230*/  IMAD.X R97, R107, 0x1, R3, P0 ;  /* 0x000000016b617824 */ /* 0x000fca00000e0603 */
[----:B------:R-:W-:Y:S04]  /*18240*/  STL.64 [R1+0xa68], R96 ;  /* 0x000a686001007387 */ /* 0x000fe80000100a00 */
[----:B------:R-:W-:Y:S04]  /*18250*/  STL.64 [R1+0xba8], R74 ;  /* 0x000ba84a01007387 */ /* 0x000fe80000100a00 */
[----:B------:R-:W-:Y:S04]  /*18260*/  STL.64 [R1+0xc20], R68 ;  /* 0x000c204401007387 */ /* 0x000fe80000100a00 */
[----:B------:R1:W-:Y:S02]  /*18270*/  STL.64 [R1+0xca0], R64 ;  /* 0x000ca04001007387 */ /* 0x0003e40000100a00 */
[----:B-1----:R-:W-:Y:S01]  /*18280*/  IMAD.MOV.U32 R64, RZ, RZ, R62 ;  /* 0x000000ffff407224 */ /* 0x002fe200078e003e */
[----:B------:R-:W-:Y:S01]  /*18290*/  MOV R65, R63 ;  /* 0x0000003f00417202 */ /* 0x000fe20000000f00 */
[----:B------:R-:W-:-:S02]  /*182a0*/  IMAD.MOV.U32 R62, RZ, RZ, R60 ;  /* 0x000000ffff3e7224 */ /* 0x000fc400078e003c */
[----:B------:R-:W-:Y:S01]  /*182b0*/  IMAD.MOV.U32 R63, RZ, RZ, R61 ;  /* 0x000000ffff3f7224 */ /* 0x000fe200078e003d */
[----:B------:R-:W-:Y:S01]  /*182c0*/  MOV R61, R57 ;  /* 0x00000039003d7202 */ /* 0x000fe20000000f00 */
[----:B------:R-:W-:Y:S02]  /*182d0*/  IMAD.MOV.U32 R60, RZ, RZ, R56 ;  /* 0x000000ffff3c7224 */ /* 0x000fe400078e0038 */
[----:B------:R-:W-:Y:S02]  /*182e0*/  IMAD.MOV.U32 R56, RZ, RZ, R54 ;  /* 0x000000ffff387224 */ /* 0x000fe400078e0036 */
[----:B------:R-:W-:Y:S02]  /*182f0*/  IMAD.MOV.U32 R57, RZ, RZ, R55 ;  /* 0x000000ffff397224 */ /* 0x000fe400078e0037 */
[----:B------:R-:W2:Y:S04]  /*18300*/  LDL.LU.64 R54, [R1+0x270] ;  /* 0x0002700001367983 */ /* 0x000ea80000300a00 */
[----:B------:R-:W2:Y:S04]  /*18310*/  LDL.LU.64 R96, [R1+0x2c0] ;  /* 0x0002c00001607983 */ /* 0x000ea80000300a00 */
[----:B------:R-:W2:Y:S01]  /*18320*/  LDL.LU.64 R76, [R1+0x2b8] ;  /* 0x0002b800014c7983 */ /* 0x000ea20000300a00 */
[----:B------:R-:W-:Y:S01]  /*18330*/  IMAD.MOV.U32 R68, RZ, RZ, R64 ;  /* 0x000000ffff447224 */ /* 0x000fe200078e0040 */
[----:B------:R-:W-:-:S02]  /*18340*/  IADD3 R112, P1, PT, R114, R80, RZ ;  /* 0x0000005072707210 */ /* 0x000fc40007f3e0ff */
[----:B------:R-:W2:Y:S01]  /*18350*/  LDL.LU.64 R70, [R1+0x328] ;  /* 0x0003280001467983 */ /* 0x000ea20000300a00 */
[-C--:B------:R-:W-:Y:S02]  /*18360*/  IADD3 R106, P3, PT, R110, R80.reuse, RZ ;  /* 0x000000506e6a7210 */ /* 0x080fe40007f7e0ff */
[-C--:B------:R-:W-:Y:S02]  /*18370*/  IADD3 R64, P4, PT, R100, R80.reuse, RZ ;  /* 0x0000005064407210 */ /* 0x080fe40007f9e0ff */
[----:B------:R-:W-:Y:S01]  /*18380*/  IADD3.X R113, PT, PT, R115, R3, RZ, P1, !PT ;  /* 0x0000000373717210 */ /* 0x000fe20000ffe4ff */
[--C-:B------:R-:W-:Y:S01]  /*18390*/  IMAD.X R107, R111, 0x1, R3.reuse, P3 ;  /* 0x000000016f6b7824 */ /* 0x100fe200018e0603 */
[----:B------:R-:W-:Y:S01]  /*183a0*/  MOV R69, R65 ;  /* 0x0000004100457202 */ /* 0x000fe20000000f00 */
[----:B------:R-:W-:Y:S01]  /*183b0*/  IMAD.X R65, R101, 0x1, R3, P4 ;  /* 0x0000000165417824 */ /* 0x000fe200020e0603 */
[----:B--2---:R-:W-:-:S05]  /*183c0*/  IADD3 R66, P0, PT, R70, R80, RZ ;  /* 0x0000005046427210 */ /* 0x004fca0007f1e0ff */
[----:B------:R-:W-:-:S05]  /*183d0*/  IMAD.X R67, R71, 0x1, R3, P0 ;  /* 0x0000000147437824 */ /* 0x000fca00000e0603 */
[----:B------:R1:W-:Y:S02]  /*183e0*/  STL.64 [R1+0xd20], R66 ;  /* 0x000d204201007387 */ /* 0x0003e40000100a00 */
[----:B-1----:R-:W-:Y:S01]  /*183f0*/  IMAD.MOV.U32 R66, RZ, RZ, R62 ;  /* 0x000000ffff427224 */ /* 0x002fe200078e003e */
        /* <DEDUP_REMOVED lines=8> */
[----:B------:R-:W-:Y:S02]  /*18480*/  IMAD.MOV.U32 R49, RZ, RZ, R15 ;  /* 0x000000ffff317224 */ /* 0x000fe400078e000f */
[----:B------:R-:W2:Y:S04]  /*18490*/  LDL.LU.64 R14, [R1+0x180] ;  /* 0x00018000010e7983 */ /* 0x000ea80000300a00 */
[----:B------:R-:W2:Y:S04]  /*184a0*/  LDL.LU.64 R74, [R1+0x2a0] ;  /* 0x0002a000014a7983 */ /* 0x000ea80000300a00 */
[----:B------:R-:W2:Y:S04]  /*184b0*/  LDL.LU.64 R70, [R1+0x290] ;  /* 0x0002900001467983 */ /* 0x000ea80000300a00 */
[----:B------:R1:W-:Y:S04]  /*184c0*/  STL.64 [R1+0xda8], R112 ;  /* 0x000da87001007387 */ /* 0x0003e80000100a00 */
[----:B------:R4:W-:Y:S04]  /*184d0*/  STL.64 [R1+0xe28], R106 ;  /* 0x000e286a01007387 */ /* 0x0009e80000100a00 */
[----:B------:R4:W-:Y:S04]  /*184e0*/  STL.64 [R1+0xeb0], R64 ;  /* 0x000eb04001007387 */ /* 0x0009e80000100a00 */
[----:B-1----:R-:W2:Y:S01]  /*184f0*/  LDL.LU.64 R112, [R1+0x308] ;  /* 0x0003080001707983 */ /* 0x002ea20000300a00 */
[----:B---3--:R-:W-:-:S02]  /*18500*/  IADD3 R100, P3, PT, R104, R80, RZ ;  /* 0x0000005068647210 */ /* 0x008fc40007f7e0ff */
[-C--:B----4-:R-:W-:Y:S02]  /*18510*/  IADD3 R106, P1, PT, R108, R80.reuse, RZ ;  /* 0x000000506c6a7210 */ /* 0x090fe40007f3e0ff */
[----:B------:R-:W-:Y:S01]  /*18520*/  IADD3 R64, P4, PT, R78, R80, RZ ;  /* 0x000000504e407210 */ /* 0x000fe20007f9e0ff */
[----:B------:R-:W-:Y:S01]  /*18530*/  IMAD.X R101, R105, 0x1, R3, P3 ;  /* 0x0000000169657824 */ /* 0x000fe200018e0603 */
[----:B------:R-:W-:-:S03]  /*18540*/  IADD3.X R107, PT, PT, R109, R3, RZ, P1, !PT ;  /* 0x000000036d6b7210 */ /* 0x000fc60000ffe4ff */
[----:B------:R-:W-:Y:S01]  /*18550*/  IMAD.X R65, R79, 0x1, R3, P4 ;  /* 0x000000014f417824 */ /* 0x000fe200020e0603 */
        /* <DEDUP_REMOVED lines=8> */
[-C--:B--2---:R-:W-:Y:S02]  /*185e0*/  IADD3 R100, P1, PT, R102, R80.reuse, RZ ;  /* 0x0000005066647210 */ /* 0x084fe40007f3e0ff */
[----:B---3--:R-:W-:Y:S01]  /*185f0*/  IADD3 R64, P4, PT, R72, R80, RZ ;  /* 0x0000005048407210 */ /* 0x008fe20007f9e0ff */
[----:B------:R-:W-:Y:S01]  /*18600*/  IMAD.X R79, R99, 0x1, R3, P3 ;  /* 0x00000001634f7824 */ /* 0x000fe200018e0603 */
[----:B------:R-:W-:-:S03]  /*18610*/  IADD3.X R101, PT, PT, R103, R3, RZ, P1, !PT ;  /* 0x0000000367657210 */ /* 0x000fc60000ffe4ff */
[----:B------:R-:W-:Y:S01]  /*18620*/  IMAD.X R65, R73, 0x1, R3, P4 ;  /* 0x0000000149417824 */ /* 0x000fe200020e0603 */
[----:B----4-:R-:W-:-:S05]  /*18630*/  IADD3 R104, P0, PT, R106, R80, RZ ;  /* 0x000000506a687210 */ /* 0x010fca0007f1e0ff */
        /* <DEDUP_REMOVED lines=21> */
[----:B---3--:R-:W-:Y:S02]  /*18790*/  IADD3 R64, P3, PT, R66, R80, RZ ;  /* 0x0000005042407210 */ /* 0x008fe40007f7e0ff */
[----:B------:R-:W-:-:S03]  /*187a0*/  IADD3.X R73, PT, PT, R75, R3, RZ, P1, !PT ;  /* 0x000000034b497210 */ /* 0x000fc60000ffe4ff */
[----:B------:R-:W-:Y:S01]  /*187b0*/  IMAD.X R65, R67, 0x1, R3, P3 ;  /* 0x0000000143417824 */ /* 0x000fe200018e0603 */
[----:B------:R-:W-:Y:S01]  /*187c0*/  MOV R66, R60 ;  /* 0x0000003c00427202 */ /* 0x000fe20000000f00 */
[----:B------:R-:W-:Y:S02]  /*187d0*/  IMAD.MOV.U32 R67, RZ, RZ, R61 ;  /* 0x000000ffff437224 */ /* 0x000fe400078e003d */
[----:B------:R-:W-:Y:S02]  /*187e0*/  IMAD.X R69, R71, 0x1, R3, P4 ;  /* 0x0000000147457824 */ /* 0x000fe400020e0603 */
[----:B------:R-:W-:Y:S01]  /*187f0*/  IMAD.MOV.U32 R60, RZ, RZ, R54 ;  /* 0x000000ffff3c7224 */ /* 0x000fe200078e0036 */
[----:B------:R-:W-:Y:S01]  /*18800*/  MOV R54, R52 ;  /* 0x0000003400367202 */ /* 0x000fe20000000f00 */
[----:B------:R-:W-:Y:S02]  /*18810*/  IMAD.MOV.U32 R61, RZ, RZ, R55 ;  /* 0x000000ffff3d7224 */ /* 0x000fe400078e0037 */
[----:B------:R-:W-:Y:S01]  /*18820*/  IMAD.MOV.U32 R55, RZ, RZ, R53 ;  /* 0x000000ffff377224 */ /* 0x000fe200078e0035 */
[----:B----4-:R-:W-:-:S05]  /*18830*/  IADD3 R76, P0, PT, R78, R80, RZ ;  /* 0x000000504e4c7210 */ /* 0x010fca0007f1e0ff */
[----:B------:R-:W-:-:S05]  /*18840*/  IMAD.X R77, R79, 0x1, R3, P0 ;  /* 0x000000014f4d7824 */ /* 0x000fca00000e0603 */
[----:B------:R-:W-:Y:S04]  /*18850*/  STL.64 [R1+0xca8], R76 ;  /* 0x000ca84c01007387 */ /* 0x000fe80000100a00 */
[----:B------:R-:W-:Y:S04]  /*18860*/  STL.64 [R1+0xd30], R72 ;  /* 0x000d304801007387 */ /* 0x000fe80000100a00 */
[----:B------:R1:W-:Y:S04]  /*18870*/  STL.64 [R1+0xdb8], R64 ;  /* 0x000db84001007387 */ /* 0x0003e80000100a00 */
[----:B------:R-:W2:Y:S01]  /*18880*/  LDL.LU.64 R52, [R1+0x228] ;  /* 0x0002280001347983 */ /* 0x000ea20000300a00 */
[----:B-1----:R-:W-:-:S02]  /*18890*/  IMAD.MOV.U32 R64, RZ, RZ, R62 ;  /* 0x000000ffff407224 */ /* 0x002fc400078e003e */
[----:B------:R-:W-:Y:S02]  /*188a0*/  IMAD.MOV.U32 R65, RZ, RZ, R63 ;  /* 0x000000ffff417224 */ /* 0x000fe400078e003f */
[----:B------:R-:W3:Y:S04]  /*188b0*/  LDL.LU.64 R62, [R1+0x240] ;  /* 0x00024000013e7983 */ /* 0x000ee80000300a00 */
[----:B------:R1:W-:Y:S04]  /*188c0*/  STL.64 [R1+0xe38], R68 ;  /* 0x000e384401007387 */ /* 0x0003e80000100a00 */
[----:B------:R-:W4:Y:S04]  /*188d0*/  LDL.LU.64 R98, [R1+0x288] ;  /* 0x0002880001627983 */ /* 0x000f280000300a00 */
[----:B------:R-:W2:Y:S04]  /*188e0*/  LDL.LU.64 R78, [R1+0x280] ;  /* 0x00028000014e7983 */ /* 0x000ea80000300a00 */
[----:B------:R-:W1:Y:S04]  /*188f0*/  LDL.LU.64 R72, [R1+0x278] ;  /* 0x0002780001487983 */ /* 0x000e680000300a00 */
[----:B------:R-:W3:Y:S01]  /*18900*/  LDL.LU.64 R74, [R1+0x268] ;  /* 0x00026800014a7983 */ /* 0x000ee20000300a00 */
[----:B------:R-:W-:Y:S01]  /*18910*/  IMAD.MOV.U32 R70, RZ, RZ, R60 ;  /* 0x000000ffff467224 */ /* 0x000fe200078e003c */
[----:B------:R-:W-:-:S02]  /*18920*/  IADD3 R60, P4, PT, R66, R80, RZ ;  /* 0x00000050423c7210 */ /* 0x000fc40007f9e0ff */
[----:B------:R-:W-:Y:S02]  /*18930*/  MOV R71, R61 ;  /* 0x0000003d00477202 */ /* 0x000fe40000000f00 */
[----:B------:R-:W-:Y:S01]  /*18940*/  IADD3.X R61, PT, PT, R67, R3, RZ, P4, !PT ;  /* 0x00000003433d7210 */ /* 0x000fe200027fe4ff */
[----:B------:R-:W-:Y:S01]  /*18950*/  IMAD.MOV.U32 R66, RZ, RZ, R54 ;  /* 0x000000ffff427224 */ /* 0x000fe200078e0036 */
[----:B------:R-:W-:Y:S01]  /*18960*/  IADD3 R54, P4, PT, R58, R80, RZ ;  /* 0x000000503a367210 */ /* 0x000fe20007f9e0ff */
[----:B------:R-:W-:-:S04]  /*18970*/  IMAD.MOV.U32 R67, RZ, RZ, R55 ;  /* 0x000000ffff437224 */ /* 0x000fc800078e0037 */
[----:B------:R-:W-:Y:S01]  /*18980*/  IMAD.X R55, R59, 0x1, R3, P4 ;  /* 0x000000013b377824 */ /* 0x000fe200020e0603 */
[-C--:B----4-:R-:W-:Y:S02]  /*18990*/  IADD3 R96, P0, PT, R98, R80.reuse, RZ ;  /* 0x0000005062607210 */ /* 0x090fe40007f1e0ff */
[----:B--2---:R-:W-:-:S03]  /*189a0*/  IADD3 R76, P1, PT, R78, R80, RZ ;  /* 0x000000504e4c7210 */ /* 0x004fc60007f3e0ff */
[--C-:B------:R-:W-:Y:S01]  /*189b0*/  IMAD.X R97, R99, 0x1, R3.reuse, P0 ;  /* 0x0000000163617824 */ /* 0x100fe200000e0603 */
[----:B-1----:R-:W-:Y:S01]  /*189c0*/  IADD3 R68, P3, PT, R72, R80, RZ ;  /* 0x0000005048447210 */ /* 0x002fe20007f7e0ff */
[----:B------:R-:W-:-:S03]  /*189d0*/  IMAD.X R77, R79, 0x1, R3, P1 ;  /* 0x000000014f4d7824 */ /* 0x000fc600008e0603 */
[----:B------:R-:W-:Y:S01]  /*189e0*/  STL.64 [R1+0xec0], R96 ;  /* 0x000ec06001007387 */ /* 0x000fe20000100a00 */
[----:B------:R-:W-:-:S03]  /*189f0*/  IMAD.X R69, R73, 0x1, R3, P3 ;  /* 0x0000000149457824 */ /* 0x000fc600018e0603 */
[----:B------:R-:W-:Y:S01]  /*18a00*/  STL.64 [R1+0xf40], R76 ;  /* 0x000f404c01007387 */ /* 0x000fe20000100a00 */
[----:B---3--:R-:W-:-:S03]  /*18a10*/  IADD3 R72, P0, PT, R74, R80, RZ ;  /* 0x000000504a487210 */ /* 0x008fc60007f1e0ff */
[----:B------:R1:W-:Y:S04]  /*18a20*/  STL.64 [R1+0xfc8], R68 ;  /* 0x000fc84401007387 */ /* 0x0003e80000100a00 */
[----:B------:R2:W-:Y:S01]  /*18a30*/  STL.64 [R1+0x1050], R60 ;  /* 0x0010503c01007387 */ /* 0x0005e20000100a00 */
[----:B------:R-:W-:Y:S01]  /*18a40*/  IMAD.X R73, R75, 0x1, R3, P0 ;  /* 0x000000014b497824 */ /* 0x000fe200000e0603 */
[-C--:B-1----:R-:W-:Y:S02]  /*18a50*/  IADD3 R68, P1, PT, R70, R80.reuse, RZ ;  /* 0x0000005046447210 */ /* 0x082fe40007f3e0ff */
[----:B--2---:R-:W-:Y:S02]  /*18a60*/  IADD3 R60, P3, PT, R64, R80, RZ ;  /* 0x00000050403c7210 */ /* 0x004fe40007f7e0ff */
[----:B------:R-:W-:-:S03]  /*18a70*/  IADD3.X R69, PT, PT, R71, R3, RZ, P1, !PT ;  /* 0x0000000347457210 */ /* 0x000fc60000ffe4ff */
[----:B------:R-:W-:Y:S01]  /*18a80*/  IMAD.X R61, R65, 0x1, R3, P3 ;  /* 0x00000001413d7824 */ /* 0x000fe200018e0603 */
[----:B------:R-:W-:Y:S01]  /*18a90*/  STL.64 [R1+0x10b8], R72 ;  /* 0x0010b84801007387 */ /* 0x000fe20000100a00 */
[----:B------:R-:W-:-:S03]  /*18aa0*/  IADD3 R64, P0, PT, R66, R80, RZ ;  /* 0x0000005042407210 */ /* 0x000fc60007f1e0ff */
[----:B------:R-:W-:Y:S01]  /*18ab0*/  STL.64 [R1+0x10f0], R68 ;  /* 0x0010f04401007387 */ /* 0x000fe20000100a00 */
[----:B------:R-:W-:-:S03]  /*18ac0*/  IMAD.MOV.U32 R58, RZ, RZ, R52 ;  /* 0x000000ffff3a7224 */ /* 0x000fc600078e0034 */
[----:B------:R1:W-:Y:S01]  /*18ad0*/  STL.64 [R1+0x1128], R60 ;  /* 0x0011283c01007387 */ /* 0x0003e20000100a00 */
[----:B------:R-:W-:-:S03]  /*18ae0*/  IADD3 R52, P3, PT, R56, R80, RZ ;  /* 0x0000005038347210 */ /* 0x000fc60007f7e0ff */
[----:B------:R2:W-:Y:S01]  /*18af0*/  STL.64 [R1+0x1160], R54 ;  /* 0x0011603601007387 */ /* 0x0005e20000100a00 */
[----:B------:R-:W-:Y:S01]  /*18b00*/  IMAD.X R65, R67, 0x1, R3, P0 ;  /* 0x0000000143417824 */ /* 0x000fe200000e0603 */
[----:B------:R-:W-:Y:S02]  /*18b10*/  MOV R59, R53 ;  /* 0x00000035003b7202 */ /* 0x000fe40000000f00 */
[-C--:B-1----:R-:W-:Y:S01]  /*18b20*/  IADD3 R60, P1, PT, R62, R80.reuse, RZ ;  /* 0x000000503e3c7210 */ /* 0x082fe20007f3e0ff */
[----:B--2---:R-:W-:Y:S02]  /*18b30*/  IMAD.MOV.U32 R54, RZ, RZ, R48 ;  /* 0x000000ffff367224 */ /* 0x004fe400078e0030 */
[----:B------:R-:W-:Y:S01]  /*18b40*/  IMAD.MOV.U32 R48, RZ, RZ, R42 ;  /* 0x000000ffff307224 */ /* 0x000fe200078e002a */
[-C--:B------:R-:W-:Y:S01]  /*18b50*/  IADD3 R42, P4, PT, R44, R80.reuse, RZ ;  /* 0x000000502c2a7210 */ /* 0x080fe20007f9e0ff */
[----:B------:R-:W-:Y:S01]  /*18b60*/  IMAD.MOV.U32 R55, RZ, RZ, R49 ;  /* 0x000000ffff377224 */ /* 0x000fe200078e0031 */
[----:B------:R-:W-:Y:S01]  /*18b70*/  MOV R49, R43 ;  /* 0x0000002b00317202 */ /* 0x000fe20000000f00 */
[--C-:B------:R-:W-:Y:S01]  /*18b80*/  IMAD.X R61, R63, 0x1, R3.reuse, P1 ;  /* 0x000000013f3d7824 */ /* 0x100fe200008e0603 */
[----:B------:R-:W-:Y:S01]  /*18b90*/  IADD3.X R43, PT, PT, R45, R3, RZ, P4, !PT ;  /* 0x000000032d2b7210 */ /* 0x000fe200027fe4ff */
[----:B------:R-:W-:Y:S01]  /*18ba0*/  IMAD.X R53, R57, 0x1, R3, P3 ;  /* 0x0000000139357824 */ /* 0x000fe200018e0603 */
[----:B------:R-:W-:Y:S01]  /*18bb0*/  STL.64 [R1+0x7c8], R64 ;  /* 0x0007c84001007387 */ /* 0x000fe20000100a00 */
[----:B------:R-:W-:-:S03]  /*18bc0*/  IADD3 R56, P0, PT, R58, R80, RZ ;  /* 0x000000503a387210 */ /* 0x000fc60007f1e0ff */
[----:B------:R-:W-:Y:S01]  /*18bd0*/  STL.64 [R1+0x800], R60 ;  /* 0x0008003c01007387 */ /* 0x000fe20000100a00 */
[----:B------:R-:W-:-:S03]  /*18be0*/  IADD3 R44, P3, PT, R48, R80, RZ ;  /* 0x00000050302c7210 */ /* 0x000fc60007f7e0ff */
[----:B------:R-:W-:Y:S04]  /*18bf0*/  STL.64 [R1+0xbc0], R42 ;  /* 0x000bc02a01007387 */ /* 0x000fe80000100a00 */
[----:B------:R1:W-:Y:S01]  /*18c00*/  STL.64 [R1+0xb78], R52 ;  /* 0x000b783401007387 */ /* 0x0003e20000100a00 */
[--C-:B------:R-:W-:Y:S02]  /*18c10*/  IMAD.X R57, R59, 0x1, R3.reuse, P0 ;  /* 0x000000013b397824 */ /* 0x100fe400000e0603 */
[----:B------:R-:W-:Y:S01]  /*18c20*/  IMAD.X R45, R49, 0x1, R3, P3 ;  /* 0x00000001312d7824 */ /* 0x000fe200018e0603 */
[----:B-1----:R-:W-:Y:S01]  /*18c30*/  IADD3 R52, P1, PT, R54, R80, RZ ;  /* 0x0000005036347210 */ /* 0x002fe20007f3e0ff */
[----:B------:R-:W-:-:S03]  /*18c40*/  IMAD.MOV.U32 R42, RZ, RZ, R38 ;  /* 0x000000ffff2a7224 */ /* 0x000fc600078e0026 */
[----:B------:R-:W-:Y:S01]  /*18c50*/  IADD3.X R53, PT, PT, R55, R3, RZ, P1, !PT ;  /* 0x0000000337357210 */ /* 0x000fe20000ffe4ff */
[----:B------:R-:W-:Y:S01]  /*18c60*/  IMAD.MOV.U32 R38, RZ, RZ, R34 ;  /* 0x000000ffff267224 */ /* 0x000fe200078e0022 */
[----:B------:R-:W-:Y:S01]  /*18c70*/  STL.64 [R1+0xc38], R56 ;  /* 0x000c383801007387 */ /* 0x000fe20000100a00 */
[----:B------:R-:W-:Y:S01]  /*18c80*/  IMAD.MOV.U32 R34, RZ, RZ, R22 ;  /* 0x000000ffff227224 */ /* 0x000fe200078e0016 */
[-C--:B------:R-:W-:Y:S02]  /*18c90*/  IADD3 R22, P4, PT, R36, R80.reuse, RZ ;  /* 0x0000005024167210 */ /* 0x080fe40007f9e0ff */
[----:B------:R-:W-:Y:S01]  /*18ca0*/  STL.64 [R1+0xcb0], R52 ;  /* 0x000cb03401007387 */ /* 0x000fe20000100a00 */
[-C--:B------:R-:W-:Y:S01]  /*18cb0*/  IADD3 R48, P0, PT, R50, R80.reuse, RZ ;  /* 0x0000005032307210 */ /* 0x080fe20007f1e0ff */
[----:B------:R-:W-:Y:S02]  /*18cc0*/  IMAD.MOV.U32 R43, RZ, RZ, R39 ;  /* 0x000000ffff2b7224 */ /* 0x000fe400078e0027 */
[----:B------:R1:W-:Y:S01]  /*18cd0*/  STL.64 [R1+0xd38], R44 ;  /* 0x000d382c01007387 */ /* 0x0003e20000100a00 */
[----:B------:R-:W-:Y:S01]  /*18ce0*/  MOV R39, R35 ;  /* 0x0000002300277202 */ /* 0x000fe20000000f00 */
[----:B------:R-:W-:Y:S01]  /*18cf0*/  IMAD.MOV.U32 R35, RZ, RZ, R23 ;  /* 0x000000ffff237224 */ /* 0x000fe200078e0017 */
[----:B------:R-:W-:Y:S01]  /*18d00*/  IADD3 R36, P3, PT, R40, R80, RZ ;  /* 0x0000005028247210 */ /* 0x000fe20007f7e0ff */
[----:B------:R-:W-:-:S02]  /*18d10*/  IMAD.X R23, R37, 0x1, R3, P4 ;  /* 0x0000000125177824 */ /* 0x000fc400020e0603 */
[--C-:B------:R-:W-:Y:S01]  /*18d20*/  IMAD.X R49, R51, 0x1, R3.reuse, P0 ;  /* 0x0000000133317824 */ /* 0x100fe200000e0603 */
[-C--:B-1----:R-:W-:Y:S01]  /*18d30*/  IADD3 R44, P1, PT, R46, R80.reuse, RZ ;  /* 0x000000502e2c7210 */ /* 0x082fe20007f3e0ff */
[--C-:B------:R-:W-:Y:S01]  /*18d40*/  IMAD.X R37, R41, 0x1, R3.reuse, P3 ;  /* 0x0000000129257824 */ /* 0x100fe200018e0603 */
[----:B------:R1:W-:Y:S03]  /*18d50*/  STL.64 [R1+0xdc0], R22 ;  /* 0x000dc01601007387 */ /* 0x0003e60000100a00 */
[----:B------:R-:W-:Y:S01]  /*18d60*/  IMAD.X R45, R47, 0x1, R3, P1 ;  /* 0x000000012f2d7824 */ /* 0x000fe200008e0603 */
[----:B------:R-:W-:Y:S01]  /*18d70*/  STL.64 [R1+0xe48], R48 ;  /* 0x000e483001007387 */ /* 0x000fe20000100a00 */
[----:B------:R-:W-:-:S03]  /*18d80*/  IADD3 R40, P0, PT, R42, R80, RZ ;  /* 0x000000502a287210 */ /* 0x000fc60007f1e0ff */
[----:B------:R-:W-:Y:S01]  /*18d90*/  STL.64 [R1+0xec8], R44 ;  /* 0x000ec82c01007387 */ /* 0x000fe20000100a00 */
[----:B-1----:R-:W-:Y:S01]  /*18da0*/  IMAD.MOV.U32 R22, RZ, RZ, R6 ;  /* 0x000000ffff167224 */ /* 0x002fe200078e0006 */
[-C--:B------:R-:W-:Y:S02]  /*18db0*/  IADD3 R6, P4, PT, R28, R80.reuse, RZ ;  /* 0x000000501c067210 */ /* 0x080fe40007f9e0ff */
[----:B------:R1:W-:Y:S01]  /*18dc0*/  STL.64 [R1+0xf50], R36 ;  /* 0x000f502401007387 */ /* 0x0003e20000100a00 */
[-C--:B------:R-:W-:Y:S02]  /*18dd0*/  IADD3 R28, P3, PT, R32, R80.reuse, RZ ;  /* 0x00000050201c7210 */ /* 0x080fe40007f7e0ff */
[----:B------:R-:W-:Y:S01]  /*18de0*/  MOV R23, R7 ;  /* 0x0000000700177202 */ /* 0x000fe20000000f00 */
[--C-:B------:R-:W-:Y:S01]  /*18df0*/  IMAD.X R41, R43, 0x1, R3.reuse, P0 ;  /* 0x000000012b297824 */ /* 0x100fe200000e0603 */
[----:B------:R-:W-:Y:S01]  /*18e00*/  IADD3.X R7, PT, PT, R29, R3, RZ, P4, !PT ;  /* 0x000000031d077210 */ /* 0x000fe200027fe4ff */
[----:B------:R-:W-:Y:S01]  /*18e10*/  IMAD.X R29, R33, 0x1, R3, P3 ;  /* 0x00000001211d7824 */ /* 0x000fe200018e0603 */
[----:B-1----:R-:W-:-:S03]  /*18e20*/  IADD3 R36, P1, PT, R38, R80, RZ ;  /* 0x0000005026247210 */ /* 0x002fc60007f3e0ff */
[----:B------:R1:W-:Y:S02]  /*18e30*/  STL.64 [R1+0xfd0], R6 ;  /* 0x000fd00601007387 */ /* 0x0003e40000100a00 */
[----:B------:R-:W-:Y:S02]  /*18e40*/  IMAD.X R37, R39, 0x1, R3, P1 ;  /* 0x0000000127257824 */ /* 0x000fe400008e0603 */
[----:B------:R-:W-:Y:S01]  /*18e50*/  STL.64 [R1+0x1060], R40 ;  /* 0x0010602801007387 */ /* 0x000fe20000100a00 */
[----:B------:R-:W-:-:S03]  /*18e60*/  IADD3 R32, P0, PT, R34, R80, RZ ;  /* 0x0000005022207210 */ /* 0x000fc60007f1e0ff */
[----:B------:R-:W-:Y:S01]  /*18e70*/  STL.64 [R1+0x10c0], R36 ;  /* 0x0010c02401007387 */ /* 0x000fe20000100a00 */
[----:B-1----:R-:W-:-:S03]  /*18e80*/  IADD3 R6, P4, PT, R16, R80, RZ ;  /* 0x0000005010067210 */ /* 0x002fc60007f9e0ff */
[----:B------:R1:W-:Y:S01]  /*18e90*/  STL.64 [R1+0x10f8], R28 ;  /* 0x0010f81c01007387 */ /* 0x0003e20000100a00 */
[----:B------:R-:W-:Y:S01]  /*18ea0*/  IMAD.X R33, R35, 0x1, R3, P0 ;  /* 0x0000000123217824 */ /* 0x000fe200000e0603 */
[----:B------:R-:W-:Y:S02]  /*18eb0*/  IADD3.X R7, PT, PT, R17, R3, RZ, P4, !PT ;  /* 0x0000000311077210 */ /* 0x000fe400027fe4ff */
[----:B-1----:R-:W-:-:S03]  /*18ec0*/  IADD3 R28, P1, PT, R30, R80, RZ ;  /* 0x000000501e1c7210 */ /* 0x002fc60007f3e0ff */
[----:B------:R-:W-:Y:S02]  /*18ed0*/  STL.64 [R1+0x1130], R6 ;  /* 0x0011300601007387 */ /* 0x000fe40000100a00 */
[----:B------:R-:W-:Y:S02]  /*18ee0*/  IMAD.X R29, R31, 0x1, R3, P1 ;  /* 0x000000011f1d7824 */ /* 0x000fe400008e0603 */
[----:B------:R1:W-:Y:S04]  /*18ef0*/  STL.64 [R1+0x7b8], R32 ;  /* 0x0007b82001007387 */ /* 0x0003e80000100a00 */
[----:B------:R-:W-:Y:S01]  /*18f00*/  STL.64 [R1+0x7e8], R28 ;  /* 0x0007e81c01007387 */ /* 0x000fe20000100a00 */
[----:B-1----:R-:W-:Y:S02]  /*18f10*/  IMAD.MOV.U32 R32, RZ, RZ, R12 ;  /* 0x000000ffff207224 */ /* 0x002fe400078e000c */
[----:B------:R-:W-:-:S02]  /*18f20*/  IMAD.MOV.U32 R33, RZ, RZ, R13 ;  /* 0x000000ffff217224 */ /* 0x000fc400078e000d */
[----:B------:R-:W2:Y:S01]  /*18f30*/  LDL.LU.64 R12, [R1+0xa10] ;  /* 0x000a1000010c7983 */ /* 0x000ea20000300a00 */
[-C--:B------:R-:W-:Y:S02]  /*18f40*/  IADD3 R16, P3, PT, R18, R80.reuse, RZ ;  /* 0x0000005012107210 */ /* 0x080fe40007f7e0ff */
[-C--:B------:R-:W-:Y:S02]  /*18f50*/  IADD3 R6, P4, PT, R10, R80.reuse, RZ ;  /* 0x000000500a067210 */ /* 0x080fe40007f9e0ff */
[----:B------:R-:W-:Y:S01]  /*18f60*/  IADD3 R18, P0, PT, R20, R80, RZ ;  /* 0x0000005014127210 */ /* 0x000fe20007f1e0ff */
[----:B------:R-:W-:Y:S01]  /*18f70*/  IMAD.X R17, R19, 0x1, R3, P3 ;  /* 0x0000000113117824 */ /* 0x000fe200018e0603 */
[----:B------:R-:W-:-:S03]  /*18f80*/  IADD3.X R7, PT, PT, R11, R3, RZ, P4, !PT ;  /* 0x000000030b077210 */ /* 0x000fc600027fe4ff */
[----:B------:R-:W-:Y:S01]  /*18f90*/  IMAD.X R19, R21, 0x1, R3, P0 ;  /* 0x0000000115137824 */ /* 0x000fe200000e0603 */
[----:B------:R1:W-:Y:S04]  /*18fa0*/  STL.64 [R1+0x810], R16 ;  /* 0x0008101001007387 */ /* 0x0003e80000100a00 */
[----:B------:R-:W-:Y:S04]  /*18fb0*/  STL.64 [R1+0xb80], R6 ;  /* 0x000b800601007387 */ /* 0x000fe80000100a00 */
[----:B------:R-:W3:Y:S01]  /*18fc0*/  LDL.LU.64 R20, [R1+0xa08] ;  /* 0x000a080001147983 */ /* 0x000ee20000300a00 */
[----:B-1----:R-:W-:-:S03]  /*18fd0*/  IADD3 R16, P1, PT, R22, R80, RZ ;  /* 0x0000005016107210 */ /* 0x002fc60007f3e0ff */
[----:B------:R1:W-:Y:S01]  /*18fe0*/  STL.64 [R1+0xbc8], R18 ;  /* 0x000bc81201007387 */ /* 0x0003e20000100a00 */
[----:B------:R-:W-:Y:S01]  /*18ff0*/  IADD3 R10, P3, PT, R14, R80, RZ ;  /* 0x000000500e0a7210 */ /* 0x000fe20007f7e0ff */
[----:B------:R-:W-:-:S04]  /*19000*/  IMAD.X R17, R23, 0x1, R3, P1 ;  /* 0x0000000117117824 */ /* 0x000fc800008e0603 */
[----:B------:R-:W-:Y:S01]  /*19010*/  IMAD.X R11, R15, 0x1, R3, P3 ;  /* 0x000000010f0b7824 */ /* 0x000fe200018e0603 */
[----:B-1----:R-:W4:Y:S04]  /*19020*/  LDL.LU.64 R18, [R1+0xa18] ;  /* 0x000a180001127983 */ /* 0x002f280000300a00 */
[----:B------:R1:W-:Y:S04]  /*19030*/  STL.64 [R1+0xc40], R16 ;  /* 0x000c401001007387 */ /* 0x0003e80000100a00 */
[----:B-1----:R-:W4:Y:S04]  /*19040*/  LDL.LU.64 R16, [R1+0xa00] ;  /* 0x000a000001107983 */ /* 0x002f280000300a00 */
[----:B------:R-:W4:Y:S01]  /*19050*/  LDL.LU.64 R14, [R1+0x9f8] ;  /* 0x0009f800010e7983 */ /* 0x000f220000300a00 */
[----:B------:R-:W-:-:S02]  /*19060*/  IADD3 R6, P4, PT, R8, R80, RZ ;  /* 0x0000005008067210 */ /* 0x000fc40007f9e0ff */
[-C--:B------:R-:W-:Y:S01]  /*19070*/  IADD3 R22, P0, PT, R202, R80.reuse, RZ ;  /* 0x00000050ca167210 */ /* 0x080fe20007f1e0ff */
[----:B------:R1:W-:Y:S01]  /*19080*/  STL.64 [R1+0xcc0], R10 ;  /* 0x000cc00a01007387 */ /* 0x0003e20000100a00 */
[----:B------:R-:W-:Y:S01]  /*19090*/  IADD3.X R7, PT, PT, R9, R3, RZ, P4, !PT ;  /* 0x0000000309077210 */ /* 0x000fe200027fe4ff */
[----:B------:R-:W-:Y:S01]  /*190a0*/  IMAD.MOV.U32 R34, RZ, RZ, R26 ;  /* 0x000000ffff227224 */ /* 0x000fe200078e001a */
[-C--:B------:R-:W-:Y:S01]  /*190b0*/  IADD3 R8, P3, PT, R90, R80.reuse, RZ ;  /* 0x000000505a087210 */ /* 0x080fe20007f7e0ff */
[--C-:B------:R-:W-:Y:S01]  /*190c0*/  IMAD.X R23, R203, 0x1, R3.reuse, P0 ;  /* 0x00000001cb177824 */ /* 0x100fe200000e0603 */
[----:B------:R-:W-:Y:S01]  /*190d0*/  MOV R35, R27 ;  /* 0x0000001b00237202 */ /* 0x000fe20000000f00 */
[----:B------:R1:W-:Y:S01]  /*190e0*/  STL.64 [R1+0xd48], R6 ;  /* 0x000d480601007387 */ /* 0x0003e20000100a00 */
[----:B------:R-:W-:Y:S01]  /*190f0*/  SHF.R.S32.HI R0, RZ, 0x1f, R2 ;  /* 0x0000001fff007819 */ /* 0x000fe20000011402 */
[----:B------:R-:W2:Y:S01]  /*19100*/  LDC R202, c[0x0][0x3a0] ;  /* 0x0000e800ffca7b82 */ /* 0x000ea20000000800 */
[----:B-1----:R-:W-:Y:S01]  /*19110*/  IADD3 R10, P1, PT, R196, R80, RZ ;  /* 0x00000050c40a7210 */ /* 0x002fe20007f3e0ff */
[----:B------:R-:W-:-:S06]  /*19120*/  IMAD.X R9, R91, 0x1, R3, P3 ;  /* 0x000000015b097824 */ /* 0x000fcc00018e0603 */
[----:B------:R-:W1:Y:S01]  /*19130*/  LDC R203, c[0x0][0x3a0] ;  /* 0x0000e800ffcb7b82 */ /* 0x000e620000000800 */
[----:B------:R-:W-:Y:S01]  /*19140*/  IMAD.X R11, R197, 0x1, R3, P1 ;  /* 0x00000001c50b7824 */ /* 0x000fe200008e0603 */
[----:B------:R-:W4:Y:S04]  /*19150*/  LDL.LU.64 R6, [R1+0x9f0] ;  /* 0x0009f00001067983 */ /* 0x000f280000300a00 */
[----:B------:R-:W4:Y:S01]  /*19160*/  LDL.LU.64 R28, [R1+0x9e8] ;  /* 0x0009e800011c7983 */ /* 0x000f220000300a00 */
[-C--:B------:R-:W-:Y:S01]  /*19170*/  IADD3 R30, P3, PT, R32, R80.reuse, RZ ;  /* 0x00000050201e7210 */ /* 0x080fe20007f7e0ff */
[----:B------:R-:W1:Y:S02]  /*19180*/  LDC R196, c[0x0][0x3a0] ;  /* 0x0000e800ffc47b82 */ /* 0x000e640000000800 */
[----:B------:R1:W-:Y:S04]  /*19190*/  STL.64 [R1+0xdc8], R22 ;  /* 0x000dc81601007387 */ /* 0x0003e80000100a00 */
[----:B------:R-:W4:Y:S01]  /*191a0*/  LDL.LU.64 R26, [R1+0x9e0] ;  /* 0x0009e000011a7983 */ /* 0x000f220000300a00 */
[----:B------:R-:W-:Y:S01]  /*191b0*/  SHF.L.U64.HI R0, R2, 0x2, R0 ;  /* 0x0000000202007819 */ /* 0x000fe20000010200 */
[----:B------:R-:W2:Y:S02]  /*191c0*/  LDC R197, c[0x0][0x3a0] ;  /* 0x0000e800ffc57b82 */ /* 0x000ea40000000800 */
[----:B------:R1:W-:Y:S04]  /*191d0*/  STL.64 [R1+0xe50], R10 ;  /* 0x000e500a01007387 */ /* 0x0003e80000100a00 */
[----:B------:R1:W-:Y:S02]  /*191e0*/  STL.64 [R1+0xed8], R8 ;  /* 0x000ed80801007387 */ /* 0x0003e40000100a00 */
[----:B-1----:R-:W-:-:S02]  /*191f0*/  IADD3 R22, P1, PT, R34, R80, RZ ;  /* 0x0000005022167210 */ /* 0x002fc40007f3e0ff */
[----:B------:R-:W-:Y:S01]  /*19200*/  IADD3 R10, P0, PT, R24, R80, RZ ;  /* 0x00000050180a7210 */ /* 0x000fe20007f1e0ff */
[----:B------:R-:W4:Y:S04]  /*19210*/  LDL.LU.64 R8, [R1+0x9d8] ;  /* 0x0009d80001087983 */ /* 0x000f280000300a00 */
[--C-:B------:R-:W-:Y:S02]  /*19220*/  IMAD.X R11, R25, 0x1, R3.reuse, P0 ;  /* 0x00000001190b7824 */ /* 0x100fe400000e0603 */
[----:B------:R-:W4:Y:S01]  /*19230*/  LDL.LU.64 R24, [R1+0x9d0] ;  /* 0x0009d00001187983 */ /* 0x000f220000300a00 */
[----:B------:R-:W-:Y:S01]  /*19240*/  SHF.L.U32 R2, R2, 0x2, RZ ;  /* 0x0000000202027819 */ /* 0x000fe200000006ff */
[--C-:B------:R-:W-:Y:S02]  /*19250*/  IMAD.X R23, R35, 0x1, R3.reuse, P1 ;  /* 0x0000000123177824 */ /* 0x100fe400008e0603 */
[----:B------:R1:W-:Y:S01]  /*19260*/  STL.64 [R1+0xf60], R10 ;  /* 0x000f600a01007387 */ /* 0x0003e20000100a00 */
[----:B------:R-:W-:-:S03]  /*19270*/  IMAD.X R31, R33, 0x1, R3, P3 ;  /* 0x00000001211f7824 */ /* 0x000fc600018e0603 */
[----:B-1----:R-:W4:Y:S04]  /*19280*/  LDL.LU.64 R10, [R1+0x9c8] ;  /* 0x0009c800010a7983 */ /* 0x002f280000300a00 */
[----:B------:R1:W-:Y:S04]  /*19290*/  STL.64 [R1+0xfe0], R22 ;  /* 0x000fe01601007387 */ /* 0x0003e80000100a00 */
[----:B-1----:R-:W4:Y:S04]  /*192a0*/  LDL.LU.64 R22, [R1+0x9c0] ;  /* 0x0009c00001167983 */ /* 0x002f280000300a00 */
[----:B------:R1:W-:Y:S01]  /*192b0*/  STL.64 [R1+0x1058], R30 ;  /* 0x0010581e01007387 */ /* 0x0003e20000100a00 */
[----:B--2---:R-:W-:-:S04]  /*192c0*/  IADD3 R68, P0, PT, R12, R2, RZ ;  /* 0x000000020c447210 */ /* 0x004fc80007f1e0ff */
[----:B------:R-:W-:Y:S02]  /*192d0*/  IADD3.X R69, PT, PT, R13, R0, RZ, P0, !PT ;  /* 0x000000000d457210 */ /* 0x000fe400007fe4ff */
[----:B------:R-:W2:Y:S04]  /*192e0*/  LDL.LU.64 R12, [R1+0x9b8] ;  /* 0x0009b800010c7983 */ /* 0x000ea80000300a00 */
[----:B------:R-:W2:Y:S01]  /*192f0*/  LDL.LU.64 R32, [R1+0x9b0] ;  /* 0x0009b00001207983 */ /* 0x000ea20000300a00 */
[----:B---3--:R-:W-:-:S05]  /*19300*/  IADD3 R70, P1, PT, R20, R2, RZ ;  /* 0x0000000214467210 */ /* 0x008fca0007f3e0ff */
[----:B------:R-:W-:Y:S02]  /*19310*/  IMAD.X R71, R21, 0x1, R0, P1 ;  /* 0x0000000115477824 */ /* 0x000fe400008e0600 */
[----:B------:R-:W3:Y:S01]  /*19320*/  LDL.LU.64 R20, [R1+0x9a8] ;  /* 0x0009a80001147983 */ /* 0x000ee20000300a00 */
[----:B----4-:R-:W-:-:S05]  /*19330*/  IADD3 R72, P3, PT, R18, R2, RZ ;  /* 0x0000000212487210 */ /* 0x010fca0007f7e0ff */
[----:B------:R-:W-:Y:S02]  /*19340*/  IMAD.X R73, R19, 0x1, R0, P3 ;  /* 0x0000000113497824 */ /* 0x000fe400018e0600 */
[----:B------:R-:W4:Y:S01]  /*19350*/  LDL.LU.64 R18, [R1+0x9a0] ;  /* 0x0009a00001127983 */ /* 0x000f220000300a00 */
[-C--:B------:R-:W-:Y:S02]  /*19360*/  IADD3 R74, P0, PT, R16, R2.reuse, RZ ;  /* 0x00000002104a7210 */ /* 0x080fe40007f1e0ff */
[----:B------:R-:W-:-:S03]  /*19370*/  IADD3 R76, P1, PT, R14, R2, RZ ;  /* 0x000000020e4c7210 */ /* 0x000fc60007f3e0ff */
[----:B------:R-:W-:Y:S02]  /*19380*/  IMAD.X R75, R17, 0x1, R0, P0 ;  /* 0x00000001114b7824 */ /* 0x000fe400000e0600 */
[----:B------:R-:W4:Y:S01]  /*19390*/  LDL.LU.64 R16, [R1+0x998] ;  /* 0x0009980001107983 */ /* 0x000f220000300a00 */
[----:B------:R-:W-:-:S03]  /*193a0*/  IADD3.X R77, PT, PT, R15, R0, RZ, P1, !PT ;  /* 0x000000000f4d7210 */ /* 0x000fc60000ffe4ff */
[----:B------:R-:W4:Y:S01]  /*193b0*/  LDL.LU.64 R14, [R1+0x990] ;  /* 0x00099000010e7983 */ /* 0x000f220000300a00 */
[----:B------:R-:W-:-:S05]  /*193c0*/  IADD3 R78, P0, PT, R6, R2, RZ ;  /* 0x00000002064e7210 */ /* 0x000fca0007f1e0ff */
[----:B------:R-:W-:Y:S01]  /*193d0*/  IMAD.X R79, R7, 0x1, R0, P0 ;  /* 0x00000001074f7824 */ /* 0x000fe200000e0600 */
[-C--:B------:R-:W-:Y:S01]  /*193e0*/  IADD3 R90, P3, PT, R28, R2.reuse, RZ ;  /* 0x000000021c5a7210 */ /* 0x080fe20007f7e0ff */
[----:B------:R-:W4:Y:S04]  /*193f0*/  LDL.LU.64 R6, [R1+0x988] ;  /* 0x0009880001067983 */ /* 0x000f280000300a00 */
[----:B-1----:R-:W4:Y:S01]  /*19400*/  LDL.LU.64 R30, [R1+0x980] ;  /* 0x00098000011e7983 */ /* 0x002f220000300a00 */
[----:B------:R-:W-:-:S05]  /*19410*/  IADD3 R96, P1, PT, R26, R2, RZ ;  /* 0x000000021a607210 */ /* 0x000fca0007f3e0ff */
[--C-:B------:R-:W-:Y:S02]  /*19420*/  IMAD.X R97, R27, 0x1, R0.reuse, P1 ;  /* 0x000000011b617824 */ /* 0x100fe400008e0600 */
[--C-:B------:R-:W-:Y:S01]  /*19430*/  IMAD.X R91, R29, 0x1, R0.reuse, P3 ;  /* 0x000000011d5b7824 */ /* 0x100fe200018e0600 */
[-C--:B------:R-:W-:Y:S02]  /*19440*/  IADD3 R98, P0, PT, R8, R2.reuse, RZ ;  /* 0x0000000208627210 */ /* 0x080fe40007f1e0ff */
[----:B------:R-:W-:Y:S02]  /*19450*/  IADD3 R100, P1, PT, R24, R2, RZ ;  /* 0x0000000218647210 */ /* 0x000fe40007f3e0ff */
[----:B------:R-:W-:Y:S02]  /*19460*/  IADD3.X R99, PT, PT, R9, R0, RZ, P0, !PT ;  /* 0x0000000009637210 */ /* 0x000fe400007fe4ff */
[----:B------:R-:W4:Y:S01]  /*19470*/  LDL.LU.64 R8, [R1+0x978] ;  /* 0x0009780001087983 */ /* 0x000f220000300a00 */
[----:B------:R-:W-:-:S03]  /*19480*/  IMAD.X R101, R25, 0x1, R0, P1 ;  /* 0x0000000119657824 */ /* 0x000fc600008e0600 */
[----:B------:R-:W4:Y:S04]  /*19490*/  LDL.LU.64 R24, [R1+0x970] ;  /* 0x0009700001187983 */ /* 0x000f280000300a00 */
[----:B------:R-:W4:Y:S01]  /*194a0*/  LDL.LU.64 R28, [R1+0x968] ;  /* 0x00096800011c7983 */ /* 0x000f220000300a00 */
[----:B------:R-:W-:-:S05]  /*194b0*/  IADD3 R102, P3, PT, R10, R2, RZ ;  /* 0x000000020a667210 */ /* 0x000fca0007f7e0ff */
[----:B------:R-:W-:Y:S02]  /*194c0*/  IMAD.X R103, R11, 0x1, R0, P3 ;  /* 0x000000010b677824 */ /* 0x000fe400018e0600 */
[----:B------:R-:W4:Y:S01]  /*194d0*/  LDL.LU.64 R10, [R1+0x960] ;  /* 0x00096000010a7983 */ /* 0x000f220000300a00 */
[----:B------:R-:W-:-:S05]  /*194e0*/  IADD3 R104, P0, PT, R22, R2, RZ ;  /* 0x0000000216687210 */ /* 0x000fca0007f1e0ff */
[----:B------:R-:W-:Y:S01]  /*194f0*/  IMAD.X R105, R23, 0x1, R0, P0 ;  /* 0x0000000117697824 */ /* 0x000fe200000e0600 */
[----:B--2---:R-:W-:-:S04]  /*19500*/  IADD3 R106, P1, PT, R12, R2, RZ ;  /* 0x000000020c6a7210 */ /* 0x004fc80007f3e0ff */
[----:B------:R-:W-:Y:S02]  /*19510*/  IADD3.X R107, PT, PT, R13, R0, RZ, P1, !PT ;  /* 0x000000000d6b7210 */ /* 0x000fe40000ffe4ff */
[----:B------:R-:W2:Y:S04]  /*19520*/  LDL.LU.64 R12, [R1+0x958] ;  /* 0x00095800010c7983 */ /* 0x000ea80000300a00 */
[----:B------:R-:W2:Y:S04]  /*19530*/  LDL.LU.64 R22, [R1+0x950] ;  /* 0x0009500001167983 */ /* 0x000ea80000300a00 */
[----:B------:R-:W2:Y:S01]  /*19540*/  LDL.LU.64 R26, [R1+0x948] ;  /* 0x00094800011a7983 */ /* 0x000ea20000300a00 */
[----:B---3--:R-:W-:-:S05]  /*19550*/  IADD3 R110, P3, PT, R20, R2, RZ ;  /* 0x00000002146e7210 */ /* 0x008fca0007f7e0ff */
[----:B------:R-:W-:Y:S02]  /*19560*/  IMAD.X R111, R21, 0x1, R0, P3 ;  /* 0x00000001156f7824 */ /* 0x000fe400018e0600 */
[----:B------:R-:W3:Y:S01]  /*19570*/  LDL.LU.64 R20, [R1+0x940] ;  /* 0x0009400001147983 */ /* 0x000ee20000300a00 */
[-C--:B------:R-:W-:Y:S02]  /*19580*/  IADD3 R108, P0, PT, R32, R2.reuse, RZ ;  /* 0x00000002206c7210 */ /* 0x080fe40007f1e0ff */
[----:B----4-:R-:W-:-:S03]  /*19590*/  IADD3 R112, P1, PT, R18, R2, RZ ;  /* 0x0000000212707210 */ /* 0x010fc60007f3e0ff */
[--C-:B------:R-:W-:Y:S02]  /*195a0*/  IMAD.X R109, R33, 0x1, R0.reuse, P0 ;  /* 0x00000001216d7824 */ /* 0x100fe400000e0600 */
[--C-:B------:R-:W-:Y:S02]  /*195b0*/  IMAD.X R113, R19, 0x1, R0.reuse, P1 ;  /* 0x0000000113717824 */ /* 0x100fe400008e0600 */
[----:B------:R-:W4:Y:S01]  /*195c0*/  LDL.LU.64 R18, [R1+0x938] ;  /* 0x0009380001127983 */ /* 0x000f220000300a00 */
[-C--:B------:R-:W-:Y:S02]  /*195d0*/  IADD3 R114, P0, PT, R16, R2.reuse, RZ ;  /* 0x0000000210727210 */ /* 0x080fe40007f1e0ff */
[----:B------:R-:W-:Y:S02]  /*195e0*/  IADD3 R146, P1, PT, R14, R2, RZ ;  /* 0x000000020e927210 */ /* 0x000fe40007f3e0ff */
[----:B------:R-:W-:Y:S02]  /*195f0*/  IADD3.X R115, PT, PT, R17, R0, RZ, P0, !PT ;  /* 0x0000000011737210 */ /* 0x000fe400007fe4ff */
[----:B------:R-:W4:Y:S01]  /*19600*/  LDL.LU.64 R16, [R1+0x930] ;  /* 0x0009300001107983 */ /* 0x000f220000300a00 */
[----:B------:R-:W-:-:S03]  /*19610*/  IMAD.X R147, R15, 0x1, R0, P1 ;  /* 0x000000010f937824 */ /* 0x000fc600008e0600 */
[----:B------:R-:W4:Y:S01]  /*19620*/  LDL.LU.64 R14, [R1+0x928] ;  /* 0x00092800010e7983 */ /* 0x000f220000300a00 */
[-C--:B------:R-:W-:Y:S02]  /*19630*/  IADD3 R150, P3, PT, R6, R2.reuse, RZ ;  /* 0x0000000206967210 */ /* 0x080fe40007f7e0ff */
[----:B------:R-:W-:-:S03]  /*19640*/  IADD3 R154, P0, PT, R30, R2, RZ ;  /* 0x000000021e9a7210 */ /* 0x000fc60007f1e0ff */
[--C-:B------:R-:W-:Y:S02]  /*19650*/  IMAD.X R151, R7, 0x1, R0.reuse, P3 ;  /* 0x0000000107977824 */ /* 0x100fe400018e0600 */
[----:B------:R-:W4:Y:S01]  /*19660*/  LDL.LU.64 R6, [R1+0x920] ;  /* 0x0009200001067983 */ /* 0x000f220000300a00 */
        /* <DEDUP_REMOVED lines=15> */
[----:B------:R-:W2:Y:S01]  /*19760*/  LDL.LU.64 R12, [R1+0x8f8] ;  /* 0x0008f800010c7983 */ /* 0x000ea20000300a00 */
[----:B------:R-:W-:-:S03]  /*19770*/  IADD3 R178, P1, PT, R22, R2, RZ ;  /* 0x0000000216b27210 */ /* 0x000fc60007f3e0ff */
[----:B------:R-:W2:Y:S02]  /*19780*/  LDL.LU.64 R30, [R1+0x8f0] ;  /* 0x0008f000011e7983 */ /* 0x000ea40000300a00 */
[----:B------:R-:W-:Y:S02]  /*19790*/  IMAD.X R179, R23, 0x1, R0, P1 ;  /* 0x0000000117b37824 */ /* 0x000fe400008e0600 */
[----:B------:R-:W2:Y:S04]  /*197a0*/  LDL.LU.64 R22, [R1+0x8e8] ;  /* 0x0008e80001167983 */ /* 0x000ea80000300a00 */
[----:B------:R-:W2:Y:S01]  /*197b0*/  LDL.LU.64 R28, [R1+0x8e0] ;  /* 0x0008e000011c7983 */ /* 0x000ea20000300a00 */
[----:B---3--:R-:W-:-:S05]  /*197c0*/  IADD3 R186, P0, PT, R20, R2, RZ ;  /* 0x0000000214ba7210 */ /* 0x008fca0007f1e0ff */
[----:B------:R-:W-:Y:S02]  /*197d0*/  IMAD.X R187, R21, 0x1, R0, P0 ;  /* 0x0000000115bb7824 */ /* 0x000fe400000e0600 */
[----:B------:R-:W3:Y:S01]  /*197e0*/  LDL.LU.64 R20, [R1+0x8d8] ;  /* 0x0008d80001147983 */ /* 0x000ee20000300a00 */
[----:B------:R-:W-:-:S03]  /*197f0*/  IADD3 R182, P3, PT, R26, R2, RZ ;  /* 0x000000021ab67210 */ /* 0x000fc60007f7e0ff */
[----:B------:R-:W3:Y:S02]  /*19800*/  LDL.LU.64 R34, [R1+0x8d0] ;  /* 0x0008d00001227983 */ /* 0x000ee40000300a00 */
[----:B------:R-:W-:Y:S02]  /*19810*/  IMAD.X R183, R27, 0x1, R0, P3 ;  /* 0x000000011bb77824 */ /* 0x000fe400018e0600 */
[----:B------:R-:W3:Y:S01]  /*19820*/  LDL.LU.64 R26, [R1+0x8c8] ;  /* 0x0008c800011a7983 */ /* 0x000ee20000300a00 */
[----:B----4-:R-:W-:-:S04]  /*19830*/  IADD3 R190, P1, PT, R18, R2, RZ ;  /* 0x0000000212be7210 */ /* 0x010fc80007f3e0ff */
[----:B------:R-:W-:Y:S02]  /*19840*/  IADD3.X R191, PT, PT, R19, R0, RZ, P1, !PT ;  /* 0x0000000013bf7210 */ /* 0x000fe40000ffe4ff */
[----:B------:R-:W4:Y:S01]  /*19850*/  LDL.LU.64 R18, [R1+0x8c0] ;  /* 0x0008c00001127983 */ /* 0x000f220000300a00 */
[----:B------:R-:W-:-:S05]  /*19860*/  IADD3 R206, P3, PT, R14, R2, RZ ;  /* 0x000000020ece7210 */ /* 0x000fca0007f7e0ff */
[----:B------:R-:W-:Y:S02]  /*19870*/  IMAD.X R207, R15, 0x1, R0, P3 ;  /* 0x000000010fcf7824 */ /* 0x000fe400018e0600 */
[----:B------:R-:W4:Y:S01]  /*19880*/  LDL.LU.64 R14, [R1+0x8b8] ;  /* 0x0008b800010e7983 */ /* 0x000f220000300a00 */
[----:B------:R-:W-:-:S03]  /*19890*/  IADD3 R194, P0, PT, R16, R2, RZ ;  /* 0x0000000210c27210 */ /* 0x000fc60007f1e0ff */
[----:B------:R-:W4:Y:S02]  /*198a0*/  LDL.LU.64 R32, [R1+0x8b0] ;  /* 0x0008b00001207983 */ /* 0x000f240000300a00 */
[----:B------:R-:W-:Y:S02]  /*198b0*/  IMAD.X R195, R17, 0x1, R0, P0 ;  /* 0x0000000111c37824 */ /* 0x000fe400000e0600 */
[----:B------:R-:W4:Y:S01]  /*198c0*/  LDL.LU.64 R16, [R1+0x8a8] ;  /* 0x0008a80001107983 */ /* 0x000f220000300a00 */
[----:B------:R-:W-:-:S05]  /*198d0*/  IADD3 R210, P1, PT, R6, R2, RZ ;  /* 0x0000000206d27210 */ /* 0x000fca0007f3e0ff */
[--C-:B------:R-:W-:Y:S01]  /*198e0*/  IMAD.X R211, R7, 0x1, R0.reuse, P1 ;  /* 0x0000000107d37824 */ /* 0x100fe200008e0600 */
[-C--:B------:R-:W-:Y:S02]  /*198f0*/  IADD3 R214, P0, PT, R8, R2.reuse, RZ ;  /* 0x0000000208d67210 */ /* 0x080fe40007f1e0ff */
[-C--:B------:R-:W-:Y:S02]  /*19900*/  IADD3 R6, P3, PT, R24, R2.reuse, RZ ;  /* 0x0000000218067210 */ /* 0x080fe40007f7e0ff */
[----:B------:R-:W-:Y:S02]  /*19910*/  IADD3 R218, P1, PT, R36, R2, RZ ;  /* 0x0000000224da7210 */ /* 0x000fe40007f3e0ff */
[----:B------:R-:W-:Y:S01]  /*19920*/  IADD3.X R215, PT, PT, R9, R0, RZ, P0, !PT ;  /* 0x0000000009d77210 */ /* 0x000fe200007fe4ff */
[--C-:B------:R-:W-:Y:S02]  /*19930*/  IMAD.X R7, R25, 0x1, R0.reuse, P3 ;  /* 0x0000000119077824 */ /* 0x100fe400018e0600 */
[----:B------:R-:W4:Y:S01]  /*19940*/  LDL.LU.64 R24, [R1+0x8a0] ;  /* 0x0008a00001187983 */ /* 0x000f220000300a00 */
[----:B------:R-:W-:Y:S01]  /*19950*/  IADD3 R8, P0, PT, R10, R2, RZ ;  /* 0x000000020a087210 */ /* 0x000fe20007f1e0ff */
[----:B------:R-:W-:-:S02]  /*19960*/  IMAD.X R219, R37, 0x1, R0, P1 ;  /* 0x0000000125db7824 */ /* 0x000fc400008e0600 */
[----:B------:R2:W-:Y:S02]  /*19970*/  STL.64 [R1+0x180], R6 ;  /* 0x0001800601007387 */ /* 0x0005e40000100a00 */
[----:B------:R-:W-:-:S05]  /*19980*/  IMAD.X R9, R11, 0x1, R0, P0 ;  /* 0x000000010b097824 */ /* 0x000fca00000e0600 */
[----:B------:R1:W-:Y:S01]  /*19990*/  STL.64 [R1+0x190], R8 ;  /* 0x0001900801007387 */ /* 0x0003e20000100a00 */
[-C--:B--2---:R-:W-:Y:S02]  /*199a0*/  IADD3 R6, P1, PT, R12, R2.reuse, RZ ;  /* 0x000000020c067210 */ /* 0x084fe40007f3e0ff */
[----:B------:R-:W-:Y:S02]  /*199b0*/  IADD3 R10, P0, PT, R30, R2, RZ ;  /* 0x000000021e0a7210 */ /* 0x000fe40007f1e0ff */
[----:B------:R-:W-:Y:S02]  /*199c0*/  IADD3.X R7, PT, PT, R13, R0, RZ, P1, !PT ;  /* 0x000000000d077210 */ /* 0x000fe40000ffe4ff */
[----:B------:R-:W2:Y:S01]  /*199d0*/  LDL.LU.64 R12, [R1+0x898] ;  /* 0x00089800010c7983 */ /* 0x000ea20000300a00 */
[--C-:B------:R-:W-:Y:S01]  /*199e0*/  IMAD.X R11, R31, 0x1, R0.reuse, P0 ;  /* 0x000000011f0b7824 */ /* 0x100fe200000e0600 */
[----:B-1----:R-:W-:Y:S02]  /*199f0*/  IADD3 R8, P3, PT, R22, R2, RZ ;  /* 0x0000000216087210 */ /* 0x002fe40007f7e0ff */
[----:B------:R1:W-:Y:S04]  /*19a00*/  STL.64 [R1+0x1a0], R6 ;  /* 0x0001a00601007387 */ /* 0x0003e80000100a00 */
[----:B------:R-:W2:Y:S01]  /*19a10*/  LDL.LU.64 R30, [R1+0x890] ;  /* 0x00089000011e7983 */ /* 0x000ea20000300a00 */
[----:B------:R-:W-:-:S03]  /*19a20*/  IMAD.X R9, R23, 0x1, R0, P3 ;  /* 0x0000000117097824 */ /* 0x000fc600018e0600 */
[----:B------:R3:W-:Y:S01]  /*19a30*/  STL.64 [R1+0x1b0], R10 ;  /* 0x0001b00a01007387 */ /* 0x0007e20000100a00 */
[----:B-1----:R-:W-:-:S03]  /*19a40*/  IADD3 R6, P1, PT, R28, R2, RZ ;  /* 0x000000021c067210 */ /* 0x002fc60007f3e0ff */
[----:B---3--:R-:W3:Y:S02]  /*19a50*/  LDL.LU.64 R10, [R1+0x888] ;  /* 0x00088800010a7983 */ /* 0x008ee40000300a00 */
[----:B------:R-:W-:Y:S02]  /*19a60*/  IMAD.X R7, R29, 0x1, R0, P1 ;  /* 0x000000011d077824 */ /* 0x000fe400008e0600 */
[----:B------:R-:W3:Y:S04]  /*19a70*/  LDL.LU.64 R22, [R1+0x880] ;  /* 0x0008800001167983 */ /* 0x000ee80000300a00 */
[----:B------:R1:W-:Y:S04]  /*19a80*/  STL.64 [R1+0x1c0], R8 ;  /* 0x0001c00801007387 */ /* 0x0003e80000100a00 */
[----:B------:R1:W-:Y:S02]  /*19a90*/  STL.64 [R1+0x1d0], R6 ;  /* 0x0001d00601007387 */ /* 0x0003e40000100a00 */
[----:B-1----:R-:W-:-:S04]  /*19aa0*/  IADD3 R8, P0, PT, R20, R2, RZ ;  /* 0x0000000214087210 */ /* 0x002fc80007f1e0ff */
[----:B------:R-:W-:Y:S02]  /*19ab0*/  IADD3.X R9, PT, PT, R21, R0, RZ, P0, !PT ;  /* 0x0000000015097210 */ /* 0x000fe400007fe4ff */
[----:B------:R-:W3:Y:S01]  /*19ac0*/  LDL.LU.64 R20, [R1+0x878] ;  /* 0x0008780001147983 */ /* 0x000ee20000300a00 */
[-C--:B------:R-:W-:Y:S02]  /*19ad0*/  IADD3 R28, P1, PT, R34, R2.reuse, RZ ;  /* 0x00000002221c7210 */ /* 0x080fe40007f3e0ff */
[----:B------:R-:W-:-:S03]  /*19ae0*/  IADD3 R6, P3, PT, R26, R2, RZ ;  /* 0x000000021a067210 */ /* 0x000fc60007f7e0ff */
[--C-:B------:R-:W-:Y:S01]  /*19af0*/  IMAD.X R29, R35, 0x1, R0.reuse, P1 ;  /* 0x00000001231d7824 */ /* 0x100fe200008e0600 */
[----:B------:R4:W-:Y:S01]  /*19b00*/  STL.64 [R1+0x1e0], R8 ;  /* 0x0001e00801007387 */ /* 0x0009e20000100a00 */
[----:B------:R-:W-:-:S03]  /*19b10*/  IMAD.X R7, R27, 0x1, R0, P3 ;  /* 0x000000011b077824 */ /* 0x000fc600018e0600 */
[----:B------:R-:W3:Y:S04]  /*19b20*/  LDL.LU.64 R38, [R1+0x870] ;  /* 0x0008700001267983 */ /* 0x000ee80000300a00 */
[----:B------:R1:W-:Y:S01]  /*19b30*/  STL.64 [R1+0x1f0], R28 ;  /* 0x0001f01c01007387 */ /* 0x0003e20000100a00 */
[----:B----4-:R-:W-:-:S03]  /*19b40*/  IADD3 R8, P0, PT, R18, R2, RZ ;  /* 0x0000000212087210 */ /* 0x010fc60007f1e0ff */
[----:B-1----:R-:W4:Y:S02]  /*19b50*/  LDL.LU.64 R28, [R1+0x868] ;  /* 0x00086800011c7983 */ /* 0x002f240000300a00 */
[----:B------:R-:W-:Y:S02]  /*19b60*/  IMAD.X R9, R19, 0x1, R0, P0 ;  /* 0x0000000113097824 */ /* 0x000fe400000e0600 */
[----:B------:R1:W-:Y:S04]  /*19b70*/  STL.64 [R1+0x208], R6 ;  /* 0x0002080601007387 */ /* 0x0003e80000100a00 */
[----:B------:R-:W4:Y:S04]  /*19b80*/  LDL.LU.64 R18, [R1+0x860] ;  /* 0x0008600001127983 */ /* 0x000f280000300a00 */
[----:B------:R1:W-:Y:S02]  /*19b90*/  STL.64 [R1+0x218], R8 ;  /* 0x0002180801007387 */ /* 0x0003e40000100a00 */
[----:B-1----:R-:W-:-:S04]  /*19ba0*/  IADD3 R6, P1, PT, R14, R2, RZ ;  /* 0x000000020e067210 */ /* 0x002fc80007f3e0ff */
[----:B------:R-:W-:Y:S02]  /*19bb0*/  IADD3.X R7, PT, PT, R15, R0, RZ, P1, !PT ;  /* 0x000000000f077210 */ /* 0x000fe40000ffe4ff */
[----:B------:R-:W4:Y:S01]  /*19bc0*/  LDL.LU.64 R14, [R1+0x858] ;  /* 0x00085800010e7983 */ /* 0x000f220000300a00 */
[-C--:B------:R-:W-:Y:S02]  /*19bd0*/  IADD3 R26, P0, PT, R32, R2.reuse, RZ ;  /* 0x00000002201a7210 */ /* 0x080fe40007f1e0ff */
[----:B------:R-:W-:Y:S01]  /*19be0*/  IADD3 R8, P3, PT, R16, R2, RZ ;  /* 0x0000000210087210 */ /* 0x000fe20007f7e0ff */
[----:B------:R1:W-:Y:S02]  /*19bf0*/  STL.64 [R1+0x228], R6 ;  /* 0x0002280601007387 */ /* 0x0003e40000100a00 */
[--C-:B------:R-:W-:Y:S02]  /*19c00*/  IMAD.X R27, R33, 0x1, R0.reuse, P0 ;  /* 0x00000001211b7824 */ /* 0x100fe400000e0600 */
[----:B------:R-:W4:Y:S01]  /*19c10*/  LDL.LU.64 R32, [R1+0x850] ;  /* 0x0008500001207983 */ /* 0x000f220000300a00 */
[----:B------:R-:W-:-:S03]  /*19c20*/  IMAD.X R9, R17, 0x1, R0, P3 ;  /* 0x0000000111097824 */ /* 0x000fc600018e0600 */
[----:B------:R1:W-:Y:S02]  /*19c30*/  STL.64 [R1+0x238], R26 ;  /* 0x0002381a01007387 */ /* 0x0003e40000100a00 */
[----:B-1----:R-:W-:Y:S02]  /*19c40*/  IADD3 R6, P1, PT, R24, R2, RZ ;  /* 0x0000000218067210 */ /* 0x002fe40007f3e0ff */
[----:B------:R-:W4:Y:S04]  /*19c50*/  LDL.LU.64 R26, [R1+0x848] ;  /* 0x00084800011a7983 */ /* 0x000f280000300a00 */
[----:B------:R-:W4:Y:S01]  /*19c60*/  LDL.LU.64 R16, [R1+0x840] ;  /* 0x0008400001107983 */ /* 0x000f220000300a00 */
[----:B------:R-:W-:-:S03]  /*19c70*/  IMAD.X R7, R25, 0x1, R0, P1 ;  /* 0x0000000119077824 */ /* 0x000fc600008e0600 */
[----:B------:R2:W-:Y:S04]  /*19c80*/  STL.64 [R1+0x248], R8 ;  /* 0x0002480801007387 */ /* 0x0005e80000100a00 */
[----:B------:R3:W-:Y:S01]  /*19c90*/  STL.64 [R1+0x258], R6 ;  /* 0x0002580601007387 */ /* 0x0007e20000100a00 */
[----:B--2---:R-:W-:-:S04]  /*19ca0*/  IADD3 R8, P0, PT, R12, R2, RZ ;  /* 0x000000020c087210 */ /* 0x004fc80007f1e0ff */
[----:B------:R-:W-:Y:S02]  /*19cb0*/  IADD3.X R9, PT, PT, R13, R0, RZ, P0, !PT ;  /* 0x000000000d097210 */ /* 0x000fe400007fe4ff */
[----:B------:R-:W2:Y:S01]  /*19cc0*/  LDL.LU.64 R12, [R1+0x838] ;  /* 0x00083800010c7983 */ /* 0x000ea20000300a00 */
[----:B------:R-:W-:-:S03]  /*19cd0*/  IADD3 R24, P1, PT, R30, R2, RZ ;  /* 0x000000021e187210 */ /* 0x000fc60007f3e0ff */
[----:B------:R1:W-:Y:S02]  /*19ce0*/  STL.64 [R1+0x268], R8 ;  /* 0x0002680801007387 */ /* 0x0003e40000100a00 */
[----:B------:R-:W-:Y:S02]  /*19cf0*/  IMAD.X R25, R31, 0x1, R0, P1 ;  /* 0x000000011f197824 */ /* 0x000fe400008e0600 */
[----:B------:R-:W2:Y:S04]  /*19d00*/  LDL.LU.64 R34, [R1+0x830] ;  /* 0x0008300001227983 */ /* 0x000ea80000300a00 */
[----:B------:R3:W-:Y:S02]  /*19d10*/  STL.64 [R1+0x278], R24 ;  /* 0x0002781801007387 */ /* 0x0007e40000100a00 */
[----:B---3--:R-:W-:-:S02]  /*19d20*/  IADD3 R6, P3, PT, R10, R2, RZ ;  /* 0x000000020a067210 */ /* 0x008fc40007f7e0ff */
[----:B-1----:R-:W-:-:S03]  /*19d30*/  IADD3 R8, P0, PT, R22, R2, RZ ;  /* 0x0000000216087210 */ /* 0x002fc60007f1e0ff */
[--C-:B------:R-:W-:Y:S01]  /*19d40*/  IMAD.X R7, R11, 0x1, R0.reuse, P3 ;  /* 0x000000010b077824 */ /* 0x100fe200018e0600 */
[----:B------:R-:W3:Y:S01]  /*19d50*/  LDL.LU.64 R24, [R1+0x828] ;  /* 0x0008280001187983 */ /* 0x000ee20000300a00 */
[----:B------:R-:W-:-:S03]  /*19d60*/  IMAD.X R9, R23, 0x1, R0, P0 ;  /* 0x0000000117097824 */ /* 0x000fc600000e0600 */
[----:B------:R-:W3:Y:S04]  /*19d70*/  LDL.LU.64 R10, [R1+0x820] ;  /* 0x00082000010a7983 */ /* 0x000ee80000300a00 */
[----:B------:R1:W-:Y:S04]  /*19d80*/  STL.64 [R1+0x288], R6 ;  /* 0x0002880601007387 */ /* 0x0003e80000100a00 */
[----:B------:R4:W-:Y:S01]  /*19d90*/  STL.64 [R1+0x298], R8 ;  /* 0x0002980801007387 */ /* 0x0009e20000100a00 */
[----:B-1----:R-:W-:-:S04]  /*19da0*/  IADD3 R6, P1, PT, R20, R2, RZ ;  /* 0x0000000214067210 */ /* 0x002fc80007f3e0ff */
[----:B------:R-:W-:Y:S02]  /*19db0*/  IADD3.X R7, PT, PT, R21, R0, RZ, P1, !PT ;  /* 0x0000000015077210 */ /* 0x000fe40000ffe4ff */
[----:B------:R-:W3:Y:S04]  /*19dc0*/  LDL.LU.64 R20, [R1+0x818] ;  /* 0x0008180001147983 */ /* 0x000ee80000300a00 */
[----:B------:R-:W3:Y:S01]  /*19dd0*/  LDL.LU.64 R30, [R1+0x7e0] ;  /* 0x0007e000011e7983 */ /* 0x000ee20000300a00 */
[----:B------:R-:W-:-:S03]  /*19de0*/  IADD3 R36, P0, PT, R38, R2, RZ ;  /* 0x0000000226247210 */ /* 0x000fc60007f1e0ff */
[----:B------:R-:W3:Y:S02]  /*19df0*/  LDL.LU.64 R22, [R1+0x7d8] ;  /* 0x0007d80001167983 */ /* 0x000ee40000300a00 */
[----:B------:R-:W-:Y:S02]  /*19e00*/  IMAD.X R37, R39, 0x1, R0, P0 ;  /* 0x0000000127257824 */ /* 0x000fe400000e0600 */
[----:B------:R1:W-:Y:S01]  /*19e10*/  STL.64 [R1+0x2a8], R6 ;  /* 0x0002a80601007387 */ /* 0x0003e20000100a00 */
[----:B----4-:R-:W-:-:S05]  /*19e20*/  IADD3 R8, P3, PT, R28, R2, RZ ;  /* 0x000000021c087210 */ /* 0x010fca0007f7e0ff */
[----:B------:R-:W-:Y:S02]  /*19e30*/  IMAD.X R9, R29, 0x1, R0, P3 ;  /* 0x000000011d097824 */ /* 0x000fe400018e0600 */
[----:B------:R-:W4:Y:S01]  /*19e40*/  LDL.LU.64 R28, [R1+0x7d0] ;  /* 0x0007d000011c7983 */ /* 0x000f220000300a00 */
[----:B-1----:R-:W-:-:S03]  /*19e50*/  IADD3 R6, P1, PT, R18, R2, RZ ;  /* 0x0000000212067210 */ /* 0x002fc60007f3e0ff */
[----:B------:R-:W-:Y:S02]  /*19e60*/  STL.64 [R1+0x2b8], R36 ;  /* 0x0002b82401007387 */ /* 0x000fe40000100a00 */
[----:B------:R-:W-:Y:S02]  /*19e70*/  IMAD.X R7, R19, 0x1, R0, P1 ;  /* 0x0000000113077824 */ /* 0x000fe400008e0600 */
[----:B------:R1:W-:Y:S04]  /*19e80*/  STL.64 [R1+0x2c8], R8 ;  /* 0x0002c80801007387 */ /* 0x0003e80000100a00 */
[----:B------:R1:W-:Y:S02]  /*19e90*/  STL.64 [R1+0x2d8], R6 ;  /* 0x0002d80601007387 */ /* 0x0003e40000100a00 */
[----:B-1----:R-:W-:-:S04]  /*19ea0*/  IADD3 R8, P0, PT, R14, R2, RZ ;  /* 0x000000020e087210 */ /* 0x002fc80007f1e0ff */
[----:B------:R-:W-:Y:S02]  /*19eb0*/  IADD3.X R9, PT, PT, R15, R0, RZ, P0, !PT ;  /* 0x000000000f097210 */ /* 0x000fe400007fe4ff */
[----:B------:R-:W4:Y:S01]  /*19ec0*/  LDL.LU.64 R14, [R1+0x7c0] ;  /* 0x0007c000010e7983 */ /* 0x000f220000300a00 */
[----:B------:R-:W-:-:S03]  /*19ed0*/  IADD3 R18, P1, PT, R32, R2, RZ ;  /* 0x0000000220127210 */ /* 0x000fc60007f3e0ff */
[----:B------:R1:W-:Y:S02]  /*19ee0*/  STL.64 [R1+0x2e8], R8 ;  /* 0x0002e80801007387 */ /* 0x0003e40000100a00 */
[----:B------:R-:W-:Y:S02]  /*19ef0*/  IMAD.X R19, R33, 0x1, R0, P1 ;  /* 0x0000000121137824 */ /* 0x000fe400008e0600 */
[----:B------:R-:W4:Y:S01]  /*19f00*/  LDL.LU.64 R32, [R1+0x7b0] ;  /* 0x0007b00001207983 */ /* 0x000f220000300a00 */
[----:B------:R-:W-:-:S03]  /*19f10*/  IADD3 R6, P3, PT, R26, R2, RZ ;  /* 0x000000021a067210 */ /* 0x000fc60007f7e0ff */
[----:B------:R1:W-:Y:S02]  /*19f20*/  STL.64 [R1+0x2f8], R18 ;  /* 0x0002f81201007387 */ /* 0x0003e40000100a00 */
[----:B-1----:R-:W-:Y:S01]  /*19f30*/  IADD3 R8, P0, PT, R16, R2, RZ ;  /* 0x0000000210087210 */ /* 0x002fe20007f1e0ff */
[----:B------:R-:W-:-:S04]  /*19f40*/  IMAD.X R7, R27, 0x1, R0, P3 ;  /* 0x000000011b077824 */ /* 0x000fc800018e0600 */
[----:B------:R-:W-:Y:S01]  /*19f50*/  IMAD.X R9, R17, 0x1, R0, P0 ;  /* 0x0000000111097824 */ /* 0x000fe200000e0600 */
[----:B------:R-:W4:Y:S04]  /*19f60*/  LDL.LU.64 R18, [R1+0x7a8] ;  /* 0x0007a80001127983 */ /* 0x000f280000300a00 */
[----:B------:R-:W4:Y:S04]  /*19f70*/  LDL.LU.64 R26, [R1+0x7a0] ;  /* 0x0007a000011a7983 */ /* 0x000f280000300a00 */
        /* <DEDUP_REMOVED lines=15> */
[----:B------:R1:W-:Y:S04]  /*1a070*/  STL.64 [R1+0x358], R8 ;  /* 0x0003580801007387 */ /* 0x0003e80000100a00 */
[----:B------:R-:W3:Y:S04]  /*1a080*/  LDL.LU.64 R10, [R1+0x770] ;  /* 0x00077000010a7983 */ /* 0x000ee80000300a00 */
[----:B------:R1:W-:Y:S02]  /*1a090*/  STL.64 [R1+0x360], R6 ;  /* 0x0003600601007387 */ /* 0x0003e40000100a00 */
[----:B-1----:R-:W-:-:S02]  /*1a0a0*/  IADD3 R8, P0, PT, R20, R2, RZ ;  /* 0x0000000214087210 */ /* 0x002fc40007f1e0ff */
[----:B------:R-:W-:Y:S02]  /*1a0b0*/  IADD3 R24, P1, PT, R30, R2, RZ ;  /* 0x000000021e187210 */ /* 0x000fe40007f3e0ff */
[----:B------:R-:W-:Y:S02]  /*1a0c0*/  IADD3.X R9, PT, PT, R21, R0, RZ, P0, !PT ;  /* 0x0000000015097210 */ /* 0x000fe400007fe4ff */
[----:B------:R-:W3:Y:S01]  /*1a0d0*/  LDL.LU.64 R20, [R1+0x760] ;  /* 0x0007600001147983 */ /* 0x000ee20000300a00 */
[----:B------:R-:W-:-:S03]  /*1a0e0*/  IMAD.X R25, R31, 0x1, R0, P1 ;  /* 0x000000011f197824 */ /* 0x000fc600008e0600 */
[----:B------:R4:W-:Y:S04]  /*1a0f0*/  STL.64 [R1+0x368], R8 ;  /* 0x0003680801007387 */ /* 0x0009e80000100a00 */
[----:B------:R-:W3:Y:S01]  /*1a100*/  LDL.LU.64 R30, [R1+0x758] ;  /* 0x00075800011e7983 */ /* 0x000ee20000300a00 */
[----:B------:R-:W-:-:S03]  /*1a110*/  IADD3 R6, P3, PT, R22, R2, RZ ;  /* 0x0000000216067210 */ /* 0x000fc60007f7e0ff */
[----:B------:R1:W-:Y:S02]  /*1a120*/  STL.64 [R1+0x378], R24 ;  /* 0x0003781801007387 */ /* 0x0003e40000100a00 */
[--C-:B------:R-:W-:Y:S01]  /*1a130*/  IMAD.X R7, R23, 0x1, R0.reuse, P3 ;  /* 0x0000000117077824 */ /* 0x100fe200018e0600 */
[-C--:B----4-:R-:W-:Y:S01]  /*1a140*/  IADD3 R8, P0, PT, R28, R2.reuse, RZ ;  /* 0x000000021c087210 */ /* 0x090fe20007f1e0ff */
[----:B-1----:R-:W4:Y:S04]  /*1a150*/  LDL.LU.64 R24, [R1+0x750] ;  /* 0x0007500001187983 */ /* 0x002f280000300a00 */
[----:B------:R-:W-:Y:S01]  /*1a160*/  IMAD.X R9, R29, 0x1, R0, P0 ;  /* 0x000000011d097824 */ /* 0x000fe200000e0600 */
[----:B------:R-:W4:Y:S04]  /*1a170*/  LDL.LU.64 R22, [R1+0x748] ;  /* 0x0007480001167983 */ /* 0x000f280000300a00 */
[----:B------:R1:W-:Y:S04]  /*1a180*/  STL.64 [R1+0x388], R6 ;  /* 0x0003880601007387 */ /* 0x0003e80000100a00 */
[----:B------:R1:W-:Y:S02]  /*1a190*/  STL.64 [R1+0x398], R8 ;  /* 0x0003980801007387 */ /* 0x0003e40000100a00 */
[----:B-1----:R-:W-:-:S04]  /*1a1a0*/  IADD3 R6, P1, PT, R14, R2, RZ ;  /* 0x000000020e067210 */ /* 0x002fc80007f3e0ff */
[----:B------:R-:W-:Y:S02]  /*1a1b0*/  IADD3.X R7, PT, PT, R15, R0, RZ, P1, !PT ;  /* 0x000000000f077210 */ /* 0x000fe40000ffe4ff */
[----:B------:R-:W4:Y:S01]  /*1a1c0*/  LDL.LU.64 R14, [R1+0x740] ;  /* 0x00074000010e7983 */ /* 0x000f220000300a00 */
[----:B------:R-:W-:-:S03]  /*1a1d0*/  IADD3 R28, P0, PT, R32, R2, RZ ;  /* 0x00000002201c7210 */ /* 0x000fc60007f1e0ff */
[----:B------:R1:W-:Y:S02]  /*1a1e0*/  STL.64 [R1+0x3a8], R6 ;  /* 0x0003a80601007387 */ /* 0x0003e40000100a00 */
[--C-:B------:R-:W-:Y:S02]  /*1a1f0*/  IMAD.X R29, R33, 0x1, R0.reuse, P0 ;  /* 0x00000001211d7824 */ /* 0x100fe400000e0600 */
[----:B------:R-:W4:Y:S04]  /*1a200*/  LDL.LU.64 R34, [R1+0x730] ;  /* 0x0007300001227983 */ /* 0x000f280000300a00 */
[----:B------:R1:W-:Y:S01]  /*1a210*/  STL.64 [R1+0x3b8], R28 ;  /* 0x0003b81c01007387 */ /* 0x0003e20000100a00 */
[-C--:B------:R-:W-:Y:S02]  /*1a220*/  IADD3 R8, P3, PT, R18, R2.reuse, RZ ;  /* 0x0000000212087210 */ /* 0x080fe40007f7e0ff */
[----:B-1----:R-:W-:Y:S01]  /*1a230*/  IADD3 R6, P1, PT, R26, R2, RZ ;  /* 0x000000021a067210 */ /* 0x002fe20007f3e0ff */
[----:B------:R-:W4:Y:S02]  /*1a240*/  LDL.LU.64 R28, [R1+0x728] ;  /* 0x00072800011c7983 */ /* 0x000f240000300a00 */
[----:B------:R-:W-:-:S02]  /*1a250*/  IMAD.X R9, R19, 0x1, R0, P3 ;  /* 0x0000000113097824 */ /* 0x000fc400018e0600 */
        /* <DEDUP_REMOVED lines=8> */
[----:B------:R-:W2:Y:S02]  /*1a2e0*/  LDL.LU.64 R32, [R1+0x710] ;  /* 0x0007100001207983 */ /* 0x000ea40000300a00 */
[----:B------:R-:W-:Y:S02]  /*1a2f0*/  IMAD.X R37, R39, 0x1, R0, P1 ;  /* 0x0000000127257824 */ /* 0x000fe400008e0600 */
[----:B------:R-:W2:Y:S01]  /*1a300*/  LDL.LU.64 R26, [R1+0x700] ;  /* 0x00070000011a7983 */ /* 0x000ea20000300a00 */
[----:B---3--:R-:W-:-:S03]  /*1a310*/  IADD3 R6, P3, PT, R16, R2, RZ ;  /* 0x0000000210067210 */ /* 0x008fc60007f7e0ff */
[----:B------:R1:W-:Y:S02]  /*1a320*/  STL.64 [R1+0x3e8], R8 ;  /* 0x0003e80801007387 */ /* 0x0003e40000100a00 */
[----:B------:R-:W-:Y:S02]  /*1a330*/  IMAD.X R7, R17, 0x1, R0, P3 ;  /* 0x0000000111077824 */ /* 0x000fe400018e0600 */
[----:B------:R-:W3:Y:S04]  /*1a340*/  LDL.LU.64 R16, [R1+0x6f0] ;  /* 0x0006f00001107983 */ /* 0x000ee80000300a00 */
[----:B------:R-:W-:Y:S01]  /*1a350*/  STL.64 [R1+0x3f8], R36 ;  /* 0x0003f82401007387 */ /* 0x000fe20000100a00 */
[----:B-1----:R-:W-:-:S03]  /*1a360*/  IADD3 R8, P0, PT, R10, R2, RZ ;  /* 0x000000020a087210 */ /* 0x002fc60007f1e0ff */
[----:B------:R1:W-:Y:S02]  /*1a370*/  STL.64 [R1+0x408], R6 ;  /* 0x0004080601007387 */ /* 0x0003e40000100a00 */
[----:B------:R-:W-:Y:S01]  /*1a380*/  IMAD.X R9, R11, 0x1, R0, P0 ;  /* 0x000000010b097824 */ /* 0x000fe200000e0600 */
[----:B-1----:R-:W-:-:S04]  /*1a390*/  IADD3 R6, P1, PT, R20, R2, RZ ;  /* 0x0000000214067210 */ /* 0x002fc80007f3e0ff */
[----:B------:R4:W-:Y:S01]  /*1a3a0*/  STL.64 [R1+0x418], R8 ;  /* 0x0004180801007387 */ /* 0x0009e20000100a00 */
[----:B------:R-:W-:-:S03]  /*1a3b0*/  IADD3.X R7, PT, PT, R21, R0, RZ, P1, !PT ;  /* 0x0000000015077210 */ /* 0x000fc60000ffe4ff */
[----:B------:R-:W3:Y:S01]  /*1a3c0*/  LDL.LU.64 R20, [R1+0x6e8] ;  /* 0x0006e80001147983 */ /* 0x000ee20000300a00 */
[----:B------:R-:W-:-:S03]  /*1a3d0*/  IADD3 R10, P0, PT, R30, R2, RZ ;  /* 0x000000021e0a7210 */ /* 0x000fc60007f1e0ff */
[----:B------:R1:W-:Y:S02]  /*1a3e0*/  STL.64 [R1+0x428], R6 ;  /* 0x0004280601007387 */ /* 0x0003e40000100a00 */
[----:B------:R-:W-:Y:S02]  /*1a3f0*/  IMAD.X R11, R31, 0x1, R0, P0 ;  /* 0x000000011f0b7824 */ /* 0x000fe400000e0600 */
[----:B------:R-:W3:Y:S04]  /*1a400*/  LDL.LU.64 R30, [R1+0x6e0] ;  /* 0x0006e000011e7983 */ /* 0x000ee80000300a00 */
[----:B------:R4:W-:Y:S02]  /*1a410*/  STL.64 [R1+0x438], R10 ;  /* 0x0004380a01007387 */ /* 0x0009e40000100a00 */
[----:B----4-:R-:W-:-:S02]  /*1a420*/  IADD3 R8, P3, PT, R24, R2, RZ ;  /* 0x0000000218087210 */ /* 0x010fc40007f7e0ff */
[----:B-1----:R-:W-:-:S03]  /*1a430*/  IADD3 R6, P1, PT, R22, R2, RZ ;  /* 0x0000000216067210 */ /* 0x002fc60007f3e0ff */
[--C-:B------:R-:W-:Y:S01]  /*1a440*/  IMAD.X R9, R25, 0x1, R0.reuse, P3 ;  /* 0x0000000119097824 */ /* 0x100fe200018e0600 */
[----:B------:R-:W4:Y:S01]  /*1a450*/  LDL.LU.64 R10, [R1+0x6d0] ;  /* 0x0006d000010a7983 */ /* 0x000f220000300a00 */
[----:B------:R-:W-:-:S03]  /*1a460*/  IMAD.X R7, R23, 0x1, R0, P1 ;  /* 0x0000000117077824 */ /* 0x000fc600008e0600 */
        /* <DEDUP_REMOVED lines=12> */
[--C-:B------:R-:W-:Y:S01]  /*1a530*/  IMAD.X R7, R29, 0x1, R0.reuse, P3 ;  /* 0x000000011d077824 */ /* 0x100fe200018e0600 */
[-C--:B-1----:R-:W-:Y:S01]  /*1a540*/  IADD3 R8, P0, PT, R18, R2.reuse, RZ ;  /* 0x0000000212087210 */ /* 0x082fe20007f1e0ff */
[----:B------:R-:W4:Y:S04]  /*1a550*/  LDL.LU.64 R22, [R1+0x6a0] ;  /* 0x0006a00001167983 */ /* 0x000f280000300a00 */
[----:B------:R-:W-:Y:S01]  /*1a560*/  IMAD.X R9, R19, 0x1, R0, P0 ;  /* 0x0000000113097824 */ /* 0x000fe200000e0600 */
[----:B------:R2:W-:Y:S04]  /*1a570*/  STL.64 [R1+0x488], R6 ;  /* 0x0004880601007387 */ /* 0x0005e80000100a00 */
[----:B------:R-:W4:Y:S04]  /*1a580*/  LDL.LU.64 R18, [R1+0x690] ;  /* 0x0006900001127983 */ /* 0x000f280000300a00 */
[----:B------:R1:W-:Y:S01]  /*1a590*/  STL.64 [R1+0x498], R8 ;  /* 0x0004980801007387 */ /* 0x0003e20000100a00 */
[----:B--2---:R-:W-:-:S02]  /*1a5a0*/  IADD3 R6, P1, PT, R12, R2, RZ ;  /* 0x000000020c067210 */ /* 0x004fc40007f3e0ff */
[----:B------:R-:W-:Y:S02]  /*1a5b0*/  IADD3 R28, P0, PT, R32, R2, RZ ;  /* 0x00000002201c7210 */ /* 0x000fe40007f1e0ff */
[----:B------:R-:W-:Y:S02]  /*1a5c0*/  IADD3.X R7, PT, PT, R13, R0, RZ, P1, !PT ;  /* 0x000000000d077210 */ /* 0x000fe40000ffe4ff */
[----:B-1----:R-:W-:Y:S01]  /*1a5d0*/  IADD3 R8, P3, PT, R26, R2, RZ ;  /* 0x000000021a087210 */ /* 0x002fe20007f7e0ff */
[----:B------:R-:W2:Y:S01]  /*1a5e0*/  LDL.LU.64 R12, [R1+0x5c8] ;  /* 0x0005c800010c7983 */ /* 0x000ea20000300a00 */
[----:B------:R-:W-:-:S03]  /*1a5f0*/  IMAD.X R29, R33, 0x1, R0, P0 ;  /* 0x00000001211d7824 */ /* 0x000fc600000e0600 */
[----:B------:R3:W-:Y:S01]  /*1a600*/  STL.64 [R1+0x4a8], R6 ;  /* 0x0004a80601007387 */ /* 0x0007e20000100a00 */
[----:B------:R-:W-:-:S03]  /*1a610*/  IMAD.X R9, R27, 0x1, R0, P3 ;  /* 0x000000011b097824 */ /* 0x000fc600018e0600 */
[----:B------:R-:W2:Y:S04]  /*1a620*/  LDL.LU.64 R34, [R1+0x5d8] ;  /* 0x0005d80001227983 */ /* 0x000ea80000300a00 */
[----:B------:R1:W-:Y:S01]  /*1a630*/  STL.64 [R1+0x4b8], R28 ;  /* 0x0004b81c01007387 */ /* 0x0003e20000100a00 */
[----:B---3--:R-:W-:-:S03]  /*1a640*/  IADD3 R6, P1, PT, R16, R2, RZ ;  /* 0x0000000210067210 */ /* 0x008fc60007f3e0ff */
[----:B-1----:R-:W3:Y:S02]  /*1a650*/  LDL.LU.64 R28, [R1+0x5f0] ;  /* 0x0005f000011c7983 */ /* 0x002ee40000300a00 */
[----:B------:R-:W-:Y:S02]  /*1a660*/  IMAD.X R7, R17, 0x1, R0, P1 ;  /* 0x0000000111077824 */ /* 0x000fe400008e0600 */
[----:B------:R-:W3:Y:S04]  /*1a670*/  LDL.LU.64 R26, [R1+0x608] ;  /* 0x00060800011a7983 */ /* 0x000ee80000300a00 */
[----:B------:R1:W-:Y:S04]  /*1a680*/  STL.64 [R1+0x4c8], R8 ;  /* 0x0004c80801007387 */ /* 0x0003e80000100a00 */
[----:B------:R4:W-:Y:S01]  /*1a690*/  STL.64 [R1+0x4d8], R6 ;  /* 0x0004d80601007387 */ /* 0x0009e20000100a00 */
[----:B-1----:R-:W-:-:S04]  /*1a6a0*/  IADD3 R8, P0, PT, R20, R2, RZ ;  /* 0x0000000214087210 */ /* 0x002fc80007f1e0ff */
[----:B------:R-:W-:Y:S02]  /*1a6b0*/  IADD3.X R9, PT, PT, R21, R0, RZ, P0, !PT ;  /* 0x0000000015097210 */ /* 0x000fe400007fe4ff */
[----:B------:R-:W3:Y:S01]  /*1a6c0*/  LDL.LU.64 R20, [R1+0x620] ;  /* 0x0006200001147983 */ /* 0x000ee20000300a00 */
[----:B------:R-:W-:-:S03]  /*1a6d0*/  IADD3 R16, P1, PT, R30, R2, RZ ;  /* 0x000000021e107210 */ /* 0x000fc60007f3e0ff */
[----:B------:R-:W-:Y:S02]  /*1a6e0*/  STL.64 [R1+0x4e8], R8 ;  /* 0x0004e80801007387 */ /* 0x000fe40000100a00 */
[----:B------:R-:W-:Y:S02]  /*1a6f0*/  IMAD.X R17, R31, 0x1, R0, P1 ;  /* 0x000000011f117824 */ /* 0x000fe400008e0600 */
[----:B------:R-:W3:Y:S04]  /*1a700*/  LDL.LU.64 R30, [R1+0x638] ;  /* 0x00063800011e7983 */ /* 0x000ee80000300a00 */
[----:B------:R1:W-:Y:S01]  /*1a710*/  STL.64 [R1+0x4f8], R16 ;  /* 0x0004f81001007387 */ /* 0x0003e20000100a00 */
[----:B----4-:R-:W-:-:S03]  /*1a720*/  IADD3 R6, P3, PT, R10, R2, RZ ;  /* 0x000000020a067210 */ /* 0x010fc60007f7e0ff */
[----:B-1----:R-:W4:Y:S02]  /*1a730*/  LDL.LU.64 R16, [R1+0x650] ;  /* 0x0006500001107983 */ /* 0x002f240000300a00 */
[--C-:B------:R-:W-:Y:S01]  /*1a740*/  IMAD.X R7, R11, 0x1, R0.reuse, P3 ;  /* 0x000000010b077824 */ /* 0x100fe200018e0600 */
[-C--:B------:R-:W-:Y:S01]  /*1a750*/  IADD3 R8, P0, PT, R24, R2.reuse, RZ ;  /* 0x0000000218087210 */ /* 0x080fe20007f1e0ff */
[----:B------:R-:W4:Y:S04]  /*1a760*/  LDL.LU.64 R10, [R1+0x668] ;  /* 0x00066800010a7983 */ /* 0x000f280000300a00 */
[----:B------:R-:W-:Y:S01]  /*1a770*/  IMAD.X R9, R25, 0x1, R0, P0 ;  /* 0x0000000119097824 */ /* 0x000fe200000e0600 */
[----:B------:R1:W-:Y:S04]  /*1a780*/  STL.64 [R1+0x508], R6 ;  /* 0x0005080601007387 */ /* 0x0003e80000100a00 */
[----:B------:R1:W-:Y:S02]  /*1a790*/  STL.64 [R1+0x518], R8 ;  /* 0x0005180801007387 */ /* 0x0003e40000100a00 */
[----:B-1----:R-:W-:-:S04]  /*1a7a0*/  IADD3 R6, P1, PT, R14, R2, RZ ;  /* 0x000000020e067210 */ /* 0x002fc80007f3e0ff */
[----:B------:R-:W-:Y:S02]  /*1a7b0*/  IADD3.X R7, PT, PT, R15, R0, RZ, P1, !PT ;  /* 0x000000000f077210 */ /* 0x000fe40000ffe4ff */
[----:B------:R-:W4:Y:S01]  /*1a7c0*/  LDL.LU.64 R14, [R1+0x688] ;  /* 0x00068800010e7983 */ /* 0x000f220000300a00 */
[----:B------:R-:W-:-:S03]  /*1a7d0*/  IADD3 R36, P0, PT, R38, R2, RZ ;  /* 0x0000000226247210 */ /* 0x000fc60007f1e0ff */
[----:B------:R-:W4:Y:S04]  /*1a7e0*/  LDL.LU.64 R32, [R1+0x680] ;  /* 0x0006800001207983 */ /* 0x000f280000300a00 */
[----:B------:R-:W4:Y:S01]  /*1a7f0*/  LDL.LU.64 R24, [R1+0x670] ;  /* 0x0006700001187983 */ /* 0x000f220000300a00 */
[----:B------:R-:W-:-:S03]  /*1a800*/  IMAD.X R37, R39, 0x1, R0, P0 ;  /* 0x0000000127257824 */ /* 0x000fc600000e0600 */
[----:B------:R1:W-:Y:S01]  /*1a810*/  STL.64 [R1+0x528], R6 ;  /* 0x0005280601007387 */ /* 0x0003e20000100a00 */
[----:B------:R-:W-:-:S05]  /*1a820*/  IADD3 R8, P3, PT, R22, R2, RZ ;  /* 0x0000000216087210 */ /* 0x000fca0007f7e0ff */
[----:B------:R-:W-:Y:S01]  /*1a830*/  IMAD.X R9, R23, 0x1, R0, P3 ;  /* 0x0000000117097824 */ /* 0x000fe200018e0600 */
[----:B-1----:R-:W-:-:S04]  /*1a840*/  IADD3 R6, P1, PT, R18, R2, RZ ;  /* 0x0000000212067210 */ /* 0x002fc80007f3e0ff */
[----:B------:R2:W-:Y:S01]  /*1a850*/  STL.64 [R1+0x548], R8 ;  /* 0x0005480801007387 */ /* 0x0005e20000100a00 */
[----:B------:R-:W-:-:S03]  /*1a860*/  IMAD.X R7, R19, 0x1, R0, P1 ;  /* 0x0000000113077824 */ /* 0x000fc600008e0600 */
[----:B------:R1:W-:Y:S04]  /*1a870*/  STL.64 [R1+0x538], R36 ;  /* 0x0005382401007387 */ /* 0x0003e80000100a00 */
[----:B------:R-:W4:Y:S04]  /*1a880*/  LDL.LU.64 R22, [R1+0x660] ;  /* 0x0006600001167983 */ /* 0x000f280000300a00 */
[----:B------:R3:W-:Y:S01]  /*1a890*/  STL.64 [R1+0x560], R6 ;  /* 0x0005600601007387 */ /* 0x0007e20000100a00 */
[----:B--2---:R-:W-:-:S04]  /*1a8a0*/  IADD3 R8, P0, PT, R12, R2, RZ ;  /* 0x000000020c087210 */ /* 0x004fc80007f1e0ff */
[----:B------:R-:W-:Y:S02]  /*1a8b0*/  IADD3.X R9, PT, PT, R13, R0, RZ, P0, !PT ;  /* 0x000000000d097210 */ /* 0x000fe400007fe4ff */
[----:B------:R-:W2:Y:S01]  /*1a8c0*/  LDL.LU.64 R12, [R1+0x658] ;  /* 0x00065800010c7983 */ /* 0x000ea20000300a00 */
[----:B------:R-:W-:-:S03]  /*1a8d0*/  IADD3 R18, P1, PT, R34, R2, RZ ;  /* 0x0000000222127210 */ /* 0x000fc60007f3e0ff */
[----:B------:R3:W-:Y:S02]  /*1a8e0*/  STL.64 [R1+0x5c8], R8 ;  /* 0x0005c80801007387 */ /* 0x0007e40000100a00 */
[----:B------:R-:W-:Y:S02]  /*1a8f0*/  IMAD.X R19, R35, 0x1, R0, P1 ;  /* 0x0000000123137824 */ /* 0x000fe400008e0600 */
[----:B-1----:R-:W2:Y:S04]  /*1a900*/  LDL.LU.64 R36, [R1+0x648] ;  /* 0x0006480001247983 */ /* 0x002ea80000300a00 */
[----:B------:R1:W-:Y:S01]  /*1a910*/  STL.64 [R1+0x5d8], R18 ;  /* 0x0005d81201007387 */ /* 0x0003e20000100a00 */
[-C--:B---3--:R-:W-:Y:S02]  /*1a920*/  IADD3 R6, P3, PT, R28, R2.reuse, RZ ;  /* 0x000000021c067210 */ /* 0x088fe40007f7e0ff */
[----:B------:R-:W-:-:S03]  /*1a930*/  IADD3 R8, P0, PT, R26, R2, RZ ;  /* 0x000000021a087210 */ /* 0x000fc60007f1e0ff */
[--C-:B------:R-:W-:Y:S01]  /*1a940*/  IMAD.X R7, R29, 0x1, R0.reuse, P3 ;  /* 0x000000011d077824 */ /* 0x100fe200018e0600 */
[----:B-1----:R-:W3:Y:S01]  /*1a950*/  LDL.LU.64 R18, [R1+0x640] ;  /* 0x0006400001127983 */ /* 0x002ee20000300a00 */
[----:B------:R-:W-:-:S03]  /*1a960*/  IMAD.X R9, R27, 0x1, R0, P0 ;  /* 0x000000011b097824 */ /* 0x000fc600000e0600 */
[----:B------:R1:W-:Y:S04]  /*1a970*/  STL.64 [R1+0x5f0], R6 ;  /* 0x0005f00601007387 */ /* 0x0003e80000100a00 */
[----:B------:R-:W3:Y:S04]  /*1a980*/  LDL.LU.64 R28, [R1+0x630] ;  /* 0x00063000011c7983 */ /* 0x000ee80000300a00 */
[----:B------:R4:W-:Y:S01]  /*1a990*/  STL.64 [R1+0x608], R8 ;  /* 0x0006080801007387 */ /* 0x0009e20000100a00 */
[----:B-1----:R-:W-:-:S04]  /*1a9a0*/  IADD3 R6, P1, PT, R20, R2, RZ ;  /* 0x0000000214067210 */ /* 0x002fc80007f3e0ff */
[----:B------:R-:W-:Y:S02]  /*1a9b0*/  IADD3.X R7, PT, PT, R21, R0, RZ, P1, !PT ;  /* 0x0000000015077210 */ /* 0x000fe40000ffe4ff */
[----:B------:R-:W3:Y:S01]  /*1a9c0*/  LDL.LU.64 R20, [R1+0x628] ;  /* 0x0006280001147983 */ /* 0x000ee20000300a00 */
[----:B------:R-:W-:-:S03]  /*1a9d0*/  IADD3 R26, P0, PT, R30, R2, RZ ;  /* 0x000000021e1a7210 */ /* 0x000fc60007f1e0ff */
[----:B------:R1:W-:Y:S02]  /*1a9e0*/  STL.64 [R1+0x620], R6 ;  /* 0x0006200601007387 */ /* 0x0003e40000100a00 */
[----:B------:R-:W-:Y:S02]  /*1a9f0*/  IMAD.X R27, R31, 0x1, R0, P0 ;  /* 0x000000011f1b7824 */ /* 0x000fe400000e0600 */
[----:B------:R-:W3:Y:S04]  /*1aa00*/  LDL.LU.64 R38, [R1+0x618] ;  /* 0x0006180001267983 */ /* 0x000ee80000300a00 */
[----:B------:R-:W3:Y:S01]  /*1aa10*/  LDL.LU.64 R34, [R1+0x610] ;  /* 0x0006100001227983 */ /* 0x000ee20000300a00 */
[-C--:B----4-:R-:W-:Y:S02]  /*1aa20*/  IADD3 R8, P3, PT, R16, R2.reuse, RZ ;  /* 0x0000000210087210 */ /* 0x090fe40007f7e0ff */
[----:B-1----:R-:W-:-:S03]  /*1aa30*/  IADD3 R6, P1, PT, R10, R2, RZ ;  /* 0x000000020a067210 */ /* 0x002fc60007f3e0ff */
[--C-:B------:R-:W-:Y:S01]  /*1aa40*/  IMAD.X R9, R17, 0x1, R0.reuse, P3 ;  /* 0x0000000111097824 */ /* 0x100fe200018e0600 */
[----:B------:R-:W-:Y:S01]  /*1aa50*/  STL.64 [R1+0x638], R26 ;  /* 0x0006381a01007387 */ /* 0x000fe20000100a00 */
[----:B------:R-:W-:-:S03]  /*1aa60*/  IMAD.X R7, R11, 0x1, R0, P1 ;  /* 0x000000010b077824 */ /* 0x000fc600008e0600 */
[----:B------:R1:W-:Y:S04]  /*1aa70*/  STL.64 [R1+0x650], R8 ;  /* 0x0006500801007387 */ /* 0x0003e80000100a00 */
[----:B------:R-:W4:Y:S04]  /*1aa80*/  LDL.LU.64 R10, [R1+0x600] ;  /* 0x00060000010a7983 */ /* 0x000f280000300a00 */
[----:B------:R1:W-:Y:S04]  /*1aa90*/  STL.64 [R1+0x668], R6 ;  /* 0x0006680601007387 */ /* 0x0003e80000100a00 */
[----:B------:R-:W4:Y:S01]  /*1aaa0*/  LDL.LU.64 R30, [R1+0x5f8] ;  /* 0x0005f800011e7983 */ /* 0x000f220000300a00 */
[----:B-1----:R-:W-:-:S04]  /*1aab0*/  IADD3 R8, P0, PT, R14, R2, RZ ;  /* 0x000000020e087210 */ /* 0x002fc80007f1e0ff */
[----:B------:R-:W-:Y:S02]  /*1aac0*/  IADD3.X R9, PT, PT, R15, R0, RZ, P0, !PT ;  /* 0x000000000f097210 */ /* 0x000fe400007fe4ff */
[----:B------:R-:W4:Y:S01]  /*1aad0*/  LDL.LU.64 R14, [R1+0x5e8] ;  /* 0x0005e800010e7983 */ /* 0x000f220000300a00 */
[-C--:B------:R-:W-:Y:S02]  /*1aae0*/  IADD3 R6, P3, PT, R24, R2.reuse, RZ ;  /* 0x0000000218067210 */ /* 0x080fe40007f7e0ff */
[-C--:B------:R-:W-:Y:S01]  /*1aaf0*/  IADD3 R26, P1, PT, R32, R2.reuse, RZ ;  /* 0x00000002201a7210 */ /* 0x080fe20007f3e0ff */
[----:B------:R1:W-:Y:S02]  /*1ab00*/  STL.64 [R1+0x678], R8 ;  /* 0x0006780801007387 */ /* 0x0003e40000100a00 */
[--C-:B------:R-:W-:Y:S02]  /*1ab10*/  IMAD.X R7, R25, 0x1, R0.reuse, P3 ;  /* 0x0000000119077824 */ /* 0x100fe400018e0600 */
[----:B------:R-:W-:Y:S01]  /*1ab20*/  IMAD.X R27, R33, 0x1, R0, P1 ;  /* 0x00000001211b7824 */ /* 0x000fe200008e0600 */
[----:B------:R-:W4:Y:S04]  /*1ab30*/  LDL.LU.64 R16, [R1+0x5e0] ;  /* 0x0005e00001107983 */ /* 0x000f280000300a00 */
[----:B------:R-:W4:Y:S04]  /*1ab40*/  LDL.LU.64 R24, [R1+0x5d0] ;  /* 0x0005d00001187983 */ /* 0x000f280000300a00 */
[----:B------:R2:W-:Y:S04]  /*1ab50*/  STL.64 [R1+0x670], R6 ;  /* 0x0006700601007387 */ /* 0x0005e80000100a00 */
[----:B------:R-:W-:Y:S01]  /*1ab60*/  STL.64 [R1+0x680], R26 ;  /* 0x0006801a01007387 */ /* 0x000fe20000100a00 */
[----:B-1----:R-:W-:-:S05]  /*1ab70*/  IADD3 R8, P0, PT, R22, R2, RZ ;  /* 0x0000000216087210 */ /* 0x002fca0007f1e0ff */
[----:B------:R-:W-:-:S05]  /*1ab80*/  IMAD.X R9, R23, 0x1, R0, P0 ;  /* 0x0000000117097824 */ /* 0x000fca00000e0600 */
[----:B------:R-:W-:Y:S01]  /*1ab90*/  STL.64 [R1+0x660], R8 ;  /* 0x0006600801007387 */ /* 0x000fe20000100a00 */
[----:B--2---:R-:W-:-:S04]  /*1aba0*/  IADD3 R6, P1, PT, R12, R2, RZ ;  /* 0x000000020c067210 */ /* 0x004fc80007f3e0ff */
[----:B------:R-:W-:Y:S02]  /*1abb0*/  IADD3.X R7, PT, PT, R13, R0, RZ, P1, !PT ;  /* 0x000000000d077210 */ /* 0x000fe40000ffe4ff */
[----:B------:R-:W2:Y:S01]  /*1abc0*/  LDL.LU.64 R12, [R1+0x5c0] ;  /* 0x0005c000010c7983 */ /* 0x000ea20000300a00 */
[----:B------:R-:W-:-:S03]  /*1abd0*/  IADD3 R32, P0, PT, R36, R2, RZ ;  /* 0x0000000224207210 */ /* 0x000fc60007f1e0ff */
[----:B------:R1:W-:Y:S02]  /*1abe0*/  STL.64 [R1+0x658], R6 ;  /* 0x0006580601007387 */ /* 0x0003e40000100a00 */
[----:B------:R-:W-:Y:S02]  /*1abf0*/  IMAD.X R33, R37, 0x1, R0, P0 ;  /* 0x0000000125217824 */ /* 0x000fe400000e0600 */
[----:B-1----:R-:W2:Y:S01]  /*1ac00*/  LDL.LU.64 R6, [R1+0x5b8] ;  /* 0x0005b80001067983 */ /* 0x002ea20000300a00 */
[----:B---3--:R-:W-:-:S03]  /*1ac10*/  IADD3 R8, P3, PT, R18, R2, RZ ;  /* 0x0000000212087210 */ /* 0x008fc60007f7e0ff */
[----:B------:R-:W3:Y:S02]  /*1ac20*/  LDL.LU.64 R26, [R1+0x5b0] ;  /* 0x0005b000011a7983 */ /* 0x000ee40000300a00 */
[----:B------:R-:W-:Y:S02]  /*1ac30*/  IMAD.X R9, R19, 0x1, R0, P3 ;  /* 0x0000000113097824 */ /* 0x000fe400018e0600 */
[----:B------:R-:W3:Y:S01]  /*1ac40*/  LDL.LU.64 R18, [R1+0x5a8] ;  /* 0x0005a80001127983 */ /* 0x000ee20000300a00 */
[----:B------:R-:W-:-:S03]  /*1ac50*/  IADD3 R22, P1, PT, R28, R2, RZ ;  /* 0x000000021c167210 */ /* 0x000fc60007f3e0ff */
[----:B------:R1:W-:Y:S02]  /*1ac60*/  STL.64 [R1+0x698], R8 ;  /* 0x0006980801007387 */ /* 0x0003e40000100a00 */
[----:B------:R-:W-:Y:S02]  /*1ac70*/  IMAD.X R23, R29, 0x1, R0, P1 ;  /* 0x000000011d177824 */ /* 0x000fe400008e0600 */
[----:B------:R-:W-:Y:S04]  /*1ac80*/  STL.64 [R1+0x688], R32 ;  /* 0x0006882001007387 */ /* 0x000fe80000100a00 */
[----:B------:R1:W-:Y:S04]  /*1ac90*/  STL.64 [R1+0x6a0], R22 ;  /* 0x0006a01601007387 */ /* 0x0003e80000100a00 */
[----:B------:R-:W3:Y:S01]  /*1aca0*/  LDL.LU.64 R28, [R1+0x5a0] ;  /* 0x0005a000011c7983 */ /* 0x000ee20000300a00 */
[----:B-1----:R-:W-:-:S04]  /*1acb0*/  IADD3 R8, P0, PT, R20, R2, RZ ;  /* 0x0000000214087210 */ /* 0x002fc80007f1e0ff */
[----:B------:R-:W-:Y:S01]  /*1acc0*/  IADD3.X R9, PT, PT, R21, R0, RZ, P0, !PT ;  /* 0x0000000015097210 */ /* 0x000fe200007fe4ff */
[----:B------:R-:W3:Y:S04]  /*1acd0*/  LDL.LU.64 R22, [R1+0x348] ;  /* 0x0003480001167983 */ /* 0x000ee80000300a00 */
[----:B------:R-:W3:Y:S01]  /*1ace0*/  LDL.LU.64 R20, [R1+0x340] ;  /* 0x0003400001147983 */ /* 0x000ee20000300a00 */
[-C--:B------:R-:W-:Y:S02]  /*1acf0*/  IADD3 R36, P1, PT, R38, R2.reuse, RZ ;  /* 0x0000000226247210 */ /* 0x080fe40007f3e0ff */
[----:B------:R-:W-:Y:S01]  /*1ad00*/  IADD3 R32, P3, PT, R34, R2, RZ ;  /* 0x0000000222207210 */ /* 0x000fe20007f7e0ff */
[----:B------:R4:W-:Y:S02]  /*1ad10*/  STL.64 [R1+0x6b0], R8 ;  /* 0x0006b00801007387 */ /* 0x0009e40000100a00 */
[----:B------:R-:W-:-:S02]  /*1ad20*/  IMAD.X R37, R39, 0x1, R0, P1 ;  /* 0x0000000127257824 */ /* 0x000fc400008e0600 */
[----:B------:R-:W-:-:S05]  /*1ad30*/  IMAD.X R33, R35, 0x1, R0, P3 ;  /* 0x0000000123217824 */ /* 0x000fca00018e0600 */
[----:B------:R1:W-:Y:S01]  /*1ad40*/  STL.64 [R1+0x6d0], R32 ;  /* 0x0006d02001007387 */ /* 0x0003e20000100a00 */
[----:B----4-:R-:W-:Y:S01]  /*1ad50*/  IADD3 R8, P0, PT, R10, R2, RZ ;  /* 0x000000020a087210 */ /* 0x010fe20007f1e0ff */
[----:B-1----:R-:W-:-:S04]  /*1ad60*/  IMAD.MOV.U32 R32, RZ, RZ, R4 ;  /* 0x000000ffff207224 */ /* 0x002fc800078e0004 */
[----:B------:R-:W-:Y:S01]  /*1ad70*/  IMAD.X R9, R11, 0x1, R0, P0 ;  /* 0x000000010b097824 */ /* 0x000fe200000e0600 */
[----:B------:R-:W-:Y:S01]  /*1ad80*/  STL.64 [R1+0x6c0], R36 ;  /* 0x0006c02401007387 */ /* 0x000fe20000100a00 */
[----:B------:R-:W-:-:S03]  /*1ad90*/  IADD3 R4, P1, PT, R30, R2, RZ ;  /* 0x000000021e047210 */ /* 0x000fc60007f3e0ff */
[----:B------:R1:W-:Y:S01]  /*1ada0*/  STL.64 [R1+0x6d8], R8 ;  /* 0x0006d80801007387 */ /* 0x0003e20000100a00 */
[----:B------:R-:W-:Y:S01]  /*1adb0*/  MOV R33, R5 ;  /* 0x0000000500217202 */ /* 0x000fe20000000f00 */
[----:B------:R-:W-:Y:S02]  /*1adc0*/  IMAD.X R5, R31, 0x1, R0, P1 ;  /* 0x000000011f057824 */ /* 0x000fe400008e0600 */
[----:B------:R-:W4:Y:S01]  /*1add0*/  LDL.LU.64 R30, [R1+0x330] ;  /* 0x00033000011e7983 */ /* 0x000f220000300a00 */
[----:B-1----:R-:W-:-:S03]  /*1ade0*/  IADD3 R8, P0, PT, R14, R2, RZ ;  /* 0x000000020e087210 */ /* 0x002fc60007f1e0ff */
[----:B------:R-:W-:Y:S02]  /*1adf0*/  STL.64 [R1+0x6e8], R4 ;  /* 0x0006e80401007387 */ /* 0x000fe40000100a00 */
[----:B------:R-:W-:Y:S02]  /*1ae00*/  IMAD.X R9, R15, 0x1, R0, P0 ;  /* 0x000000010f097824 */ /* 0x000fe400000e0600 */
[----:B------:R-:W4:Y:S04]  /*1ae10*/  LDL.LU.64 R14, [R1+0x1088] ;  /* 0x00108800010e7983 */ /* 0x000f280000300a00 */
[----:B------:R1:W-:Y:S04]  /*1ae20*/  STL.64 [R1+0x6f8], R8 ;  /* 0x0006f80801007387 */ /* 0x0003e80000100a00 */
[----:B-1----:R-:W4:Y:S01]  /*1ae30*/  LDL.LU.64 R8, [R1+0x1080] ;  /* 0x0010800001087983 */ /* 0x002f220000300a00 */
[----:B------:R-:W-:-:S02]  /*1ae40*/  IADD3 R10, P3, PT, R16, R2, RZ ;  /* 0x00000002100a7210 */ /* 0x000fc40007f7e0ff */
[----:B------:R-:W-:Y:S02]  /*1ae50*/  IADD3 R4, P1, PT, R24, R2, RZ ;  /* 0x0000000218047210 */ /* 0x000fe40007f3e0ff */
[----:B------:R-:W-:Y:S02]  /*1ae60*/  IADD3.X R11, PT, PT, R17, R0, RZ, P3, !PT ;  /* 0x00000000110b7210 */ /* 0x000fe40001ffe4ff */
[----:B------:R-:W4:Y:S01]  /*1ae70*/  LDL.LU.64 R16, [R1+0x1078] ;  /* 0x0010780001107983 */ /* 0x000f220000300a00 */
[----:B------:R-:W-:-:S03]  /*1ae80*/  IMAD.X R5, R25, 0x1, R0, P1 ;  /* 0x0000000119057824 */ /* 0x000fc600008e0600 */
[----:B------:R2:W-:Y:S04]  /*1ae90*/  STL.64 [R1+0x708], R10 ;  /* 0x0007080a01007387 */ /* 0x0005e80000100a00 */
[----:B------:R1:W-:Y:S01]  /*1aea0*/  STL.64 [R1+0x710], R4 ;  /* 0x0007100401007387 */ /* 0x0003e20000100a00 */
[----:B--2---:R-:W-:-:S05]  /*1aeb0*/  IADD3 R10, P0, PT, R12, R2, RZ ;  /* 0x000000020c0a7210 */ /* 0x004fca0007f1e0ff */
[----:B------:R-:W-:Y:S02]  /*1aec0*/  IMAD.X R11, R13, 0x1, R0, P0 ;  /* 0x000000010d0b7824 */ /* 0x000fe400000e0600 */
[----:B------:R-:W2:Y:S01]  /*1aed0*/  LDL.LU.64 R12, [R1+0x1070] ;  /* 0x00107000010c7983 */ /* 0x000ea20000300a00 */
[----:B-1----:R-:W-:-:S03]  /*1aee0*/  IADD3 R4, P1, PT, R6, R2, RZ ;  /* 0x0000000206047210 */ /* 0x002fc60007f3e0ff */
[----:B------:R1:W-:Y:S02]  /*1aef0*/  STL.64 [R1+0x720], R10 ;  /* 0x0007200a01007387 */ /* 0x0003e40000100a00 */
[----:B------:R-:W-:Y:S01]  /*1af00*/  IMAD.X R5, R7, 0x1, R0, P1 ;  /* 0x0000000107057824 */ /* 0x000fe200008e0600 */
[----:B---3--:R-:W-:-:S04]  /*1af10*/  IADD3 R24, P3, PT, R26, R2, RZ ;  /* 0x000000021a187210 */ /* 0x008fc80007f7e0ff */
[----:B------:R3:W-:Y:S01]  /*1af20*/  STL.64 [R1+0x730], R4 ;  /* 0x0007300401007387 */ /* 0x0007e20000100a00 */
[----:B-1----:R-:W-:Y:S02]  /*1af30*/  IADD3 R10, P0, PT, R18, R2, RZ ;  /* 0x00000002120a7210 */ /* 0x002fe40007f1e0ff */
[----:B------:R-:W-:-:S03]  /*1af40*/  IADD3.X R25, PT, PT, R27, R0, RZ, P3, !PT ;  /* 0x000000001b197210 */ /* 0x000fc60001ffe4ff */
[----:B------:R-:W-:Y:S01]  /*1af50*/  IMAD.X R11, R19, 0x1, R0, P0 ;  /* 0x00000001130b7824 */ /* 0x000fe200000e0600 */
[----:B---3--:R-:W3:Y:S01]  /*1af60*/  LDL.LU.64 R4, [R1+0x1068] ;  /* 0x0010680001047983 */ /* 0x008ee20000300a00 */
[----:B------:R-:W-:-:S03]  /*1af70*/  IADD3 R26, P1, PT, R28, R2, RZ ;  /* 0x000000021c1a7210 */ /* 0x000fc60007f3e0ff */
[----:B------:R-:W3:Y:S04]  /*1af80*/  LDL.LU.64 R6, [R1+0x1048] ;  /* 0x0010480001067983 */ /* 0x000ee80000300a00 */
[----:B------:R1:W-:Y:S01]  /*1af90*/  STL.64 [R1+0x740], R24 ;  /* 0x0007401801007387 */ /* 0x0003e20000100a00 */
[----:B------:R-:W-:Y:S01]  /*1afa0*/  IADD3 R18, P0, PT, R22, R2, RZ ;  /* 0x0000000216127210 */ /* 0x000fe20007f1e0ff */
[----:B------:R-:W-:-:S04]  /*1afb0*/  IMAD.X R27, R29, 0x1, R0, P1 ;  /* 0x000000011d1b7824 */ /* 0x000fc800008e0600 */
[----:B------:R-:W-:Y:S01]  /*1afc0*/  IMAD.X R19, R23, 0x1, R0, P0 ;  /* 0x0000000117137824 */ /* 0x000fe200000e0600 */
[----:B-1----:R-:W3:Y:S04]  /*1afd0*/  LDL.LU.64 R24, [R1+0x1030] ;  /* 0x0010300001187983 */ /* 0x002ee80000300a00 */
[----:B------:R1:W-:Y:S04]  /*1afe0*/  STL.64 [R1+0x748], R10 ;  /* 0x0007480a01007387 */ /* 0x0003e80000100a00 */
[----:B------:R-:W3:Y:S04]  /*1aff0*/  LDL.LU.64 R28, [R1+0x1018] ;  /* 0x00101800011c7983 */ /* 0x000ee80000300a00 */
[----:B------:R1:W-:Y:S02]  /*1b000*/  STL.64 [R1+0x758], R26 ;  /* 0x0007581a01007387 */ /* 0x0003e40000100a00 */
[----:B-1----:R-:W-:-:S02]  /*1b010*/  IADD3 R10, P3, PT, R20, R2, RZ ;  /* 0x00000002140a7210 */ /* 0x002fc40007f7e0ff */
[----:B------:R1:W-:Y:S02]  /*1b020*/  STL.64 [R1+0x768], R18 ;  /* 0x0007681201007387 */ /* 0x0003e40000100a00 */
[----:B------:R-:W-:Y:S02]  /*1b030*/  IADD3.X R11, PT, PT, R21, R0, RZ, P3, !PT ;  /* 0x00000000150b7210 */ /* 0x000fe40001ffe4ff */
[-C--:B------:R-:W-:Y:S01]  /*1b040*/  IADD3 R26, P1, PT, R32, R2.reuse, RZ ;  /* 0x00000002201a7210 */ /* 0x080fe20007f3e0ff */
[----:B-1----:R-:W3:Y:S04]  /*1b050*/  LDL.LU.64 R18, [R1+0x1008] ;  /* 0x0010080001127983 */ /* 0x002ee80000300a00 */
[----:B------:R-:W-:Y:S01]  /*1b060*/  IMAD.X R27, R33, 0x1, R0, P1 ;  /* 0x00000001211b7824 */ /* 0x000fe200008e0600 */
[----:B------:R-:W3:Y:S01]  /*1b070*/  LDL.LU.64 R22, [R1+0x1000] ;  /* 0x0010000001167983 */ /* 0x000ee20000300a00 */
[----:B----4-:R-:W-:-:S03]  /*1b080*/  IADD3 R20, P3, PT, R30, R2, RZ ;  /* 0x000000021e147210 */ /* 0x010fc60007f7e0ff */
[----:B------:R1:W-:Y:S02]  /*1b090*/  STL.64 [R1+0x778], R10 ;  /* 0x0007780a01007387 */ /* 0x0003e40000100a00 */
[----:B------:R-:W-:Y:S02]  /*1b0a0*/  IMAD.X R21, R31, 0x1, R0, P3 ;  /* 0x000000011f157824 */ /* 0x000fe400018e0600 */
[----:B-1----:R-:W4:Y:S01]  /*1b0b0*/  LDL.LU.64 R10, [R1+0xff8] ;  /* 0x000ff800010a7983 */ /* 0x002f220000300a00 */
[----:B------:R-:W-:-:S03]  /*1b0c0*/  IADD3 R116, P0, PT, R14, R2, RZ ;  /* 0x000000020e747210 */ /* 0x000fc60007f1e0ff */
[----:B------:R1:W-:Y:S02]  /*1b0d0*/  STL.64 [R1+0x788], R26 ;  /* 0x0007881a01007387 */ /* 0x0003e40000100a00 */
[----:B------:R-:W-:Y:S01]  /*1b0e0*/  IMAD.X R117, R15, 0x1, R0, P0 ;  /* 0x000000010f757824 */ /* 0x000fe200000e0600 */
[----:B------:R-:W-:Y:S01]  /*1b0f0*/  IADD3 R118, P1, PT, R8, R2, RZ ;  /* 0x0000000208767210 */ /* 0x000fe20007f3e0ff */
[----:B-1----:R-:W4:Y:S04]  /*1b100*/  LDL.LU.64 R26, [R1+0xff0] ;  /* 0x000ff000011a7983 */ /* 0x002f280000300a00 */
[----:B------:R1:W-:Y:S01]  /*1b110*/  STL.64 [R1+0x798], R20 ;  /* 0x0007981401007387 */ /* 0x0003e20000100a00 */
[----:B------:R-:W-:-:S03]  /*1b120*/  IADD3.X R119, PT, PT, R9, R0, RZ, P1, !PT ;  /* 0x0000000009777210 */ /* 0x000fc60000ffe4ff */
[----:B-1----:R-:W4:Y:S04]  /*1b130*/  LDL.LU.64 R20, [R1+0xfe8] ;  /* 0x000fe80001147983 */ /* 0x002f280000300a00 */
[----:B------:R-:W4:Y:S04]  /*1b140*/  LDL.LU.64 R14, [R1+0xfd8] ;  /* 0x000fd800010e7983 */ /* 0x000f280000300a00 */
[----:B------:R-:W4:Y:S01]  /*1b150*/  LDL.LU.64 R8, [R1+0xfb8] ;  /* 0x000fb80001087983 */ /* 0x000f220000300a00 */
[----:B------:R-:W-:-:S05]  /*1b160*/  IADD3 R120, P3, PT, R16, R2, RZ ;  /* 0x0000000210787210 */ /* 0x000fca0007f7e0ff */
[----:B------:R-:W-:Y:S02]  /*1b170*/  IMAD.X R121, R17, 0x1, R0, P3 ;  /* 0x0000000111797824 */ /* 0x000fe400018e0600 */
[----:B------:R-:W4:Y:S01]  /*1b180*/  LDL.LU.64 R16, [R1+0xfa8] ;  /* 0x000fa80001107983 */ /* 0x000f220000300a00 */
[----:B--2---:R-:W-:-:S05]  /*1b190*/  IADD3 R122, P0, PT, R12, R2, RZ ;  /* 0x000000020c7a7210 */ /* 0x004fca0007f1e0ff */
[----:B------:R-:W-:Y:S01]  /*1b1a0*/  IMAD.X R123, R13, 0x1, R0, P0 ;  /* 0x000000010d7b7824 */ /* 0x000fe200000e0600 */
[-C--:B---3--:R-:W-:Y:S02]  /*1b1b0*/  IADD3 R124, P1, PT, R4, R2.reuse, RZ ;  /* 0x00000002047c7210 */ /* 0x088fe40007f3e0ff */
[----:B------:R-:W-:-:S03]  /*1b1c0*/  IADD3 R126, P3, PT, R6, R2, RZ ;  /* 0x00000002067e7210 */ /* 0x000fc60007f7e0ff */
[----:B------:R-:W-:Y:S02]  /*1b1d0*/  IMAD.X R125, R5, 0x1, R0, P1 ;  /* 0x00000001057d7824 */ /* 0x000fe400008e0600 */
[----:B------:R-:W2:Y:S01]  /*1b1e0*/  LDL.LU.64 R4, [R1+0xf88] ;  /* 0x000f880001047983 */ /* 0x000ea20000300a00 */
[----:B------:R-:W-:-:S03]  /*1b1f0*/  IADD3.X R127, PT, PT, R7, R0, RZ, P3, !PT ;  /* 0x00000000077f7210 */ /* 0x000fc60001ffe4ff */
[----:B------:R-:W3:Y:S04]  /*1b200*/  LDL.LU.64 R12, [R1+0xf80] ;  /* 0x000f8000010c7983 */ /* 0x000ee80000300a00 */
[----:B------:R-:W3:Y:S01]  /*1b210*/  LDL.LU.64 R6, [R1+0xf78] ;  /* 0x000f780001067983 */ /* 0x000ee20000300a00 */
[----:B------:R-:W-:-:S05]  /*1b220*/  IADD3 R128, P0, PT, R24, R2, RZ ;  /* 0x0000000218807210 */ /* 0x000fca0007f1e0ff */
[----:B------:R-:W-:Y:S02]  /*1b230*/  IMAD.X R129, R25, 0x1, R0, P0 ;  /* 0x0000000119817824 */ /* 0x000fe400000e0600 */
[----:B------:R-:W3:Y:S01]  /*1b240*/  LDL.LU.64 R24, [R1+0xf70] ;  /* 0x000f700001187983 */ /* 0x000ee20000300a00 */
[----:B------:R-:W-:-:S05]  /*1b250*/  IADD3 R130, P1, PT, R28, R2, RZ ;  /* 0x000000021c827210 */ /* 0x000fca0007f3e0ff */
[----:B------:R-:W-:Y:S02]  /*1b260*/  IMAD.X R131, R29, 0x1, R0, P1 ;  /* 0x000000011d837824 */ /* 0x000fe400008e0600 */
[----:B------:R-:W3:Y:S01]  /*1b270*/  LDL.LU.64 R28, [R1+0xf68] ;  /* 0x000f6800011c7983 */ /* 0x000ee20000300a00 */
[----:B------:R-:W-:-:S05]  /*1b280*/  IADD3 R132, P0, PT, R18, R2, RZ ;  /* 0x0000000212847210 */ /* 0x000fca0007f1e0ff */
[----:B------:R-:W-:Y:S02]  /*1b290*/  IMAD.X R133, R19, 0x1, R0, P0 ;  /* 0x0000000113857824 */ /* 0x000fe400000e0600 */
[----:B------:R-:W3:Y:S01]  /*1b2a0*/  LDL.LU.64 R18, [R1+0xf58] ;  /* 0x000f580001127983 */ /* 0x000ee20000300a00 */
[-C--:B------:R-:W-:Y:S02]  /*1b2b0*/  IADD3 R134, P3, PT, R22, R2.reuse, RZ ;  /* 0x0000000216867210 */ /* 0x080fe40007f7e0ff */
[----:B----4-:R-:W-:-:S05]  /*1b2c0*/  IADD3 R136, P1, PT, R10, R2, RZ ;  /* 0x000000020a887210 */ /* 0x010fca0007f3e0ff */
[----:B------:R-:W-:Y:S02]  /*1b2d0*/  IMAD.X R137, R11, 0x1, R0, P1 ;  /* 0x000000010b897824 */ /* 0x000fe400008e0600 */
[----:B------:R-:W4:Y:S01]  /*1b2e0*/  LDL.LU.64 R10, [R1+0xf48] ;  /* 0x000f4800010a7983 */ /* 0x000f220000300a00 */
[----:B------:R-:W-:-:S03]  /*1b2f0*/  IADD3.X R135, PT, PT, R23, R0, RZ, P3, !PT ;  /* 0x0000000017877210 */ /* 0x000fc60001ffe4ff */
[----:B------:R-:W4:Y:S01]  /*1b300*/  LDL.LU.64 R22, [R1+0xf28] ;  /* 0x000f280001167983 */ /* 0x000f220000300a00 */
[----:B------:R-:W-:-:S05]  /*1b310*/  IADD3 R138, P0, PT, R26, R2, RZ ;  /* 0x000000021a8a7210 */ /* 0x000fca0007f1e0ff */
[----:B------:R-:W-:Y:S02]  /*1b320*/  IMAD.X R139, R27, 0x1, R0, P0 ;  /* 0x000000011b8b7824 */ /* 0x000fe400000e0600 */
[----:B------:R-:W4:Y:S01]  /*1b330*/  LDL.LU.64 R26, [R1+0xf18] ;  /* 0x000f1800011a7983 */ /* 0x000f220000300a00 */
[-C--:B------:R-:W-:Y:S02]  /*1b340*/  IADD3 R140, P1, PT, R20, R2.reuse, RZ ;  /* 0x00000002148c7210 */ /* 0x080fe40007f3e0ff */
[----:B------:R-:W-:-:S03]  /*1b350*/  IADD3 R144, P0, PT, R8, R2, RZ ;  /* 0x0000000208907210 */ /* 0x000fc60007f1e0ff */
[--C-:B------:R-:W-:Y:S02]  /*1b360*/  IMAD.X R141, R21, 0x1, R0.reuse, P1 ;  /* 0x00000001158d7824 */ /* 0x100fe400008e0600 */
[----:B------:R-:W4:Y:S01]  /*1b370*/  LDL.LU.64 R20, [R1+0xf00] ;  /* 0x000f000001147983 */ /* 0x000f220000300a00 */
[----:B------:R-:W-:-:S03]  /*1b380*/  IMAD.X R145, R9, 0x1, R0, P0 ;  /* 0x0000000109917824 */ /* 0x000fc600000e0600 */
[----:B------:R-:W4:Y:S01]  /*1b390*/  LDL.LU.64 R8, [R1+0xef8] ;  /* 0x000ef80001087983 */ /* 0x000f220000300a00 */
[-C--:B------:R-:W-:Y:S02]  /*1b3a0*/  IADD3 R142, P3, PT, R14, R2.reuse, RZ ;  /* 0x000000020e8e7210 */ /* 0x080fe40007f7e0ff */
[----:B------:R-:W-:Y:S02]  /*1b3b0*/  IADD3 R148, P1, PT, R16, R2, RZ ;  /* 0x0000000210947210 */ /* 0x000fe40007f3e0ff */
[----:B------:R-:W-:Y:S02]  /*1b3c0*/  IADD3.X R143, PT, PT, R15, R0, RZ, P3, !PT ;  /* 0x000000000f8f7210 */ /* 0x000fe40001ffe4ff */
[----:B------:R-:W4:Y:S01]  /*1b3d0*/  LDL.LU.64 R14, [R1+0xef0] ;  /* 0x000ef000010e7983 */ /* 0x000f220000300a00 */
[----:B------:R-:W-:-:S03]  /*1b3e0*/  IMAD.X R149, R17, 0x1, R0, P1 ;  /* 0x0000000111957824 */ /* 0x000fc600008e0600 */
[----:B------:R-:W4:Y:S01]  /*1b3f0*/  LDL.LU.64 R16, [R1+0xee8] ;  /* 0x000ee80001107983 */ /* 0x000f220000300a00 */
[-C--:B--2---:R-:W-:Y:S02]  /*1b400*/  IADD3 R152, P0, PT, R4, R2.reuse, RZ ;  /* 0x0000000204987210 */ /* 0x084fe40007f1e0ff */
[-C--:B---3--:R-:W-:Y:S02]  /*1b410*/  IADD3 R156, P3, PT, R12, R2.reuse, RZ ;  /* 0x000000020c9c7210 */ /* 0x088fe40007f7e0ff */
[----:B------:R-:W-:Y:S01]  /*1b420*/  IADD3 R160, P1, PT, R6, R2, RZ ;  /* 0x0000000206a07210 */ /* 0x000fe20007f3e0ff */
[--C-:B------:R-:W-:Y:S01]  /*1b430*/  IMAD.X R153, R5, 0x1, R0.reuse, P0 ;  /* 0x0000000105997824 */ /* 0x100fe200000e0600 */
[----:B------:R-:W-:Y:S01]  /*1b440*/  IADD3.X R157, PT, PT, R13, R0, RZ, P3, !PT ;  /* 0x000000000d9d7210 */ /* 0x000fe20001ffe4ff */
[----:B------:R-:W2:Y:S02]  /*1b450*/  LDL.LU.64 R4, [R1+0xee0] ;  /* 0x000ee00001047983 */ /* 0x000ea40000300a00 */
[----:B------:R-:W-:-:S02]  /*1b460*/  IMAD.X R161, R7, 0x1, R0, P1 ;  /* 0x0000000107a17824 */ /* 0x000fc400008e0600 */
[----:B------:R-:W3:Y:S04]  /*1b470*/  LDL.LU.64 R6, [R1+0xed0] ;  /* 0x000ed00001067983 */ /* 0x000ee80000300a00 */
[----:B------:R-:W3:Y:S01]  /*1b480*/  LDL.LU.64 R12, [R1+0xeb8] ;  /* 0x000eb800010c7983 */ /* 0x000ee20000300a00 */
[----:B------:R-:W-:-:S03]  /*1b490*/  IADD3 R164, P0, PT, R24, R2, RZ ;  /* 0x0000000218a47210 */ /* 0x000fc60007f1e0ff */
[----:B------:R-:W3:Y:S02]  /*1b4a0*/  LDL.LU.64 R36, [R1+0xea0] ;  /* 0x000ea00001247983 */ /* 0x000ee40000300a00 */
[----:B------:R-:W-:Y:S02]  /*1b4b0*/  IMAD.X R165, R25, 0x1, R0, P0 ;  /* 0x0000000119a57824 */ /* 0x000fe400000e0600 */
[----:B------:R-:W3:Y:S01]  /*1b4c0*/  LDL.LU.64 R24, [R1+0xe88] ;  /* 0x000e880001187983 */ /* 0x000ee20000300a00 */
[----:B------:R-:W-:-:S05]  /*1b4d0*/  IADD3 R168, P1, PT, R28, R2, RZ ;  /* 0x000000021ca87210 */ /* 0x000fca0007f3e0ff */
[----:B------:R-:W-:Y:S01]  /*1b4e0*/  IMAD.X R169, R29, 0x1, R0, P1 ;  /* 0x000000011da97824 */ /* 0x000fe200008e0600 */
[----:B------:R-:W-:-:S04]  /*1b4f0*/  IADD3 R172, P3, PT, R18, R2, RZ ;  /* 0x0000000212ac7210 */ /* 0x000fc80007f7e0ff */
[----:B------:R-:W-:Y:S02]  /*1b500*/  IADD3.X R173, PT, PT, R19, R0, RZ, P3, !PT ;  /* 0x0000000013ad7210 */ /* 0x000fe40001ffe4ff */
[----:B------:R-:W3:Y:S01]  /*1b510*/  LDL.LU.64 R18, [R1+0xe78] ;  /* 0x000e780001127983 */ /* 0x000ee20000300a00 */
[-C--:B----4-:R-:W-:Y:S02]  /*1b520*/  IADD3 R176, P0, PT, R10, R2.reuse, RZ ;  /* 0x000000020ab07210 */ /* 0x090fe40007f1e0ff */
[----:B------:R-:W-:-:S03]  /*1b530*/  IADD3 R180, P1, PT, R22, R2, RZ ;  /* 0x0000000216b47210 */ /* 0x000fc60007f3e0ff */
[--C-:B------:R-:W-:Y:S02]  /*1b540*/  IMAD.X R177, R11, 0x1, R0.reuse, P0 ;  /* 0x000000010bb17824 */ /* 0x100fe400000e0600 */
[----:B------:R-:W4:Y:S01]  /*1b550*/  LDL.LU.64 R10, [R1+0xe70] ;  /* 0x000e7000010a7983 */ /* 0x000f220000300a00 */
[----:B------:R-:W-:-:S03]  /*1b560*/  IMAD.X R181, R23, 0x1, R0, P1 ;  /* 0x0000000117b57824 */ /* 0x000fc600008e0600 */
[----:B------:R-:W4:Y:S04]  /*1b570*/  LDL.LU.64 R32, [R1+0xe68] ;  /* 0x000e680001207983 */ /* 0x000f280000300a00 */
[----:B------:R-:W4:Y:S01]  /*1b580*/  LDL.LU.64 R22, [R1+0xe60] ;  /* 0x000e600001167983 */ /* 0x000f220000300a00 */
[----:B------:R-:W-:-:S05]  /*1b590*/  IADD3 R192, P1, PT, R8, R2, RZ ;  /* 0x0000000208c07210 */ /* 0x000fca0007f3e0ff */
[----:B------:R-:W-:Y:S02]  /*1b5a0*/  IMAD.X R193, R9, 0x1, R0, P1 ;  /* 0x0000000109c17824 */ /* 0x000fe400008e0600 */
[----:B------:R-:W4:Y:S01]  /*1b5b0*/  LDL.LU.64 R8, [R1+0xe58] ;  /* 0x000e580001087983 */ /* 0x000f220000300a00 */
[-C--:B------:R-:W-:Y:S02]  /*1b5c0*/  IADD3 R184, P0, PT, R26, R2.reuse, RZ ;  /* 0x000000021ab87210 */ /* 0x080fe40007f1e0ff */
[----:B------:R-:W-:-:S03]  /*1b5d0*/  IADD3 R188, P3, PT, R20, R2, RZ ;  /* 0x0000000214bc7210 */ /* 0x000fc60007f7e0ff */
[----:B------:R-:W-:Y:S01]  /*1b5e0*/  IMAD.X R185, R27, 0x1, R0, P0 ;  /* 0x000000011bb97824 */ /* 0x000fe200000e0600 */
[----:B------:R-:W-:Y:S02]  /*1b5f0*/  IADD3.X R189, PT, PT, R21, R0, RZ, P3, !PT ;  /* 0x0000000015bd7210 */ /* 0x000fe40001ffe4ff */
[-C--:B------:R-:W-:Y:S01]  /*1b600*/  IADD3 R204, P0, PT, R14, R2.reuse, RZ ;  /* 0x000000020ecc7210 */ /* 0x080fe20007f1e0ff */
[----:B------:R-:W4:Y:S01]  /*1b610*/  LDL.LU.64 R20, [R1+0xe40] ;  /* 0x000e400001147983 */ /* 0x000f220000300a00 */
[----:B------:R-:W-:-:S03]  /*1b620*/  IADD3 R208, P1, PT, R16, R2, RZ ;  /* 0x0000000210d07210 */ /* 0x000fc60007f3e0ff */
[--C-:B------:R-:W-:Y:S01]  /*1b630*/  IMAD.X R205, R15, 0x1, R0.reuse, P0 ;  /* 0x000000010fcd7824 */ /* 0x100fe200000e0600 */
[----:B------:R-:W4:Y:S01]  /*1b640*/  LDL.LU.64 R30, [R1+0xe30] ;  /* 0x000e3000011e7983 */ /* 0x000f220000300a00 */
[----:B------:R-:W-:-:S03]  /*1b650*/  IMAD.X R209, R17, 0x1, R0, P1 ;  /* 0x0000000111d17824 */ /* 0x000fc600008e0600 */
[----:B------:R-:W4:Y:S04]  /*1b660*/  LDL.LU.64 R14, [R1+0xe10] ;  /* 0x000e1000010e7983 */ /* 0x000f280000300a00 */
[----:B------:R-:W4:Y:S04]  /*1b670*/  LDL.LU.64 R26, [R1+0xe00] ;  /* 0x000e0000011a7983 */ /* 0x000f280000300a00 */
[----:B------:R-:W4:Y:S04]  /*1b680*/  LDL.LU.64 R16, [R1+0xdf0] ;  /* 0x000df00001107983 */ /* 0x000f280000300a00 */
[----:B------:R-:W4:Y:S01]  /*1b690*/  LDL.LU.64 R34, [R1+0xde8] ;  /* 0x000de80001227983 */ /* 0x000f220000300a00 */
[----:B--2---:R-:W-:-:S02]  /*1b6a0*/  IADD3 R212, P3, PT, R4, R2, RZ ;  /* 0x0000000204d47210 */ /* 0x004fc40007f7e0ff */
[-C--:B---3--:R-:W-:Y:S02]  /*1b6b0*/  IADD3 R216, P0, PT, R6, R2.reuse, RZ ;  /* 0x0000000206d87210 */ /* 0x088fe40007f1e0ff */
[----:B------:R-:W-:-:S03]  /*1b6c0*/  IADD3 R4, P1, PT, R12, R2, RZ ;  /* 0x000000020c047210 */ /* 0x000fc60007f3e0ff */
[--C-:B------:R-:W-:Y:S01]  /*1b6d0*/  IMAD.X R217, R7, 0x1, R0.reuse, P0 ;  /* 0x0000000107d97824 */ /* 0x100fe200000e0600 */
[----:B------:R-:W-:Y:S02]  /*1b6e0*/  IADD3.X R213, PT, PT, R5, R0, RZ, P3, !PT ;  /* 0x0000000005d57210 */ /* 0x000fe40001ffe4ff */
[-C--:B------:R-:W-:Y:S01]  /*1b6f0*/  IADD3 R28, P0, PT, R36, R2.reuse, RZ ;  /* 0x00000002241c7210 */ /* 0x080fe20007f1e0ff */
[--C-:B------:R-:W-:Y:S02]  /*1b700*/  IMAD.X R5, R13, 0x1, R0.reuse, P1 ;  /* 0x000000010d057824 */ /* 0x100fe400008e0600 */
[----:B------:R-:W2:Y:S01]  /*1b710*/  LDL.LU.64 R12, [R1+0xde0] ;  /* 0x000de000010c7983 */ /* 0x000ea20000300a00 */
[----:B------:R-:W-:Y:S01]  /*1b720*/  IADD3 R6, P3, PT, R24, R2, RZ ;  /* 0x0000000218067210 */ /* 0x000fe20007f7e0ff */
[----:B------:R-:W-:Y:S02]  /*1b730*/  IMAD.X R29, R37, 0x1, R0, P0 ;  /* 0x00000001251d7824 */ /* 0x000fe400000e0600 */
[----:B------:R1:W-:Y:S01]  /*1b740*/  STL.64 [R1+0x178], R4 ;  /* 0x0001780401007387 */ /* 0x0003e20000100a00 */
[----:B------:R-:W-:-:S05]  /*1b750*/  IADD3.X R7, PT, PT, R25, R0, RZ, P3, !PT ;  /* 0x0000000019077210 */ /* 0x000fca0001ffe4ff */
[----:B------:R4:W-:Y:S04]  /*1b760*/  STL.64 [R1+0x198], R6 ;  /* 0x0001980601007387 */ /* 0x0009e80000100a00 */
[----:B------:R3:W-:Y:S04]  /*1b770*/  STL.64 [R1+0x188], R28 ;  /* 0x0001881c01007387 */ /* 0x0007e80000100a00 */
[----:B------:R-:W2:Y:S01]  /*1b780*/  LDL.LU.64 R24, [R1+0xdd8] ;  /* 0x000dd80001187983 */ /* 0x000ea20000300a00 */
[----:B-1----:R-:W-:-:S05]  /*1b790*/  IADD3 R4, P1, PT, R18, R2, RZ ;  /* 0x0000000212047210 */ /* 0x002fca0007f3e0ff */
[----:B------:R-:W-:-:S05]  /*1b7a0*/  IMAD.X R5, R19, 0x1, R0, P1 ;  /* 0x0000000113057824 */ /* 0x000fca00008e0600 */
[----:B------:R1:W-:Y:S01]  /*1b7b0*/  STL.64 [R1+0x1a8], R4 ;  /* 0x0001a80401007387 */ /* 0x0003e20000100a00 */
[-C--:B----4-:R-:W-:Y:S02]  /*1b7c0*/  IADD3 R6, P0, PT, R10, R2.reuse, RZ ;  /* 0x000000020a067210 */ /* 0x090fe40007f1e0ff */
[----:B---3--:R-:W-:-:S03]  /*1b7d0*/  IADD3 R28, P1, PT, R32, R2, RZ ;  /* 0x00000002201c7210 */ /* 0x008fc60007f3e0ff */
[----:B------:R-:W-:Y:S02]  /*1b7e0*/  IMAD.X R7, R11, 0x1, R0, P0 ;  /* 0x000000010b077824 */ /* 0x000fe400000e0600 */
[----:B------:R-:W3:Y:S01]  /*1b7f0*/  LDL.LU.64 R10, [R1+0xdd0] ;  /* 0x000dd000010a7983 */ /* 0x000ee20000300a00 */
[----:B-1----:R-:W-:-:S03]  /*1b800*/  IADD3 R4, P3, PT, R22, R2, RZ ;  /* 0x0000000216047210 */ /* 0x002fc60007f7e0ff */
[----:B------:R-:W4:Y:S01]  /*1b810*/  LDL.LU.64 R36, [R1+0xdb0] ;  /* 0x000db00001247983 */ /* 0x000f220000300a00 */
[----:B------:R-:W-:Y:S01]  /*1b820*/  IADD3.X R5, PT, PT, R23, R0, RZ, P3, !PT ;  /* 0x0000000017057210 */ /* 0x000fe20001ffe4ff */
[----:B------:R-:W-:Y:S02]  /*1b830*/  IMAD.X R29, R33, 0x1, R0, P1 ;  /* 0x00000001211d7824 */ /* 0x000fe400008e0600 */
[----:B------:R-:W4:Y:S04]  /*1b840*/  LDL.LU.64 R18, [R1+0xda0] ;  /* 0x000da00001127983 */ /* 0x000f280000300a00 */
[----:B------:R1:W-:Y:S04]  /*1b850*/  STL.64 [R1+0x1b8], R6 ;  /* 0x0001b80601007387 */ /* 0x0003e80000100a00 */
[----:B------:R1:W-:Y:S04]  /*1b860*/  STL.64 [R1+0x1d8], R4 ;  /* 0x0001d80401007387 */ /* 0x0003e80000100a00 */
[----:B------:R-:W-:Y:S01]  /*1b870*/  STL.64 [R1+0x1c8], R28 ;  /* 0x0001c81c01007387 */ /* 0x000fe20000100a00 */
[----:B-1----:R-:W-:-:S05]  /*1b880*/  IADD3 R6, P0, PT, R8, R2, RZ ;  /* 0x0000000208067210 */ /* 0x002fca0007f1e0ff */
[----:B------:R-:W-:Y:S02]  /*1b890*/  IMAD.X R7, R9, 0x1, R0, P0 ;  /* 0x0000000109077824 */ /* 0x000fe400000e0600 */
[----:B------:R-:W4:Y:S04]  /*1b8a0*/  LDL.LU.64 R8, [R1+0xd80] ;  /* 0x000d800001087983 */ /* 0x000f280000300a00 */
[----:B------:R1:W-:Y:S04]  /*1b8b0*/  STL.64 [R1+0x1e8], R6 ;  /* 0x0001e80601007387 */ /* 0x0003e80000100a00 */
[----:B------:R-:W4:Y:S04]  /*1b8c0*/  LDL.LU.64 R32, [R1+0xd70] ;  /* 0x000d700001207983 */ /* 0x000f280000300a00 */
[----:B------:R-:W4:Y:S01]  /*1b8d0*/  LDL.LU.64 R22, [R1+0xd68] ;  /* 0x000d680001167983 */ /* 0x000f220000300a00 */
[----:B------:R-:W-:-:S02]  /*1b8e0*/  IADD3 R4, P1, PT, R20, R2, RZ ;  /* 0x0000000214047210 */ /* 0x000fc40007f3e0ff */
[----:B-1----:R-:W-:-:S03]  /*1b8f0*/  IADD3 R6, P3, PT, R14, R2, RZ ;  /* 0x000000020e067210 */ /* 0x002fc60007f7e0ff */
[----:B------:R-:W-:Y:S01]  /*1b900*/  IMAD.X R5, R21, 0x1, R0, P1 ;  /* 0x0000000115057824 */ /* 0x000fe200008e0600 */
[----:B------:R-:W-:Y:S01]  /*1b910*/  IADD3 R28, P0, PT, R30, R2, RZ ;  /* 0x000000021e1c7210 */ /* 0x000fe20007f1e0ff */
[----:B------:R-:W4:Y:S01]  /*1b920*/  LDL.LU.64 R20, [R1+0xd60] ;  /* 0x000d600001147983 */ /* 0x000f220000300a00 */
[----:B------:R-:W-:-:S03]  /*1b930*/  IADD3.X R7, PT, PT, R15, R0, RZ, P3, !PT ;  /* 0x000000000f077210 */ /* 0x000fc60001ffe4ff */
[----:B------:R1:W-:Y:S01]  /*1b940*/  STL.64 [R1+0x1f8], R4 ;  /* 0x0001f80401007387 */ /* 0x0003e20000100a00 */
[----:B------:R-:W-:-:S03]  /*1b950*/  IMAD.X R29, R31, 0x1, R0, P0 ;  /* 0x000000011f1d7824 */ /* 0x000fc600000e0600 */
[----:B------:R-:W4:Y:S04]  /*1b960*/  LDL.LU.64 R14, [R1+0xd58] ;  /* 0x000d5800010e7983 */ /* 0x000f280000300a00 */
[----:B------:R1:W-:Y:S02]  /*1b970*/  STL.64 [R1+0x210], R6 ;  /* 0x0002100601007387 */ /* 0x0003e40000100a00 */
[-C--:B-1----:R-:W-:Y:S02]  /*1b980*/  IADD3 R4, P1, PT, R26, R2.reuse, RZ ;  /* 0x000000021a047210 */ /* 0x082fe40007f3e0ff */
[----:B------:R1:W-:Y:S03]  /*1b990*/  STL.64 [R1+0x200], R28 ;  /* 0x0002001c01007387 */ /* 0x0003e60000100a00 */
[----:B------:R-:W-:Y:S01]  /*1b9a0*/  IMAD.X R5, R27, 0x1, R0, P1 ;  /* 0x000000011b057824 */ /* 0x000fe200008e0600 */
[----:B------:R-:W-:-:S04]  /*1b9b0*/  IADD3 R6, P0, PT, R16, R2, RZ ;  /* 0x0000000210067210 */ /* 0x000fc80007f1e0ff */
[----:B------:R2:W-:Y:S01]  /*1b9c0*/  STL.64 [R1+0x220], R4 ;  /* 0x0002200401007387 */ /* 0x0005e20000100a00 */
[----:B------:R-:W-:-:S03]  /*1b9d0*/  IMAD.X R7, R17, 0x1, R0, P0 ;  /* 0x0000000111077824 */ /* 0x000fc600000e0600 */
[----:B-1----:R-:W4:Y:S01]  /*1b9e0*/  LDL.LU.64 R28, [R1+0xd50] ;  /* 0x000d5000011c7983 */ /* 0x002f220000300a00 */
[----:B------:R-:W-:-:S03]  /*1b9f0*/  IADD3 R30, P1, PT, R34, R2, RZ ;  /* 0x00000002221e7210 */ /* 0x000fc60007f3e0ff */
[----:B------:R-:W4:Y:S04]  /*1ba00*/  LDL.LU.64 R26, [R1+0xd40] ;  /* 0x000d4000011a7983 */ /* 0x000f280000300a00 */
[----:B------:R-:W4:Y:S04]  /*1ba10*/  LDL.LU.64 R16, [R1+0xd28] ;  /* 0x000d280001107983 */ /* 0x000f280000300a00 */
[----:B------:R1:W-:Y:S01]  /*1ba20*/  STL.64 [R1+0x230], R6 ;  /* 0x0002300601007387 */ /* 0x0003e20000100a00 */
[----:B------:R-:W-:Y:S01]  /*1ba30*/  IMAD.X R31, R35, 0x1, R0, P1 ;  /* 0x00000001231f7824 */ /* 0x000fe200008e0600 */
[----:B--2---:R-:W-:-:S04]  /*1ba40*/  IADD3 R4, P3, PT, R12, R2, RZ ;  /* 0x000000020c047210 */ /* 0x004fc80007f7e0ff */
[----:B------:R-:W-:Y:S02]  /*1ba50*/  IADD3.X R5, PT, PT, R13, R0, RZ, P3, !PT ;  /* 0x000000000d057210 */ /* 0x000fe40001ffe4ff */
[----:B------:R-:W2:Y:S04]  /*1ba60*/  LDL.LU.64 R12, [R1+0xd10] ;  /* 0x000d1000010c7983 */ /* 0x000ea80000300a00 */
[----:B------:R-:W-:Y:S01]  /*1ba70*/  STL.64 [R1+0x250], R4 ;  /* 0x0002500401007387 */ /* 0x000fe20000100a00 */
[----:B-1----:R-:W-:-:S03]  /*1ba80*/  IADD3 R6, P0, PT, R24, R2, RZ ;  /* 0x0000000218067210 */ /* 0x002fc60007f1e0ff */
[----:B------:R1:W-:Y:S02]  /*1ba90*/  STL.64 [R1+0x240], R30 ;  /* 0x0002401e01007387 */ /* 0x0003e40000100a00 */
[----:B------:R-:W-:-:S05]  /*1baa0*/  IMAD.X R7, R25, 0x1, R0, P0 ;  /* 0x0000000119077824 */ /* 0x000fca00000e0600 */
[----:B------:R3:W-:Y:S04]  /*1bab0*/  STL.64 [R1+0x260], R6 ;  /* 0x0002600601007387 */ /* 0x0007e80000100a00 */
[----:B-1----:R-:W2:Y:S04]  /*1bac0*/  LDL.LU.64 R30, [R1+0xcf8] ;  /* 0x000cf800011e7983 */ /* 0x002ea80000300a00 */
[----:B------:R-:W2:Y:S01]  /*1bad0*/  LDL.LU.64 R24, [R1+0xce8] ;  /* 0x000ce80001187983 */ /* 0x000ea20000300a00 */
[----:B---3--:R-:W-:-:S05]  /*1bae0*/  IADD3 R4, P1, PT, R10, R2, RZ ;  /* 0x000000020a047210 */ /* 0x008fca0007f3e0ff */
[----:B------:R-:W-:Y:S01]  /*1baf0*/  IMAD.X R5, R11, 0x1, R0, P1 ;  /* 0x000000010b057824 */ /* 0x000fe200008e0600 */
[-C--:B----4-:R-:W-:Y:S01]  /*1bb00*/  IADD3 R34, P0, PT, R36, R2.reuse, RZ ;  /* 0x0000000224227210 */ /* 0x090fe20007f1e0ff */
[----:B------:R-:W3:Y:S01]  /*1bb10*/  LDL.LU.64 R10, [R1+0xce0] ;  /* 0x000ce000010a7983 */ /* 0x000ee20000300a00 */
[----:B------:R-:W-:-:S03]  /*1bb20*/  IADD3 R6, P3, PT, R18, R2, RZ ;  /* 0x0000000212067210 */ /* 0x000fc60007f7e0ff */
[----:B------:R1:W-:Y:S01]  /*1bb30*/  STL.64 [R1+0x270], R4 ;  /* 0x0002700401007387 */ /* 0x0003e20000100a00 */
[----:B------:R-:W-:Y:S01]  /*1bb40*/  IADD3.X R7, PT, PT, R19, R0, RZ, P3, !PT ;  /* 0x0000000013077210 */ /* 0x000fe20001ffe4ff */
[----:B------:R-:W-:Y:S02]  /*1bb50*/  IMAD.X R35, R37, 0x1, R0, P0 ;  /* 0x0000000125237824 */ /* 0x000fe400000e0600 */
[----:B------:R-:W4:Y:S04]  /*1bb60*/  LDL.LU.64 R18, [R1+0xcd8] ;  /* 0x000cd80001127983 */ /* 0x000f280000300a00 */
[----:B------:R1:W-:Y:S04]  /*1bb70*/  STL.64 [R1+0x290], R6 ;  /* 0x0002900601007387 */ /* 0x0003e80000100a00 */
[----:B------:R1:W-:Y:S02]  /*1bb80*/  STL.64 [R1+0x280], R34 ;  /* 0x0002802201007387 */ /* 0x0003e40000100a00 */
[----:B-1----:R-:W-:-:S05]  /*1bb90*/  IADD3 R4, P1, PT, R8, R2, RZ ;  /* 0x0000000208047210 */ /* 0x002fca0007f3e0ff */
[----:B------:R-:W-:Y:S01]  /*1bba0*/  IMAD.X R5, R9, 0x1, R0, P1 ;  /* 0x0000000109057824 */ /* 0x000fe200008e0600 */
[----:B------:R-:W-:-:S04]  /*1bbb0*/  IADD3 R6, P0, PT, R32, R2, RZ ;  /* 0x0000000220067210 */ /* 0x000fc80007f1e0ff */
[----:B------:R-:W-:Y:S01]  /*1bbc0*/  STL.64 [R1+0x2a0], R4 ;  /* 0x0002a00401007387 */ /* 0x000fe20000100a00 */
[-C--:B------:R-:W-:Y:S01]  /*1bbd0*/  IADD3 R8, P1, PT, R22, R2.reuse, RZ ;  /* 0x0000000216087210 */ /* 0x080fe20007f3e0ff */
[--C-:B------:R-:W-:Y:S02]  /*1bbe0*/  IMAD.X R7, R33, 0x1, R0.reuse, P0 ;  /* 0x0000000121077824 */ /* 0x100fe400000e0600 */
[----:B------:R-:W4:Y:S02]  /*1bbf0*/  LDL.LU.64 R34, [R1+0xcd0] ;  /* 0x000cd00001227983 */ /* 0x000f240000300a00 */
[----:B------:R-:W-:Y:S02]  /*1bc00*/  IMAD.X R9, R23, 0x1, R0, P1 ;  /* 0x0000000117097824 */ /* 0x000fe400008e0600 */
[----:B------:R-:W-:Y:S04]  /*1bc10*/  STL.64 [R1+0x2b0], R6 ;  /* 0x0002b00601007387 */ /* 0x000fe80000100a00 */
        /* <DEDUP_REMOVED lines=8> */
[----:B------:R1:W-:Y:S01]  /*1bca0*/  STL.64 [R1+0x2d0], R4 ;  /* 0x0002d00401007387 */ /* 0x0003e20000100a00 */
[----:B------:R-:W-:-:S03]  /*1bcb0*/  IADD3 R14, P0, PT, R26, R2, RZ ;  /* 0x000000021a0e7210 */ /* 0x000fc60007f1e0ff */
[----:B------:R1:W-:Y:S02]  /*1bcc0*/  STL.64 [R1+0x2e0], R6 ;  /* 0x0002e00601007387 */ /* 0x0003e40000100a00 */
[----:B-1----:R-:W-:Y:S01]  /*1bcd0*/  IADD3 R4, P1, PT, R28, R2, RZ ;  /* 0x000000021c047210 */ /* 0x002fe20007f3e0ff */
[----:B------:R-:W-:-:S04]  /*1bce0*/  IMAD.X R15, R27, 0x1, R0, P0 ;  /* 0x000000011b0f7824 */ /* 0x000fc800000e0600 */
[----:B------:R-:W-:Y:S01]  /*1bcf0*/  IMAD.X R5, R29, 0x1, R0, P1 ;  /* 0x000000011d057824 */ /* 0x000fe200008e0600 */
[----:B------:R-:W-:Y:S01]  /*1bd00*/  IADD3 R6, P3, PT, R16, R2, RZ ;  /* 0x0000000210067210 */ /* 0x000fe20007f7e0ff */
[----:B------:R-:W4:Y:S03]  /*1bd10*/  LDL.LU.64 R28, [R1+0xc88] ;  /* 0x000c8800011c7983 */ /* 0x000f260000300a00 */
[----:B------:R-:W-:Y:S01]  /*1bd20*/  IADD3.X R7, PT, PT, R17, R0, RZ, P3, !PT ;  /* 0x0000000011077210 */ /* 0x000fe20001ffe4ff */
[----:B------:R-:W-:Y:S04]  /*1bd30*/  STL.64 [R1+0x2f0], R4 ;  /* 0x0002f00401007387 */ /* 0x000fe80000100a00 */
[----:B------:R-:W4:Y:S04]  /*1bd40*/  LDL.LU.64 R26, [R1+0xc70] ;  /* 0x000c7000011a7983 */ /* 0x000f280000300a00 */
[----:B------:R1:W-:Y:S04]  /*1bd50*/  STL.64 [R1+0x300], R14 ;  /* 0x0003000e01007387 */ /* 0x0003e80000100a00 */
[----:B-1----:R-:W4:Y:S04]  /*1bd60*/  LDL.LU.64 R14, [R1+0xc68] ;  /* 0x000c6800010e7983 */ /* 0x002f280000300a00 */
[----:B------:R-:W4:Y:S04]  /*1bd70*/  LDL.LU.64 R16, [R1+0xc60] ;  /* 0x000c600001107983 */ /* 0x000f280000300a00 */
[----:B------:R1:W-:Y:S01]  /*1bd80*/  STL.64 [R1+0x310], R6 ;  /* 0x0003100601007387 */ /* 0x0003e20000100a00 */
[----:B--2---:R-:W-:-:S05]  /*1bd90*/  IADD3 R4, P1, PT, R12, R2, RZ ;  /* 0x000000020c047210 */ /* 0x004fca0007f3e0ff */
[----:B------:R-:W-:-:S05]  /*1bda0*/  IMAD.X R5, R13, 0x1, R0, P1 ;  /* 0x000000010d057824 */ /* 0x000fca00008e0600 */
[----:B------:R-:W-:Y:S01]  /*1bdb0*/  STL.64 [R1+0x320], R4 ;  /* 0x0003200401007387 */ /* 0x000fe20000100a00 */
[-C--:B-1----:R-:W-:Y:S02]  /*1bdc0*/  IADD3 R6, P0, PT, R30, R2.reuse, RZ ;  /* 0x000000021e067210 */ /* 0x082fe40007f1e0ff */
[----:B------:R-:W-:-:S03]  /*1bdd0*/  IADD3 R12, P1, PT, R24, R2, RZ ;  /* 0x00000002180c7210 */ /* 0x000fc60007f3e0ff */
[--C-:B------:R-:W-:Y:S02]  /*1bde0*/  IMAD.X R7, R31, 0x1, R0.reuse, P0 ;  /* 0x000000011f077824 */ /* 0x100fe400000e0600 */
[----:B------:R-:W2:Y:S01]  /*1bdf0*/  LDL.LU.64 R30, [R1+0xc58] ;  /* 0x000c5800011e7983 */ /* 0x000ea20000300a00 */
[----:B------:R-:W-:-:S03]  /*1be00*/  IMAD.X R13, R25, 0x1, R0, P1 ;  /* 0x00000001190d7824 */ /* 0x000fc600008e0600 */
[----:B------:R-:W-:Y:S04]  /*1be10*/  STL.64 [R1+0x330], R6 ;  /* 0x0003300601007387 */ /* 0x000fe80000100a00 */
[----:B------:R-:W2:Y:S04]  /*1be20*/  LDL.LU.64 R24, [R1+0xc50] ;  /* 0x000c500001187983 */ /* 0x000ea80000300a00 */
[----:B------:R1:W-:Y:S04]  /*1be30*/  STL.64 [R1+0x338], R12 ;  /* 0x0003380c01007387 */ /* 0x0003e80000100a00 */
[----:B-1----:R-:W2:Y:S01]  /*1be40*/  LDL.LU.64 R12, [R1+0xc48] ;  /* 0x000c4800010c7983 */ /* 0x002ea20000300a00 */
[----:B---3--:R-:W-:-:S04]  /*1be50*/  IADD3 R4, P3, PT, R10, R2, RZ ;  /* 0x000000020a047210 */ /* 0x008fc80007f7e0ff */
[----:B------:R-:W-:Y:S02]  /*1be60*/  IADD3.X R5, PT, PT, R11, R0, RZ, P3, !PT ;  /* 0x000000000b057210 */ /* 0x000fe40001ffe4ff */
[----:B------:R-:W3:Y:S01]  /*1be70*/  LDL.LU.64 R10, [R1+0xc30] ;  /* 0x000c3000010a7983 */ /* 0x000ee20000300a00 */
[----:B----4-:R-:W-:-:S03]  /*1be80*/  IADD3 R6, P0, PT, R18, R2, RZ ;  /* 0x0000000212067210 */ /* 0x010fc60007f1e0ff */
[----:B------:R1:W-:Y:S02]  /*1be90*/  STL.64 [R1+0x340], R4 ;  /* 0x0003400401007387 */ /* 0x0003e40000100a00 */
[----:B------:R-:W-:Y:S02]  /*1bea0*/  IMAD.X R7, R19, 0x1, R0, P0 ;  /* 0x0000000113077824 */ /* 0x000fe400000e0600 */
[----:B------:R-:W4:Y:S04]  /*1beb0*/  LDL.LU.64 R32, [R1+0xc18] ;  /* 0x000c180001207983 */ /* 0x000f280000300a00 */
[----:B------:R1:W-:Y:S02]  /*1bec0*/  STL.64 [R1+0x348], R6 ;  /* 0x0003480601007387 */ /* 0x0003e40000100a00 */
[----:B-1----:R-:W-:-:S05]  /*1bed0*/  IADD3 R4, P1, PT, R34, R2, RZ ;  /* 0x0000000222047210 */ /* 0x002fca0007f3e0ff */
[----:B------:R-:W-:Y:S01]  /*1bee0*/  IMAD.X R5, R35, 0x1, R0, P1 ;  /* 0x0000000123057824 */ /* 0x000fe200008e0600 */
[----:B------:R-:W-:-:S04]  /*1bef0*/  IADD3 R18, P0, PT, R22, R2, RZ ;  /* 0x0000000216127210 */ /* 0x000fc80007f1e0ff */
[----:B------:R-:W-:Y:S01]  /*1bf00*/  STL.64 [R1+0x370], R4 ;  /* 0x0003700401007387 */ /* 0x000fe20000100a00 */
[----:B------:R-:W-:-:S03]  /*1bf10*/  IMAD.X R19, R23, 0x1, R0, P0 ;  /* 0x0000000117137824 */ /* 0x000fc600000e0600 */
[----:B------:R-:W4:Y:S04]  /*1bf20*/  LDL.LU.64 R22, [R1+0xc00] ;  /* 0x000c000001167983 */ /* 0x000f280000300a00 */
[----:B------:R1:W-:Y:S01]  /*1bf30*/  STL.64 [R1+0x380], R18 ;  /* 0x0003801201007387 */ /* 0x0003e20000100a00 */
[----:B------:R-:W-:-:S04]  /*1bf40*/  IADD3 R6, P3, PT, R8, R2, RZ ;  /* 0x0000000208067210 */ /* 0x000fc80007f7e0ff */
[----:B------:R-:W-:Y:S01]  /*1bf50*/  IADD3.X R7, PT, PT, R9, R0, RZ, P3, !PT ;  /* 0x0000000009077210 */ /* 0x000fe20001ffe4ff */
[----:B-1----:R-:W4:Y:S04]  /*1bf60*/  LDL.LU.64 R18, [R1+0xbf8] ;  /* 0x000bf80001127983 */ /* 0x002f280000300a00 */
[----:B------:R-:W4:Y:S01]  /*1bf70*/  LDL.LU.64 R8, [R1+0xbf0] ;  /* 0x000bf00001087983 */ /* 0x000f220000300a00 */
[----:B------:R-:W-:-:S03]  /*1bf80*/  IADD3 R4, P1, PT, R20, R2, RZ ;  /* 0x0000000214047210 */ /* 0x000fc60007f3e0ff */
[----:B------:R1:W-:Y:S02]  /*1bf90*/  STL.64 [R1+0x390], R6 ;  /* 0x0003900601007387 */ /* 0x0003e40000100a00 */
[----:B------:R-:W-:Y:S02]  /*1bfa0*/  IMAD.X R5, R21, 0x1, R0, P1 ;  /* 0x0000000115057824 */ /* 0x000fe400008e0600 */
[----:B------:R-:W4:Y:S01]  /*1bfb0*/  LDL.LU.64 R34, [R1+0xbe8] ;  /* 0x000be80001227983 */ /* 0x000f220000300a00 */
[----:B-1----:R-:W-:-:S03]  /*1bfc0*/  IADD3 R6, P0, PT, R28, R2, RZ ;  /* 0x000000021c067210 */ /* 0x002fc60007f1e0ff */
[----:B------:R1:W-:Y:S02]  /*1bfd0*/  STL.64 [R1+0x3a0], R4 ;  /* 0x0003a00401007387 */ /* 0x0003e40000100a00 */
[----:B------:R-:W-:Y:S01]  /*1bfe0*/  IMAD.X R7, R29, 0x1, R0, P0 ;  /* 0x000000011d077824 */ /* 0x000fe200000e0600 */
[----:B------:R-:W-:-:S04]  /*1bff0*/  IADD3 R20, P1, PT, R26, R2, RZ ;  /* 0x000000021a147210 */ /* 0x000fc80007f3e0ff */
[----:B------:R1:W-:Y:S01]  /*1c000*/  STL.64 [R1+0x3b0], R6 ;  /* 0x0003b00601007387 */ /* 0x0003e20000100a00 */
[----:B------:R-:W-:-:S03]  /*1c010*/  IMAD.X R21, R27, 0x1, R0, P1 ;  /* 0x000000011b157824 */ /* 0x000fc600008e0600 */
[----:B------:R-:W4:Y:S04]  /*1c020*/  LDL.LU.64 R28, [R1+0xbe0] ;  /* 0x000be000011c7983 */ /* 0x000f280000300a00 */
[----:B------:R1:W-:Y:S02]  /*1c030*/  STL.64 [R1+0x3c0], R20 ;  /* 0x0003c01401007387 */ /* 0x0003e40000100a00 */
[----:B-1----:R-:W-:-:S04]  /*1c040*/  IADD3 R4, P3, PT, R14, R2, RZ ;  /* 0x000000020e047210 */ /* 0x002fc80007f7e0ff */
[----:B------:R-:W-:Y:S02]  /*1c050*/  IADD3.X R5, PT, PT, R15, R0, RZ, P3, !PT ;  /* 0x000000000f057210 */ /* 0x000fe40001ffe4ff */
[----:B------:R-:W-:Y:S01]  /*1c060*/  IADD3 R6, P0, PT, R16, R2, RZ ;  /* 0x0000000210067210 */ /* 0x000fe20007f1e0ff */
[----:B------:R-:W4:Y:S04]  /*1c070*/  LDL.LU.64 R20, [R1+0xbd8] ;  /* 0x000bd80001147983 */ /* 0x000f280000300a00 */
[----:B------:R-:W4:Y:S01]  /*1c080*/  LDL.LU.64 R14, [R1+0xbd0] ;  /* 0x000bd000010e7983 */ /* 0x000f220000300a00 */
[----:B------:R-:W-:-:S03]  /*1c090*/  IMAD.X R7, R17, 0x1, R0, P0 ;  /* 0x0000000111077824 */ /* 0x000fc600000e0600 */
[----:B------:R2:W-:Y:S04]  /*1c0a0*/  STL.64 [R1+0x3d0], R4 ;  /* 0x0003d00401007387 */ /* 0x0005e80000100a00 */
[----:B------:R-:W4:Y:S04]  /*1c0b0*/  LDL.LU.64 R26, [R1+0xbb8] ;  /* 0x000bb800011a7983 */ /* 0x000f280000300a00 */
[----:B------:R1:W-:Y:S01]  /*1c0c0*/  STL.64 [R1+0x3e0], R6 ;  /* 0x0003e00601007387 */ /* 0x0003e20000100a00 */
[----:B--2---:R-:W-:-:S05]  /*1c0d0*/  IADD3 R4, P1, PT, R30, R2, RZ ;  /* 0x000000021e047210 */ /* 0x004fca0007f3e0ff */
[----:B------:R-:W-:Y:S01]  /*1c0e0*/  IMAD.X R5, R31, 0x1, R0, P1 ;  /* 0x000000011f057824 */ /* 0x000fe200008e0600 */
[----:B------:R-:W-:-:S04]  /*1c0f0*/  IADD3 R16, P0, PT, R24, R2, RZ ;  /* 0x0000000218107210 */ /* 0x000fc80007f1e0ff */
[----:B------:R-:W-:Y:S01]  /*1c100*/  STL.64 [R1+0x3f0], R4 ;  /* 0x0003f00401007387 */ /* 0x000fe20000100a00 */
[----:B------:R-:W-:-:S03]  /*1c110*/  IMAD.X R17, R25, 0x1, R0, P0 ;  /* 0x0000000119117824 */ /* 0x000fc600000e0600 */
[----:B------:R-:W2:Y:S04]  /*1c120*/  LDL.LU.64 R30, [R1+0xba0] ;  /* 0x000ba000011e7983 */ /* 0x000ea80000300a00 */
[----:B------:R3:W-:Y:S01]  /*1c130*/  STL.64 [R1+0x400], R16 ;  /* 0x0004001001007387 */ /* 0x0007e20000100a00 */
[----:B-1----:R-:W-:-:S04]  /*1c140*/  IADD3 R6, P3, PT, R12, R2, RZ ;  /* 0x000000020c067210 */ /* 0x002fc80007f7e0ff */
[----:B------:R-:W-:Y:S01]  /*1c150*/  IADD3.X R7, PT, PT, R13, R0, RZ, P3, !PT ;  /* 0x000000000d077210 */ /* 0x000fe20001ffe4ff */
[----:B---3--:R-:W3:Y:S01]  /*1c160*/  LDL.LU.64 R16, [R1+0xb90] ;  /* 0x000b900001107983 */ /* 0x008ee20000300a00 */
[----:B------:R-:W-:-:S03]  /*1c170*/  IADD3 R4, P1, PT, R10, R2, RZ ;  /* 0x000000020a047210 */ /* 0x000fc60007f3e0ff */
[----:B------:R4:W-:Y:S02]  /*1c180*/  STL.64 [R1+0x410], R6 ;  /* 0x0004100601007387 */ /* 0x0009e40000100a00 */
[----:B------:R-:W-:Y:S02]  /*1c190*/  IMAD.X R5, R11, 0x1, R0, P1 ;  /* 0x000000010b057824 */ /* 0x000fe400008e0600 */
[----:B------:R-:W3:Y:S04]  /*1c1a0*/  LDL.LU.64 R12, [R1+0xb88] ;  /* 0x000b8800010c7983 */ /* 0x000ee80000300a00 */
[----:B------:R-:W3:Y:S01]  /*1c1b0*/  LDL.LU.64 R24, [R1+0xb68] ;  /* 0x000b680001187983 */ /* 0x000ee20000300a00 */
[----:B----4-:R-:W-:-:S03]  /*1c1c0*/  IADD3 R6, P0, PT, R32, R2, RZ ;  /* 0x0000000220067210 */ /* 0x010fc60007f1e0ff */
[----:B------:R1:W-:Y:S02]  /*1c1d0*/  STL.64 [R1+0x420], R4 ;  /* 0x0004200401007387 */ /* 0x0003e40000100a00 */
[----:B------:R-:W-:-:S05]  /*1c1e0*/  IMAD.X R7, R33, 0x1, R0, P0 ;  /* 0x0000000121077824 */ /* 0x000fca00000e0600 */
[----:B------:R-:W-:Y:S04]  /*1c1f0*/  STL.64 [R1+0x430], R6 ;  /* 0x0004300601007387 */ /* 0x000fe80000100a00 */
[----:B------:R-:W4:Y:S01]  /*1c200*/  LDL.LU.64 R32, [R1+0xb60] ;  /* 0x000b600001207983 */ /* 0x000f220000300a00 */
[----:B------:R-:W-:-:S05]  /*1c210*/  IADD3 R10, P1, PT, R22, R2, RZ ;  /* 0x00000002160a7210 */ /* 0x000fca0007f3e0ff */
[----:B------:R-:W-:-:S05]  /*1c220*/  IMAD.X R11, R23, 0x1, R0, P1 ;  /* 0x00000001170b7824 */ /* 0x000fca00008e0600 */
[----:B------:R1:W-:Y:S02]  /*1c230*/  STL.64 [R1+0x440], R10 ;  /* 0x0004400a01007387 */ /* 0x0003e40000100a00 */
[-C--:B-1----:R-:W-:Y:S02]  /*1c240*/  IADD3 R4, P3, PT, R18, R2.reuse, RZ ;  /* 0x0000000212047210 */ /* 0x082fe40007f7e0ff */
[----:B------:R-:W4:Y:S01]  /*1c250*/  LDL.LU.64 R10, [R1+0xb58] ;  /* 0x000b5800010a7983 */ /* 0x000f220000300a00 */
[----:B------:R-:W-:Y:S02]  /*1c260*/  IADD3 R6, P0, PT, R8, R2, RZ ;  /* 0x0000000208067210 */ /* 0x000fe40007f1e0ff */
[----:B------:R-:W-:-:S03]  /*1c270*/  IADD3.X R5, PT, PT, R19, R0, RZ, P3, !PT ;  /* 0x0000000013057210 */ /* 0x000fc60001ffe4ff */
[----:B------:R-:W-:Y:S02]  /*1c280*/  IMAD.X R7, R9, 0x1, R0, P0 ;  /* 0x0000000109077824 */ /* 0x000fe400000e0600 */
[----:B------:R-:W-:Y:S04]  /*1c290*/  STL.64 [R1+0x450], R4 ;  /* 0x0004500401007387 */ /* 0x000fe80000100a00 */
[----:B------:R1:W-:Y:S04]  /*1c2a0*/  STL.64 [R1+0x460], R6 ;  /* 0x0004600601007387 */ /* 0x0003e80000100a00 */
[----:B-1----:R-:W4:Y:S01]  /*1c2b0*/  LDL.LU.64 R6, [R1+0xb50] ;  /* 0x000b500001067983 */ /* 0x002f220000300a00 */
[----:B------:R-:W-:-:S03]  /*1c2c0*/  IADD3 R4, P1, PT, R34, R2, RZ ;  /* 0x0000000222047210 */ /* 0x000fc60007f3e0ff */
[----:B------:R-:W4:Y:S01]  /*1c2d0*/  LDL.LU.64 R18, [R1+0xb48] ;  /* 0x000b480001127983 */ /* 0x000f220000300a00 */
[----:B------:R-:W-:Y:S01]  /*1c2e0*/  IADD3 R22, P0, PT, R28, R2, RZ ;  /* 0x000000021c167210 */ /* 0x000fe20007f1e0ff */
[----:B------:R-:W-:-:S04]  /*1c2f0*/  IMAD.X R5, R35, 0x1, R0, P1 ;  /* 0x0000000123057824 */ /* 0x000fc800008e0600 */
[----:B------:R-:W-:Y:S01]  /*1c300*/  IMAD.X R23, R29, 0x1, R0, P0 ;  /* 0x000000011d177824 */ /* 0x000fe200000e0600 */
[----:B------:R1:W-:Y:S04]  /*1c310*/  STL.64 [R1+0x470], R4 ;  /* 0x0004700401007387 */ /* 0x0003e80000100a00 */
[----:B------:R-:W4:Y:S01]  /*1c320*/  LDL.LU.64 R36, [R1+0xb40] ;  /* 0x000b400001247983 */ /* 0x000f220000300a00 */
[----:B------:R-:W-:-:S03]  /*1c330*/  IADD3 R8, P3, PT, R20, R2, RZ ;  /* 0x0000000214087210 */ /* 0x000fc60007f7e0ff */
[----:B------:R1:W-:Y:S01]  /*1c340*/  STL.64 [R1+0x480], R22 ;  /* 0x0004801601007387 */ /* 0x0003e20000100a00 */
[----:B------:R-:W-:Y:S02]  /*1c350*/  IADD3.X R9, PT, PT, R21, R0, RZ, P3, !PT ;  /* 0x0000000015097210 */ /* 0x000fe40001ffe4ff */
[-C--:B-1----:R-:W-:Y:S01]  /*1c360*/  IADD3 R4, P1, PT, R14, R2.reuse, RZ ;  /* 0x000000020e047210 */ /* 0x082fe20007f3e0ff */
[----:B------:R-:W4:Y:S04]  /*1c370*/  LDL.LU.64 R22, [R1+0xb38] ;  /* 0x000b380001167983 */ /* 0x000f280000300a00 */
[----:B------:R-:W-:Y:S01]  /*1c380*/  IMAD.X R5, R15, 0x1, R0, P1 ;  /* 0x000000010f057824 */ /* 0x000fe200008e0600 */
[----:B------:R1:W-:Y:S04]  /*1c390*/  STL.64 [R1+0x490], R8 ;  /* 0x0004900801007387 */ /* 0x0003e80000100a00 */
[----:B------:R-:W4:Y:S04]  /*1c3a0*/  LDL.LU.64 R20, [R1+0xb30] ;  /* 0x000b300001147983 */ /* 0x000f280000300a00 */
[----:B------:R-:W4:Y:S01]  /*1c3b0*/  LDL.LU.64 R14, [R1+0xb28] ;  /* 0x000b2800010e7983 */ /* 0x000f220000300a00 */
[----:B-1----:R-:W-:-:S03]  /*1c3c0*/  IADD3 R8, P0, PT, R26, R2, RZ ;  /* 0x000000021a087210 */ /* 0x002fc60007f1e0ff */
[----:B------:R3:W-:Y:S02]  /*1c3d0*/  STL.64 [R1+0x4a0], R4 ;  /* 0x0004a00401007387 */ /* 0x0007e40000100a00 */
[----:B------:R-:W-:Y:S02]  /*1c3e0*/  IMAD.X R9, R27, 0x1, R0, P0 ;  /* 0x000000011b097824 */ /* 0x000fe400000e0600 */
[----:B------:R-:W4:Y:S04]  /*1c3f0*/  LDL.LU.64 R34, [R1+0xb20] ;  /* 0x000b200001227983 */ /* 0x000f280000300a00 */
[----:B------:R-:W4:Y:S04]  /*1c400*/  LDL.LU.64 R26, [R1+0xb18] ;  /* 0x000b1800011a7983 */ /* 0x000f280000300a00 */
[----:B------:R1:W-:Y:S01]  /*1c410*/  STL.64 [R1+0x4b0], R8 ;  /* 0x0004b00801007387 */ /* 0x0003e20000100a00 */
[----:B--2---:R-:W-:-:S05]  /*1c420*/  IADD3 R28, P1, PT, R30, R2, RZ ;  /* 0x000000021e1c7210 */ /* 0x004fca0007f3e0ff */
[----:B------:R-:W-:Y:S01]  /*1c430*/  IMAD.X R29, R31, 0x1, R0, P1 ;  /* 0x000000011f1d7824 */ /* 0x000fe200008e0600 */
[----:B---3--:R-:W-:-:S04]  /*1c440*/  IADD3 R4, P3, PT, R16, R2, RZ ;  /* 0x0000000210047210 */ /* 0x008fc80007f7e0ff */
[----:B------:R-:W-:Y:S02]  /*1c450*/  IADD3.X R5, PT, PT, R17, R0, RZ, P3, !PT ;  /* 0x0000000011057210 */ /* 0x000fe40001ffe4ff */
[----:B-1----:R-:W-:-:S03]  /*1c460*/  IADD3 R8, P0, PT, R12, R2, RZ ;  /* 0x000000020c087210 */ /* 0x002fc60007f1e0ff */
[----:B------:R1:W-:Y:S04]  /*1c470*/  STL.64 [R1+0x4d0], R4 ;  /* 0x0004d00401007387 */ /* 0x0003e80000100a00 */
[----:B------:R4:W-:Y:S01]  /*1c480*/  STL.64 [R1+0x4c0], R28 ;  /* 0x0004c01c01007387 */ /* 0x0009e20000100a00 */
[----:B------:R-:W-:-:S03]  /*1c490*/  IMAD.X R9, R13, 0x1, R0, P0 ;  /* 0x000000010d097824 */ /* 0x000fc600000e0600 */
[----:B------:R-:W2:Y:S01]  /*1c4a0*/  LDL.LU.64 R16, [R1+0xb10] ;  /* 0x000b100001107983 */ /* 0x000ea20000300a00 */
[----:B-1----:R-:W-:-:S03]  /*1c4b0*/  IADD3 R4, P1, PT, R24, R2, RZ ;  /* 0x0000000218047210 */ /* 0x002fc60007f3e0ff */
[----:B------:R-:W3:Y:S04]  /*1c4c0*/  LDL.LU.64 R12, [R1+0xb08] ;  /* 0x000b0800010c7983 */ /* 0x000ee80000300a00 */
[----:B------:R1:W-:Y:S01]  /*1c4d0*/  STL.64 [R1+0x4e0], R8 ;  /* 0x0004e00801007387 */ /* 0x0003e20000100a00 */
[--C-:B------:R-:W-:Y:S01]  /*1c4e0*/  IMAD.X R5, R25, 0x1, R0.reuse, P1 ;  /* 0x0000000119057824 */ /* 0x100fe200008e0600 */
[-C--:B----4-:R-:W-:Y:S02]  /*1c4f0*/  IADD3 R28, P0, PT, R32, R2.reuse, RZ ;  /* 0x00000002201c7210 */ /* 0x090fe40007f1e0ff */
[----:B------:R-:W4:Y:S03]  /*1c500*/  LDL.LU.64 R30, [R1+0xb00] ;  /* 0x000b0000011e7983 */ /* 0x000f260000300a00 */
[----:B------:R-:W-:Y:S01]  /*1c510*/  IMAD.X R29, R33, 0x1, R0, P0 ;  /* 0x00000001211d7824 */ /* 0x000fe200000e0600 */
[----:B------:R-:W4:Y:S04]  /*1c520*/  LDL.LU.64 R24, [R1+0xaf8] ;  /* 0x000af80001187983 */ /* 0x000f280000300a00 */
[----:B------:R1:W-:Y:S02]  /*1c530*/  STL.64 [R1+0x4f0], R4 ;  /* 0x0004f00401007387 */ /* 0x0003e40000100a00 */
[----:B-1----:R-:W-:-:S04]  /*1c540*/  IADD3 R8, P3, PT, R10, R2, RZ ;  /* 0x000000020a087210 */ /* 0x002fc80007f7e0ff */
[----:B------:R-:W-:-:S05]  /*1c550*/  IADD3.X R9, PT, PT, R11, R0, RZ, P3, !PT ;  /* 0x000000000b097210 */ /* 0x000fca0001ffe4ff */
[----:B------:R1:W-:Y:S04]  /*1c560*/  STL.64 [R1+0x510], R8 ;  /* 0x0005100801007387 */ /* 0x0003e80000100a00 */
[----:B------:R1:W-:Y:S04]  /*1c570*/  STL.64 [R1+0x500], R28 ;  /* 0x0005001c01007387 */ /* 0x0003e80000100a00 */
[----:B------:R-:W4:Y:S01]  /*1c580*/  LDL.LU.64 R10, [R1+0xad8] ;  /* 0x000ad800010a7983 */ /* 0x000f220000300a00 */
[----:B------:R-:W-:-:S05]  /*1c590*/  IADD3 R4, P1, PT, R6, R2, RZ ;  /* 0x0000000206047210 */ /* 0x000fca0007f3e0ff */
[----:B------:R-:W-:Y:S02]  /*1c5a0*/  IMAD.X R5, R7, 0x1, R0, P1 ;  /* 0x0000000107057824 */ /* 0x000fe400008e0600 */
[----:B------:R-:W4:Y:S01]  /*1c5b0*/  LDL.LU.64 R6, [R1+0xad0] ;  /* 0x000ad00001067983 */ /* 0x000f220000300a00 */
[----:B-1----:R-:W-:-:S03]  /*1c5c0*/  IADD3 R8, P0, PT, R18, R2, RZ ;  /* 0x0000000212087210 */ /* 0x002fc60007f1e0ff */
[----:B------:R1:W-:Y:S02]  /*1c5d0*/  STL.64 [R1+0x520], R4 ;  /* 0x0005200401007387 */ /* 0x0003e40000100a00 */
[----:B------:R-:W-:Y:S02]  /*1c5e0*/  IMAD.X R9, R19, 0x1, R0, P0 ;  /* 0x0000000113097824 */ /* 0x000fe400000e0600 */
[----:B------:R-:W4:Y:S01]  /*1c5f0*/  LDL.LU.64 R28, [R1+0xac0] ;  /* 0x000ac000011c7983 */ /* 0x000f220000300a00 */
[----:B------:R-:W-:-:S03]  /*1c600*/  IADD3 R32, P1, PT, R36, R2, RZ ;  /* 0x0000000224207210 */ /* 0x000fc60007f3e0ff */
[----:B------:R-:W4:Y:S02]  /*1c610*/  LDL.LU.64 R18, [R1+0xab8] ;  /* 0x000ab80001127983 */ /* 0x000f240000300a00 */
[----:B------:R-:W-:Y:S02]  /*1c620*/  IMAD.X R33, R37, 0x1, R0, P1 ;  /* 0x0000000125217824 */ /* 0x000fe400008e0600 */
[----:B------:R1:W-:Y:S02]  /*1c630*/  STL.64 [R1+0x530], R8 ;  /* 0x0005300801007387 */ /* 0x0003e40000100a00 */
[----:B-1----:R-:W-:-:S04]  /*1c640*/  IADD3 R4, P3, PT, R22, R2, RZ ;  /* 0x0000000216047210 */ /* 0x002fc80007f7e0ff */
[----:B------:R-:W-:Y:S02]  /*1c650*/  IADD3.X R5, PT, PT, R23, R0, RZ, P3, !PT ;  /* 0x0000000017057210 */ /* 0x000fe40001ffe4ff */
[----:B------:R-:W-:-:S03]  /*1c660*/  IADD3 R8, P0, PT, R20, R2, RZ ;  /* 0x0000000214087210 */ /* 0x000fc60007f1e0ff */
[----:B------:R1:W-:Y:S04]  /*1c670*/  STL.64 [R1+0x550], R4 ;  /* 0x0005500401007387 */ /* 0x0003e80000100a00 */
[----:B------:R1:W-:Y:S01]  /*1c680*/  STL.64 [R1+0x540], R32 ;  /* 0x0005402001007387 */ /* 0x0003e20000100a00 */
[----:B------:R-:W-:-:S03]  /*1c690*/  IMAD.X R9, R21, 0x1, R0, P0 ;  /* 0x0000000115097824 */ /* 0x000fc600000e0600 */
[----:B------:R-:W4:Y:S01]  /*1c6a0*/  LDL.LU.64 R22, [R1+0xab0] ;  /* 0x000ab00001167983 */ /* 0x000f220000300a00 */
[----:B-1----:R-:W-:-:S03]  /*1c6b0*/  IADD3 R4, P1, PT, R14, R2, RZ ;  /* 0x000000020e047210 */ /* 0x002fc60007f3e0ff */
[----:B------:R1:W-:Y:S01]  /*1c6c0*/  STL.64 [R1+0x558], R8 ;  /* 0x0005580801007387 */ /* 0x0003e20000100a00 */
[-C--:B------:R-:W-:Y:S01]  /*1c6d0*/  IADD3 R32, P0, PT, R34, R2.reuse, RZ ;  /* 0x0000000222207210 */ /* 0x080fe20007f1e0ff */
[----:B------:R-:W-:Y:S02]  /*1c6e0*/  IMAD.X R5, R15, 0x1, R0, P1 ;  /* 0x000000010f057824 */ /* 0x000fe400008e0600 */
[----:B------:R-:W4:Y:S04]  /*1c6f0*/  LDL.LU.64 R14, [R1+0xaa8] ;  /* 0x000aa800010e7983 */ /* 0x000f280000300a00 */
[----:B------:R-:W4:Y:S01]  /*1c700*/  LDL.LU.64 R36, [R1+0xa90] ;  /* 0x000a900001247983 */ /* 0x000f220000300a00 */
[----:B-1----:R-:W-:-:S03]  /*1c710*/  IADD3 R8, P3, PT, R26, R2, RZ ;  /* 0x000000021a087210 */ /* 0x002fc60007f7e0ff */
[----:B------:R-:W4:Y:S01]  /*1c720*/  LDL.LU.64 R20, [R1+0xa88] ;  /* 0x000a880001147983 */ /* 0x000f220000300a00 */
[----:B------:R-:W-:Y:S01]  /*1c730*/  IMAD.X R33, R35, 0x1, R0, P0 ;  /* 0x0000000123217824 */ /* 0x000fe200000e0600 */
[----:B------:R-:W-:Y:S02]  /*1c740*/  IADD3.X R9, PT, PT, R27, R0, RZ, P3, !PT ;  /* 0x000000001b097210 */ /* 0x000fe40001ffe4ff */
[----:B------:R2:W-:Y:S04]  /*1c750*/  STL.64 [R1+0x568], R4 ;  /* 0x0005680401007387 */ /* 0x0005e80000100a00 */
[----:B------:R3:W-:Y:S04]  /*1c760*/  STL.64 [R1+0x5a8], R8 ;  /* 0x0005a80801007387 */ /* 0x0007e80000100a00 */
[----:B------:R-:W-:Y:S01]  /*1c770*/  STL.64 [R1+0x5a0], R32 ;  /* 0x0005a02001007387 */ /* 0x000fe20000100a00 */
[----:B--2---:R-:W-:-:S02]  /*1c780*/  IADD3 R4, P1, PT, R16, R2, RZ ;  /* 0x0000000210047210 */ /* 0x004fc40007f3e0ff */
[----:B---3--:R-:W-:-:S03]  /*1c790*/  IADD3 R8, P0, PT, R12, R2, RZ ;  /* 0x000000020c087210 */ /* 0x008fc60007f1e0ff */
[--C-:B------:R-:W-:Y:S02]  /*1c7a0*/  IMAD.X R5, R17, 0x1, R0.reuse, P1 ;  /* 0x0000000111057824 */ /* 0x100fe400008e0600 */
[----:B------:R-:W2:Y:S01]  /*1c7b0*/  LDL.LU.64 R16, [R1+0xa78] ;  /* 0x000a780001107983 */ /* 0x000ea20000300a00 */
[----:B------:R-:W-:-:S03]  /*1c7c0*/  IMAD.X R9, R13, 0x1, R0, P0 ;  /* 0x000000010d097824 */ /* 0x000fc600000e0600 */
[----:B------:R1:W-:Y:S01]  /*1c7d0*/  STL.64 [R1+0x5b0], R4 ;  /* 0x0005b00401007387 */ /* 0x0003e20000100a00 */
[----:B----4-:R-:W-:-:S03]  /*1c7e0*/  IADD3 R26, P1, PT, R30, R2, RZ ;  /* 0x000000021e1a7210 */ /* 0x010fc60007f3e0ff */
[----:B------:R-:W3:Y:S04]  /*1c7f0*/  LDL.LU.64 R12, [R1+0xa70] ;  /* 0x000a7000010c7983 */ /* 0x000ee80000300a00 */
[----:B------:R-:W4:Y:S01]  /*1c800*/  LDL.LU.64 R38, [R1+0xa60] ;  /* 0x000a600001267983 */ /* 0x000f220000300a00 */
[----:B-1----:R-:W-:-:S03]  /*1c810*/  IADD3 R4, P3, PT, R24, R2, RZ ;  /* 0x0000000218047210 */ /* 0x002fc60007f7e0ff */
[----:B------:R-:W4:Y:S01]  /*1c820*/  LDL.LU.64 R34, [R1+0xa58] ;  /* 0x000a580001227983 */ /* 0x000f220000300a00 */
[----:B------:R-:W-:Y:S01]  /*1c830*/  IMAD.X R27, R31, 0x1, R0, P1 ;  /* 0x000000011f1b7824 */ /* 0x000fe200008e0600 */
[----:B------:R-:W-:Y:S02]  /*1c840*/  IADD3.X R5, PT, PT, R25, R0, RZ, P3, !PT ;  /* 0x0000000019057210 */ /* 0x000fe40001ffe4ff */
[----:B------:R-:W-:Y:S04]  /*1c850*/  STL.64 [R1+0x5b8], R8 ;  /* 0x0005b80801007387 */ /* 0x000fe80000100a00 */
[----:B------:R-:W-:Y:S04]  /*1c860*/  STL.64 [R1+0x5d0], R4 ;  /* 0x0005d00401007387 */ /* 0x000fe80000100a00 */
[----:B------:R1:W-:Y:S04]  /*1c870*/  STL.64 [R1+0x5c0], R26 ;  /* 0x0005c01a01007387 */ /* 0x0003e80000100a00 */
[----:B-1----:R-:W4:Y:S01]  /*1c880*/  LDL.LU.64 R26, [R1+0xa50] ;  /* 0x000a5000011a7983 */ /* 0x002f220000300a00 */
[----:B------:R-:W-:-:S05]  /*1c890*/  IADD3 R8, P0, PT, R10, R2, RZ ;  /* 0x000000020a087210 */ /* 0x000fca0007f1e0ff */
[----:B------:R-:W-:-:S05]  /*1c8a0*/  IMAD.X R9, R11, 0x1, R0, P0 ;  /* 0x000000010b097824 */ /* 0x000fca00000e0600 */
[----:B------:R1:W-:Y:S04]  /*1c8b0*/  STL.64 [R1+0x5e0], R8 ;  /* 0x0005e00801007387 */ /* 0x0003e80000100a00 */
[----:B------:R-:W4:Y:S01]  /*1c8c0*/  LDL.LU.64 R10, [R1+0xa48] ;  /* 0x000a4800010a7983 */ /* 0x000f220000300a00 */
[----:B------:R-:W-:-:S03]  /*1c8d0*/  IADD3 R4, P1, PT, R6, R2, RZ ;  /* 0x0000000206047210 */ /* 0x000fc60007f3e0ff */
[----:B------:R-:W4:Y:S02]  /*1c8e0*/  LDL.LU.64 R30, [R1+0xa40] ;  /* 0x000a4000011e7983 */ /* 0x000f240000300a00 */
[----:B------:R-:W-:Y:S02]  /*1c8f0*/  IMAD.X R5, R7, 0x1, R0, P1 ;  /* 0x0000000107057824 */ /* 0x000fe400008e0600 */
[----:B------:R-:W4:Y:S01]  /*1c900*/  LDL.LU.64 R6, [R1+0xa38] ;  /* 0x000a380001067983 */ /* 0x000f220000300a00 */
[----:B-1----:R-:W-:-:S03]  /*1c910*/  IADD3 R8, P3, PT, R18, R2, RZ ;  /* 0x0000000212087210 */ /* 0x002fc60007f7e0ff */
[----:B------:R1:W-:Y:S01]  /*1c920*/  STL.64 [R1+0x5e8], R4 ;  /* 0x0005e80401007387 */ /* 0x0003e20000100a00 */
[----:B------:R-:W-:Y:S02]  /*1c930*/  IADD3 R24, P0, PT, R28, R2, RZ ;  /* 0x000000021c187210 */ /* 0x000fe40007f1e0ff */
[----:B------:R-:W-:Y:S02]  /*1c940*/  IADD3.X R9, PT, PT, R19, R0, RZ, P3, !PT ;  /* 0x0000000013097210 */ /* 0x000fe40001ffe4ff */
[----:B------:R-:W4:Y:S01]  /*1c950*/  LDL.LU.64 R18, [R1+0xa30] ;  /* 0x000a300001127983 */ /* 0x000f220000300a00 */
[----:B------:R-:W-:-:S03]  /*1c960*/  IMAD.X R25, R29, 0x1, R0, P0 ;  /* 0x000000011d197824 */ /* 0x000fc600000e0600 */
[----:B------:R1:W-:Y:S04]  /*1c970*/  STL.64 [R1+0x600], R8 ;  /* 0x0006000801007387 */ /* 0x0003e80000100a00 */
[----:B------:R1:W-:Y:S02]  /*1c980*/  STL.64 [R1+0x5f8], R24 ;  /* 0x0005f81801007387 */ /* 0x0003e40000100a00 */
[----:B-1----:R-:W-:-:S05]  /*1c990*/  IADD3 R4, P1, PT, R22, R2, RZ ;  /* 0x0000000216047210 */ /* 0x002fca0007f3e0ff */
[----:B------:R-:W-:Y:S01]  /*1c9a0*/  IMAD.X R5, R23, 0x1, R0, P1 ;  /* 0x0000000117057824 */ /* 0x000fe200008e0600 */
[----:B------:R-:W-:-:S04]  /*1c9b0*/  IADD3 R8, P0, PT, R14, R2, RZ ;  /* 0x000000020e087210 */ /* 0x000fc80007f1e0ff */
[----:B------:R1:W-:Y:S01]  /*1c9c0*/  STL.64 [R1+0x610], R4 ;  /* 0x0006100401007387 */ /* 0x0003e20000100a00 */
[----:B------:R-:W-:-:S03]  /*1c9d0*/  IMAD.X R9, R15, 0x1, R0, P0 ;  /* 0x000000010f097824 */ /* 0x000fc600000e0600 */
[----:B------:R-:W4:Y:S01]  /*1c9e0*/  LDL.LU.64 R32, [R1+0xa28] ;  /* 0x000a280001207983 */ /* 0x000f220000300a00 */
[----:B------:R-:W-:-:S03]  /*1c9f0*/  IADD3 R24, P1, PT, R36, R2, RZ ;  /* 0x0000000224187210 */ /* 0x000fc60007f3e0ff */
[----:B------:R-:W4:Y:S01]  /*1ca00*/  LDL.LU.64 R28, [R1+0xa20] ;  /* 0x000a2000011c7983 */ /* 0x000f220000300a00 */
[----:B-1----:R-:W-:-:S03]  /*1ca10*/  IADD3 R4, P3, PT, R20, R2, RZ ;  /* 0x0000000214047210 */ /* 0x002fc60007f7e0ff */
[----:B------:R-:W4:Y:S01]  /*1ca20*/  LDL.LU.64 R22, [R1+0x808] ;  /* 0x0008080001167983 */ /* 0x000f220000300a00 */
[----:B------:R-:W-:-:S03]  /*1ca30*/  IADD3.X R5, PT, PT, R21, R0, RZ, P3, !PT ;  /* 0x0000000015057210 */ /* 0x000fc60001ffe4ff */
[----:B------:R2:W-:Y:S01]  /*1ca40*/  STL.64 [R1+0x618], R8 ;  /* 0x0006180801007387 */ /* 0x0005e20000100a00 */
[----:B------:R-:W-:-:S03]  /*1ca50*/  IMAD.X R25, R37, 0x1, R0, P1 ;  /* 0x0000000125197824 */ /* 0x000fc600008e0600 */
[----:B------:R-:W4:Y:S04]  /*1ca60*/  LDL.LU.64 R14, [R1+0x7f8] ;  /* 0x0007f800010e7983 */ /* 0x000f280000300a00 */
[----:B------:R3:W-:Y:S04]  /*1ca70*/  STL.64 [R1+0x630], R4 ;  /* 0x0006300401007387 */ /* 0x0007e80000100a00 */
[----:B------:R1:W-:Y:S01]  /*1ca80*/  STL.64 [R1+0x628], R24 ;  /* 0x0006281801007387 */ /* 0x0003e20000100a00 */
[----:B--2---:R-:W-:-:S05]  /*1ca90*/  IADD3 R8, P0, PT, R16, R2, RZ ;  /* 0x0000000210087210 */ /* 0x004fca0007f1e0ff */
[----:B------:R-:W-:Y:S01]  /*1caa0*/  IMAD.X R9, R17, 0x1, R0, P0 ;  /* 0x0000000111097824 */ /* 0x000fe200000e0600 */
[----:B---3--:R-:W-:-:S04]  /*1cab0*/  IADD3 R4, P1, PT, R12, R2, RZ ;  /* 0x000000020c047210 */ /* 0x008fc80007f3e0ff */
[----:B------:R2:W-:Y:S01]  /*1cac0*/  STL.64 [R1+0x640], R8 ;  /* 0x0006400801007387 */ /* 0x0005e20000100a00 */
[----:B------:R-:W-:-:S03]  /*1cad0*/  IMAD.X R5, R13, 0x1, R0, P1 ;  /* 0x000000010d057824 */ /* 0x000fc600008e0600 */
[----:B-1----:R-:W3:Y:S01]  /*1cae0*/  LDL.LU.64 R24, [R1+0x598] ;  /* 0x0005980001187983 */ /* 0x002ee20000300a00 */
[----:B----4-:R-:W-:-:S03]  /*1caf0*/  IADD3 R36, P0, PT, R38, R2, RZ ;  /* 0x0000000226247210 */ /* 0x010fc60007f1e0ff */
[----:B------:R-:W4:Y:S01]  /*1cb00*/  LDL.LU.64 R20, [R1+0x590] ;  /* 0x0005900001147983 */ /* 0x000f220000300a00 */
[----:B--2---:R-:W-:-:S03]  /*1cb10*/  IADD3 R8, P3, PT, R34, R2, RZ ;  /* 0x0000000222087210 */ /* 0x004fc60007f7e0ff */
[----:B------:R-:W2:Y:S01]  /*1cb20*/  LDL.LU.64 R16, [R1+0x588] ;  /* 0x0005880001107983 */ /* 0x000ea20000300a00 */
[----:B------:R-:W-:-:S03]  /*1cb30*/  IADD3.X R9, PT, PT, R35, R0, RZ, P3, !PT ;  /* 0x0000000023097210 */ /* 0x000fc60001ffe4ff */
[----:B------:R1:W-:Y:S04]  /*1cb40*/  STL.64 [R1+0x648], R4 ;  /* 0x0006480401007387 */ /* 0x0003e80000100a00 */
[----:B------:R-:W2:Y:S01]  /*1cb50*/  LDL.LU.64 R12, [R1+0x580] ;  /* 0x00058000010c7983 */ /* 0x000ea20000300a00 */
[----:B------:R-:W-:-:S03]  /*1cb60*/  IMAD.X R37, R39, 0x1, R0, P0 ;  /* 0x0000000127257824 */ /* 0x000fc600000e0600 */
[----:B------:R1:W-:Y:S02]  /*1cb70*/  STL.64 [R1+0x6a8], R8 ;  /* 0x0006a80801007387 */ /* 0x0003e40000100a00 */
[----:B-1----:R-:W-:Y:S02]  /*1cb80*/  IADD3 R4, P1, PT, R26, R2, RZ ;  /* 0x000000021a047210 */ /* 0x002fe40007f3e0ff */
[----:B------:R-:W-:Y:S03]  /*1cb90*/  STL.64 [R1+0x690], R36 ;  /* 0x0006902401007387 */ /* 0x000fe60000100a00 */
[----:B------:R-:W-:-:S05]  /*1cba0*/  IMAD.X R5, R27, 0x1, R0, P1 ;  /* 0x000000011b057824 */ /* 0x000fca00008e0600 */
[----:B------:R1:W-:Y:S01]  /*1cbb0*/  STL.64 [R1+0x6b8], R4 ;  /* 0x0006b80401007387 */ /* 0x0003e20000100a00 */
[----:B------:R-:W-:-:S05]  /*1cbc0*/  IADD3 R8, P0, PT, R10, R2, RZ ;  /* 0x000000020a087210 */ /* 0x000fca0007f1e0ff */
[----:B------:R-:W-:Y:S02]  /*1cbd0*/  IMAD.X R9, R11, 0x1, R0, P0 ;  /* 0x000000010b097824 */ /* 0x000fe400000e0600 */
[----:B------:R-:W2:Y:S01]  /*1cbe0*/  LDL.LU.64 R10, [R1+0x578] ;  /* 0x00057800010a7983 */ /* 0x000ea20000300a00 */
[----:B-1----:R-:W-:-:S03]  /*1cbf0*/  IADD3 R4, P3, PT, R6, R2, RZ ;  /* 0x0000000206047210 */ /* 0x002fc60007f7e0ff */
[----:B------:R1:W-:Y:S01]  /*1cc00*/  STL.64 [R1+0x6c8], R8 ;  /* 0x0006c80801007387 */ /* 0x0003e20000100a00 */
[----:B------:R-:W-:-:S03]  /*1cc10*/  IADD3.X R5, PT, PT, R7, R0, RZ, P3, !PT ;  /* 0x0000000007057210 */ /* 0x000fc60001ffe4ff */
[----:B------:R-:W2:Y:S01]  /*1cc20*/  LDL.LU.64 R6, [R1+0x570] ;  /* 0x0005700001067983 */ /* 0x000ea20000300a00 */
[----:B------:R-:W-:-:S05]  /*1cc30*/  IADD3 R26, P1, PT, R30, R2, RZ ;  /* 0x000000021e1a7210 */ /* 0x000fca0007f3e0ff */
[--C-:B------:R-:W-:Y:S01]  /*1cc40*/  IMAD.X R27, R31, 0x1, R0.reuse, P1 ;  /* 0x000000011f1b7824 */ /* 0x100fe200008e0600 */
[-C--:B-1----:R-:W-:Y:S01]  /*1cc50*/  IADD3 R8, P0, PT, R18, R2.reuse, RZ ;  /* 0x0000000212087210 */ /* 0x082fe20007f1e0ff */
[----:B------:R1:W-:Y:S04]  /*1cc60*/  STL.64 [R1+0x6f0], R4 ;  /* 0x0006f00401007387 */ /* 0x0003e80000100a00 */
[----:B------:R-:W-:Y:S01]  /*1cc70*/  IMAD.X R9, R19, 0x1, R0, P0 ;  /* 0x0000000113097824 */ /* 0x000fe200000e0600 */
[----:B------:R1:W-:Y:S04]  /*1cc80*/  STL.64 [R1+0x6e0], R26 ;  /* 0x0006e01a01007387 */ /* 0x0003e80000100a00 */
[----:B------:R1:W-:Y:S02]  /*1cc90*/  STL.64 [R1+0x700], R8 ;  /* 0x0007000801007387 */ /* 0x0003e40000100a00 */
[----:B-1----:R-:W1:Y:S08]  /*1cca0*/  LDC R4, c[0x0][0x3a0] ;  /* 0x0000e800ff047b82 */ /* 0x002e700000000800 */
[----:B------:R-:W1:Y:S01]  /*1ccb0*/  LDC R5, c[0x0][0x3a0] ;  /* 0x0000e800ff057b82 */ /* 0x000e620000000800 */
[----:B------:R-:W-:-:S02]  /*1ccc0*/  IADD3 R30, P0, PT, R32, R2, RZ ;  /* 0x00000002201e7210 */ /* 0x000fc40007f1e0ff */
[----:B------:R-:W-:-:S03]  /*1ccd0*/  IADD3 R26, P1, PT, R28, R2, RZ ;  /* 0x000000021c1a7210 */ /* 0x000fc60007f3e0ff */
[--C-:B------:R-:W-:Y:S01]  /*1cce0*/  IMAD.X R31, R33, 0x1, R0.reuse, P0 ;  /* 0x00000001211f7824 */ /* 0x100fe200000e0600 */
[----:B------:R-:W-:Y:S01]  /*1ccf0*/  IADD3 R18, P3, PT, R22, R2, RZ ;  /* 0x0000000216127210 */ /* 0x000fe20007f7e0ff */
[----:B------:R-:W-:-:S03]  /*1cd00*/  IMAD.X R27, R29, 0x1, R0, P1 ;  /* 0x000000011d1b7824 */ /* 0x000fc600008e0600 */
[----:B------:R-:W-:Y:S02]  /*1cd10*/  IADD3.X R19, PT, PT, R23, R0, RZ, P3, !PT ;  /* 0x0000000017137210 */ /* 0x000fe40001ffe4ff */
[----:B------:R-:W-:Y:S01]  /*1cd20*/  IADD3 R8, P4, PT, R14, R2, RZ ;  /* 0x000000020e087210 */ /* 0x000fe20007f9e0ff */
[----:B------:R-:W-:Y:S04]  /*1cd30*/  STL.64 [R1+0x718], R30 ;  /* 0x0007181e01007387 */ /* 0x000fe80000100a00 */
[----:B------:R-:W-:Y:S01]  /*1cd40*/  IMAD.X R9, R15, 0x1, R0, P4 ;  /* 0x000000010f097824 */ /* 0x000fe200020e0600 */
[----:B------:R-:W-:Y:S04]  /*1cd50*/  STL.64 [R1+0x728], R26 ;  /* 0x0007281a01007387 */ /* 0x000fe80000100a00 */
[----:B------:R4:W-:Y:S04]  /*1cd60*/  STL.64 [R1+0x738], R18 ;  /* 0x0007381201007387 */ /* 0x0009e80000100a00 */
[----:B------:R2:W-:Y:S01]  /*1cd70*/  STL.64 [R1+0x750], R8 ;  /* 0x0007500801007387 */ /* 0x0005e20000100a00 */
[----:B-1----:R-:W-:-:S02]  /*1cd80*/  VIADD R4, R4, 0xfffffefe ;  /* 0xfffffefe04047836 */ /* 0x002fc40000000000 */
[----:B------:R-:W-:Y:S01]  /*1cd90*/  VIADD R5, R5, 0xfffffeff ;  /* 0xfffffeff05057836 */ /* 0x000fe20000000000 */
[-C--:B---3--:R-:W-:Y:S02]  /*1cda0*/  IADD3 R22, P0, PT, R24, R2.reuse, RZ ;  /* 0x0000000218167210 */ /* 0x088fe40007f1e0ff */
[----:B----4-:R-:W-:-:S03]  /*1cdb0*/  IADD3 R18, P1, PT, R20, R2, RZ ;  /* 0x0000000214127210 */ /* 0x010fc60007f3e0ff */
[--C-:B------:R-:W-:Y:S01]  /*1cdc0*/  IMAD.X R23, R25, 0x1, R0.reuse, P0 ;  /* 0x0000000119177824 */ /* 0x100fe200000e0600 */
[----:B--2---:R-:W-:Y:S01]  /*1cdd0*/  IADD3 R14, P3, PT, R16, R2, RZ ;  /* 0x00000002100e7210 */ /* 0x004fe20007f7e0ff */
[----:B------:R-:W-:-:S03]  /*1cde0*/  IMAD.X R19, R21, 0x1, R0, P1 ;  /* 0x0000000115137824 */ /* 0x000fc600008e0600 */
[----:B------:R-:W-:Y:S02]  /*1cdf0*/  IADD3.X R15, PT, PT, R17, R0, RZ, P3, !PT ;  /* 0x00000000110f7210 */ /* 0x000fe40001ffe4ff */
[----:B------:R-:W-:Y:S01]  /*1ce00*/  IADD3 R8, P4, PT, R12, R2, RZ ;  /* 0x000000020c087210 */ /* 0x000fe20007f9e0ff */
[----:B------:R-:W-:Y:S01]  /*1ce10*/  STL.64 [R1+0x760], R22 ;  /* 0x0007601601007387 */ /* 0x000fe20000100a00 */
[----:B------:R-:W-:Y:S01]  /*1ce20*/  ISETP.GE.U32.AND P1, PT, R4, 0x7ffffe7f, PT ;  /* 0x7ffffe7f0400780c */ /* 0x000fe20003f26070 */
[----:B------:R-:W1:Y:S02]  /*1ce30*/  LDC R12, c[0x0][0x3a0] ;  /* 0x0000e800ff0c7b82 */ /* 0x000e640000000800 */
[----:B------:R-:W-:Y:S01]  /*1ce40*/  IMAD.X R9, R13, 0x1, R0, P4 ;  /* 0x000000010d097824 */ /* 0x000fe200020e0600 */
[----:B------:R-:W-:Y:S04]  /*1ce50*/  STL.64 [R1+0x770], R18 ;  /* 0x0007701201007387 */ /* 0x000fe80000100a00 */
[----:B------:R-:W-:Y:S04]  /*1ce60*/  STL.64 [R1+0x780], R14 ;  /* 0x0007800e01007387 */ /* 0x000fe80000100a00 */
[----:B------:R2:W-:Y:S01]  /*1ce70*/  STL.64 [R1+0x790], R8 ;  /* 0x0007900801007387 */ /* 0x0005e20000100a00 */
[----:B------:R-:W-:-:S02]  /*1ce80*/  ISETP.GE.U32.AND P3, PT, R5, 0x7ffffe80, PT ;  /* 0x7ffffe800500780c */ /* 0x000fc40003f66070 */
[----:B------:R-:W-:Y:S02]  /*1ce90*/  ISETP.NE.U32.AND P0, PT, RZ, UR4, PT ;  /* 0x00000004ff007c0c */ /* 0x000fe4000bf05070 */
[----:B-1----:R-:W-:Y:S02]  /*1cea0*/  IADD3 R12, PT, PT, R12, 0x7f, RZ ;  /* 0x0000007f0c0c7810 */ /* 0x002fe40007ffe0ff */
[----:B--2---:R-:W-:-:S05]  /*1ceb0*/  IADD3 R8, P6, PT, R10, R80, RZ ;  /* 0x000000500a087210 */ /* 0x004fca0007fde0ff */
[----:B------:R-:W-:Y:S01]  /*1cec0*/  IMAD.X R9, R11, 0x1, R3, P6 ;  /* 0x000000010b097824 */ /* 0x000fe200030e0603 */
[----:B------:R-:W-:-:S05]  /*1ced0*/  IADD3 R4, P6, PT, R6, R80, RZ ;  /* 0x0000005006047210 */ /* 0x000fca0007fde0ff */
[----:B------:R-:W-:-:S05]  /*1cee0*/  IMAD.X R5, R7, 0x1, R3, P6 ;  /* 0x0000000107057824 */ /* 0x000fca00030e0603 */
[----:B------:R1:W-:Y:S04]  /*1cef0*/  STL.64 [R1+0xb88], R4 ;  /* 0x000b880401007387 */ /* 0x0003e80000100a00 */
[----:B------:R1:W-:Y:S01]  /*1cf00*/  STL.64 [R1+0xa38], R8 ;  /* 0x000a380801007387 */ /* 0x0003e20000100a00 */
[----:B------:R-:W-:Y:S01]  /*1cf10*/  ISETP.LT.OR P4, PT, R12, 0x80, P0 ;  /* 0x000000800c00780c */ /* 0x000fe20000781670 */
[----:B------:R-:W-:-:S12]  /*1cf20*/  @!P5 BRA `(.L_x_7) ;  /* 0x00000008000cd947 */ /* 0x000fd80003800000 */
[----:B------:R-:W2:Y:S01]  /*1cf30*/  LDL.LU R22, [R1+0x10] ;  /* 0x0000100001167983 */ /* 0x000ea20000300800 */
[----:B-1----:R-:W-:Y:S01]  /*1cf40*/  IMAD.MOV.U32 R4, RZ, RZ, R92 ;  /* 0x000000ffff047224 */ /* 0x002fe200078e005c */
[----:B------:R-:W-:Y:S01]  /*1cf50*/  MOV R5, R94 ;  /* 0x0000005e00057202 */ /* 0x000fe20000000f00 */
[----:B------:R-:W-:Y:S01]  /*1cf60*/  IMAD.MOV.U32 R6, RZ, RZ, R224 ;  /* 0x000000ffff067224 */ /* 0x000fe200078e00e0 */
[----:B------:R-:W2:Y:S01]  /*1cf70*/  LDL.LU R23, [R1+0x18] ;  /* 0x0000180001177983 */ /* 0x000ea20000300800 */
[----:B------:R-:W-:Y:S01]  /*1cf80*/  IMAD.MOV.U32 R7, RZ, RZ, R226 ;  /* 0x000000ffff077224 */ /* 0x000fe200078e00e2 */
[----:B------:R-:W-:Y:S01]  /*1cf90*/  MOV R9, R222 ;  /* 0x000000de00097202 */ /* 0x000fe20000000f00 */
[----:B------:R-:W-:Y:S01]  /*1cfa0*/  IMAD.MOV.U32 R8, RZ, RZ, R220 ;  /* 0x000000ffff087224 */ /* 0x000fe200078e00dc */
[----:B------:R-:W2:Y:S01]  /*1cfb0*/  LDL.LU R24, [R1] ;  /* 0x0000000001187983 */ /* 0x000ea20000300800 */
[----:B------:R-:W-:Y:S01]  /*1cfc0*/  IMAD.MOV.U32 R10, RZ, RZ, R232 ;  /* 0x000000ffff0a7224 */ /* 0x000fe200078e00e8 */
[----:B------:R-:W-:Y:S01]  /*1cfd0*/  MOV R13, R230 ;  /* 0x000000e6000d7202 */ /* 0x000fe20000000f00 */
[----:B------:R-:W-:Y:S01]  /*1cfe0*/  IMAD.MOV.U32 R11, RZ, RZ, R234 ;  /* 0x000000ffff0b7224 */ /* 0x000fe200078e00ea */
[----:B------:R-:W2:Y:S01]  /*1cff0*/  LDL.LU R25, [R1+0x8] ;  /* 0x0000080001197983 */ /* 0x000ea20000300800 */
        /* <DEDUP_REMOVED lines=8> */
[----:B------:R-:W-:-:S02]  /*1d080*/  IMAD.MOV.U32 R18, RZ, RZ, R248 ;  /* 0x000000ffff127224 */ /* 0x000fc400078e00f8 */
[----:B------:R-:W-:Y:S01]  /*1d090*/  IMAD.MOV.U32 R19, RZ, RZ, R250 ;  /* 0x000000ffff137224 */ /* 0x000fe200078e00fa */
[----:B------:R-:W2:Y:S01]  /*1d0a0*/  LDL.LU R28, [R1+0x20] ;  /* 0x00002000011c7983 */ /* 0x000ea20000300800 */
[----:B------:R-:W-:-:S03]  /*1d0b0*/  IMAD.MOV.U32 R20, RZ, RZ, R244 ;  /* 0x000000ffff147224 */ /* 0x000fc600078e00f4 */
[----:B------:R-:W2:Y:S04]  /*1d0c0*/  LDL.LU R29, [R1+0x28] ;  /* 0x00002800011d7983 */ /* 0x000ea80000300800 */
        /* <DEDUP_REMOVED lines=37> */
[----:B------:R-:W2:Y:S02]  /*1d320*/  LDL.LU R67, [R1+0x168] ;  /* 0x0001680001437983 */ /* 0x000ea40000300800 */
[----:B--2---:R2:W-:Y:S01]  /*1d330*/  STTM.x64 tmem[UR11+0x140], R4 ;  /* 0x00014004000079ed */ /* 0x0045e2000834000b */
[----:B------:R-:W-:Y:S05]  /*1d340*/  @!P5 BRA `(.L_x_7) ;  /* 0x000000040004d947 */ /* 0x000fea0003800000 */
[----:B--2---:R-:W2:Y:S01]  /*1d350*/  LDL.LU R22, [R1+0x14] ;  /* 0x0000140001167983 */ /* 0x004ea20000300800 */
        /* <DEDUP_REMOVED lines=19> */
[----:B------:R-:W-:Y:S02]  /*1d490*/  IMAD.MOV.U32 R17, RZ, RZ, R239 ;  /* 0x000000ffff117224 */ /* 0x000fe400078e00ef */
[----:B------:R-:W-:Y:S01]  /*1d4a0*/  IMAD.MOV.U32 R18, RZ, RZ, R249 ;  /* 0x000000ffff127224 */ /* 0x000fe200078e00f9 */
[----:B------:R-:W2:Y:S01]  /*1d4b0*/  LDL.LU R28, [R1+0x24] ;  /* 0x00002400011c7983 */ /* 0x000ea20000300800 */
[----:B------:R-:W-:Y:S02]  /*1d4c0*/  IMAD.MOV.U32 R20, RZ, RZ, R245 ;  /* 0x000000ffff147224 */ /* 0x000fe400078e00f5 */
[----:B------:R-:W-:Y:S01]  /*1d4d0*/  IMAD.MOV.U32 R21, RZ, RZ, R247 ;  /* 0x000000ffff157224 */ /* 0x000fe200078e00f7 */
        /* <DEDUP_REMOVED lines=39> */
[----:B--2---:R3:W-:Y:S02]  /*1d750*/  STTM.x64 tmem[UR11+0x1c0], R4 ;  /* 0x0001c004000079ed */ /* 0x0047e4000834000b */
.L_x_7:
[----:B------:R-:W4:Y:S01]  /*1d760*/  FENCE.VIEW.ASYNC.T ;  /* 0x00000000000073c6 */ /* 0x000f220000000200 */
[----:B------:R-:W-:Y:S01]  /*1d770*/  UIADD3 UR12, UPT, UPT, UR10, 0x100, URZ ;  /* 0x000001000a0c7890 */ /* 0x000fe2000fffe0ff */
[----:B--23--:R-:W-:Y:S01]  /*1d780*/  VIADD R6, R196, 0xfffffefd ;  /* 0xfffffefdc4067836 */ /* 0x00cfe20000000000 */
[----:B----4-:R-:W-:Y:S06]  /*1d790*/  BAR.SYNC.DEFER_BLOCKING 0x0 ;  /* 0x0000000000007b1d */ /* 0x010fec0000010000 */
[----:B------:R-:W-:Y:S05]  /*1d7a0*/  @P4 BRA `(.L_x_8) ;  /* 0x00000008005c4947 */ /* 0x000fea0003800000 */
[----:B------:R-:W-:Y:S01]  /*1d7b0*/  UIADD3 UR5, UPT, UPT, UR7, 0x40000, URZ ;  /* 0x0004000007057890 */ /* 0x000fe2000fffe0ff */
[----:B-1----:R-:W-:Y:S01]  /*1d7c0*/  MOV.SPILL R5, UR17 ;  /* 0x0000001100057c02 */ /* 0x002fe20009000f00 */
[----:B------:R-:W-:Y:S01]  /*1d7d0*/  UMOV UR4, URZ ;  /* 0x000000ff00047c82 */ /* 0x000fe20008000000 */
[----:B------:R-:W-:Y:S01]  /*1d7e0*/  UIADD3 UR69, UPT, UPT, UR10, 0x108, URZ ;  /* 0x000001080a457890 */ /* 0x000fe2000fffe0ff */
[----:B------:R-:W-:Y:S01]  /*1d7f0*/  MOV.SPILL R4, UR16 ;  /* 0x0000001000047c02 */ /* 0x000fe20009000f00 */
[----:B------:R-:W-:Y:S02]  /*1d800*/  USHF.R.U32.HI UR5, URZ, 0x4, UR5 ;  /* 0x00000004ff057899 */ /* 0x000fe40008011605 */
[----:B------:R-:W-:Y:S02]  /*1d810*/  UIADD3 UR35, UPT, UPT, UR10, 0x110, URZ ;  /* 0x000001100a237890 */ /* 0x000fe4000fffe0ff */
[----:B------:R-:W-:Y:S02]  /*1d820*/  USGXT.U32 UR52, UR5, 0xe ;  /* 0x0000000e0534789a */ /* 0x000fe40008000000 */
[----:B------:R-:W-:-:S02]  /*1d830*/  UIADD3 UR34, UPT, UPT, UR10, 0x118, URZ ;  /* 0x000001180a227890 */ /* 0x000fc4000fffe0ff */
[----:B------:R-:W-:Y:S01]  /*1d840*/  UIADD3 UR56, UP1, UPT, UR52, 0x2, URZ ;  /* 0x0000000234387890 */ /* 0x000fe2000ff3e0ff */
[----:B------:R-:W-:Y:S01]  /*1d850*/  UMOV UR26, 0x0 ;  /* 0x00000000001a7882 */ /* 0x000fe20000000000 */
[----:B------:R-:W-:Y:S02]  /*1d860*/  UMOV UR27, 0x8200910 ;  /* 0x08200910001b7882 */ /* 0x000fe40000000000 */
[----:B------:R-:W-:Y:S02]  /*1d870*/  UIADD3.X UR57, UPT, UPT, UR4, 0x40004040, URZ, UP1, !UPT ;  /* 0x4000404004397890 */ /* 0x000fe40008ffe4ff */
[----:B------:R-:W-:Y:S02]  /*1d880*/  UIADD3 UR68, UPT, UPT, UR10, 0x120, URZ ;  /* 0x000001200a447890 */ /* 0x000fe4000fffe0ff */
[----:B------:R-:W-:Y:S02]  /*1d890*/  UIADD3.64 UR58, UPT, UPT, UR56, 0x2, URZ ;  /* 0x00000002383a7897 */ /* 0x000fe4000fffe0ff */
[----:B------:R-:W-:Y:S01]  /*1d8a0*/  UIADD3.64 UR64, UPT, UPT, UR56, 0x4, URZ ;  /* 0x0000000438407897 */ /* 0x000fe2000fffe0ff */
[----:B------:R-:W-:Y:S01]  /*1d8b0*/  UMOV UR53, 0x40004040 ;  /* 0x4000404000357882 */ /* 0x000fe20000000000 */
[----:B------:R-:W-:Y:S01]  /*1d8c0*/  UIADD3.64 UR62, UPT, UPT, UR56, 0x3fe, URZ ;  /* 0x000003fe383e7897 */ /* 0x000fe2000fffe0ff */
[----:B------:R1:W-:Y:S01]  /*1d8d0*/  UTCHMMA tmem[UR12], gdesc[UR52], tmem[UR10], tmem[UR26], idesc[UR27], !UPT ;  /* 0x00ff1a340c0079ea */ /* 0x0003e2000f80000a */
[----:B------:R-:W-:Y:S01]  /*1d8e0*/  UMOV UR28, 0x0 ;  /* 0x00000000001c7882 */ /* 0x000fe20000000000 */
[----:B------:R-:W-:Y:S01]  /*1d8f0*/  UMOV UR29, 0x8200910 ;  /* 0x08200910001d7882 */ /* 0x000fe20000000000 */
[----:B------:R-:W-:-:S02]  /*1d900*/  UIADD3 UR67, UPT, UPT, UR10, 0x128, URZ ;  /* 0x000001280a437890 */ /* 0x000fc4000fffe0ff */
[----:B------:R2:W-:Y:S01]  /*1d910*/  UTCHMMA tmem[UR69], gdesc[UR56], tmem[UR10], tmem[UR28], idesc[UR29], UPT ;  /* 0x00ff1c38450079ea */ /* 0x0005e2000b80000a */
[----:B------:R-:W-:Y:S02]  /*1d920*/  UIADD3.64 UR4, UPT, UPT, UR56, 0x400, URZ ;  /* 0x0000040038047897 */ /* 0x000fe4000fffe0ff */
[----:B------:R-:W-:Y:S02]  /*1d930*/  UIADD3 UR66, UPT, UPT, UR10, 0x130, URZ ;  /* 0x000001300a427890 */ /* 0x000fe4000fffe0ff */
[----:B------:R-:W-:Y:S02]  /*1d940*/  UIADD3.64 UR24, UPT, UPT, UR56, 0x402, URZ ;  /* 0x0000040238187897 */ /* 0x000fe4000fffe0ff */
[----:B------:R-:W-:Y:S02]  /*1d950*/  UIADD3 UR49, UPT, UPT, UR10, 0x138, URZ ;  /* 0x000001380a317890 */ /* 0x000fe4000fffe0ff */
[----:B-1----:R-:W-:Y:S02]  /*1d960*/  UIADD3.64 UR26, UPT, UPT, UR56, 0x404, URZ ;  /* 0x00000404381a7897 */ /* 0x002fe4000fffe0ff */
[----:B------:R-:W-:-:S02]  /*1d970*/  UIADD3 UR6, UPT, UPT, UR10, 0x140, URZ ;  /* 0x000001400a067890 */ /* 0x000fc4000fffe0ff */
[----:B--2---:R-:W-:Y:S01]  /*1d980*/  UIADD3.64 UR28, UPT, UPT, UR56, 0x7fe, URZ ;  /* 0x000007fe381c7897 */ /* 0x004fe2000fffe0ff */
[----:B------:R-:W-:Y:S01]  /*1d990*/  UMOV UR30, 0x0 ;  /* 0x00000000001e7882 */ /* 0x000fe20000000000 */
[----:B------:R-:W-:Y:S01]  /*1d9a0*/  UMOV UR31, 0x8200910 ;  /* 0x08200910001f7882 */ /* 0x000fe20000000000 */
[----:B------:R-:W-:Y:S01]  /*1d9b0*/  UMOV UR32, 0x0 ;  /* 0x0000000000207882 */ /* 0x000fe20000000000 */
[----:B------:R-:W-:Y:S01]  /*1d9c0*/  UMOV UR33, 0x8200910 ;  /* 0x0820091000217882 */ /* 0x000fe20000000000 */
[----:B------:R-:W-:Y:S01]  /*1d9d0*/  UMOV UR50, 0x0 ;  /* 0x0000000000327882 */ /* 0x000fe20000000000 */
[----:B------:R-:W-:Y:S01]  /*1d9e0*/  UMOV UR51, 0x8200910 ;  /* 0x0820091000337882 */ /* 0x000fe20000000000 */
[----:B------:R1:W-:Y:S01]  /*1d9f0*/  UTCHMMA tmem[UR35], gdesc[UR58], tmem[UR10], tmem[UR30], idesc[UR31], UPT ;  /* 0x00ff1e3a230079ea */ /* 0x0003e2000b80000a */
[----:B------:R-:W-:Y:S01]  /*1da00*/  UMOV UR36, 0x0 ;  /* 0x0000000000247882 */ /* 0x000fe20000000000 */
[----:B------:R-:W-:Y:S01]  /*1da10*/  UMOV UR37, 0x8200910 ;  /* 0x0820091000257882 */ /* 0x000fe20000000000 */
[----:B------:R-:W-:-:S02]  /*1da20*/  UIADD3 UR9, UPT, UPT, UR10, 0x148, URZ ;  /* 0x000001480a097890 */ /* 0x000fc4000fffe0ff */
[----:B------:R2:W-:Y:S01]  /*1da30*/  UTCHMMA tmem[UR34], gdesc[UR64], tmem[UR10], tmem[UR32], idesc[UR33], UPT ;  /* 0x00ff2040220079ea */ /* 0x0005e2000b80000a */
[----:B------:R-:W-:Y:S01]  /*1da40*/  UMOV UR38, 0x0 ;  /* 0x0000000000267882 */ /* 0x000fe20000000000 */
[----:B------:R-:W-:Y:S01]  /*1da50*/  UMOV UR39, 0x8200910 ;  /* 0x0820091000277882 */ /* 0x000fe20000000000 */
[----:B------:R-:W-:Y:S02]  /*1da60*/  UIADD3 UR13, UPT, UPT, UR10, 0x150, URZ ;  /* 0x000001500a0d7890 */ /* 0x000fe4000fffe0ff */
[----:B------:R-:W-:Y:S01]  /*1da70*/  UTCHMMA tmem[UR68], gdesc[UR62], tmem[UR10], tmem[UR50], idesc[UR51], UPT ;  /* 0x00ff323e440079ea */ /* 0x000fe2000b80000a */
[----:B------:R-:W-:Y:S01]  /*1da80*/  UMOV UR40, 0x0 ;  /* 0x0000000000287882 */ /* 0x000fe20000000000 */
[----:B-1----:R-:W-:Y:S01]  /*1da90*/  UIADD3.64 UR30, UPT, UPT, UR56, 0x800, URZ ;  /* 0x00000800381e7897 */ /* 0x002fe2000fffe0ff */
[----:B------:R1:W-:Y:S01]  /*1daa0*/  UTCHMMA tmem[UR67], gdesc[UR4], tmem[UR10], tmem[UR36], idesc[UR37], UPT ;  /* 0x00ff2404430079ea */ /* 0x0003e2000b80000a */
[----:B------:R-:W-:Y:S01]  /*1dab0*/  UMOV UR41, 0x8200910 ;  /* 0x0820091000297882 */ /* 0x000fe20000000000 */
[----:B------:R-:W-:-:S02]  /*1dac0*/  UIADD3 UR48, UPT, UPT, UR10, 0x158, URZ ;  /* 0x000001580a307890 */ /* 0x000fc4000fffe0ff */
[----:B------:R3:W-:Y:S01]  /*1dad0*/  UTCHMMA tmem[UR66], gdesc[UR24], tmem[UR10], tmem[UR38], idesc[UR39], UPT ;  /* 0x00ff2618420079ea */ /* 0x0007e2000b80000a */
[----:B--2---:R-:W-:Y:S01]  /*1dae0*/  UIADD3.64 UR32, UPT, UPT, UR56, 0x802, URZ ;  /* 0x0000080238207897 */ /* 0x004fe2000fffe0ff */
[----:B------:R2:W-:Y:S01]  /*1daf0*/  UTCHMMA tmem[UR49], gdesc[UR26], tmem[UR10], tmem[UR40], idesc[UR41], UPT ;  /* 0x00ff281a310079ea */ /* 0x0005e2000b80000a */
[----:B------:R-:W-:Y:S01]  /*1db00*/  UIADD3.64 UR34, UPT, UPT, UR56, 0x804, URZ ;  /* 0x0000080438227897 */ /* 0x000fe2000fffe0ff */
[----:B------:R-:W-:Y:S01]  /*1db10*/  UMOV UR42, 0x0 ;  /* 0x00000000002a7882 */ /* 0x000fe20000000000 */
[----:B------:R-:W-:Y:S01]  /*1db20*/  UMOV UR43, 0x8200910 ;  /* 0x08200910002b7882 */ /* 0x000fe20000000000 */
[----:B------:R-:W-:Y:S02]  /*1db30*/  UIADD3 UR23, UPT, UPT, UR10, 0x160, URZ ;  /* 0x000001600a177890 */ /* 0x000fe4000fffe0ff */
[----:B------:R4:W-:Y:S01]  /*1db40*/  UTCHMMA tmem[UR6], gdesc[UR28], tmem[UR10], tmem[UR42], idesc[UR43], UPT ;  /* 0x00ff2a1c060079ea */ /* 0x0009e2000b80000a */
[----:B-1----:R-:W-:Y:S02]  /*1db50*/  UIADD3.64 UR36, UPT, UPT, UR56, 0xbfe, URZ ;  /* 0x00000bfe38247897 */ /* 0x002fe4000fffe0ff */
[----:B------:R-:W-:-:S02]  /*1db60*/  UIADD3 UR20, UPT, UPT, UR10, 0x168, URZ ;  /* 0x000001680a147890 */ /* 0x000fc4000fffe0ff */
[----:B---3--:R-:W-:Y:S02]  /*1db70*/  UIADD3.64 UR38, UPT, UPT, UR56, 0xc00, URZ ;  /* 0x00000c0038267897 */ /* 0x008fe4000fffe0ff */
[----:B------:R-:W-:Y:S02]  /*1db80*/  UIADD3 UR21, UPT, UPT, UR10, 0x170, URZ ;  /* 0x000001700a157890 */ /* 0x000fe4000fffe0ff */
[----:B--2---:R-:W-:Y:S02]  /*1db90*/  UIADD3.64 UR40, UPT, UPT, UR56, 0xc02, URZ ;  /* 0x00000c0238287897 */ /* 0x004fe4000fffe0ff */
[----:B------:R-:W-:Y:S02]  /*1dba0*/  UIADD3 UR22, UPT, UPT, UR10, 0x178, URZ ;  /* 0x000001780a167890 */ /* 0x000fe4000fffe0ff */
[----:B----4-:R-:W-:Y:S01]  /*1dbb0*/  UIADD3.64 UR42, UPT, UPT, UR56, 0xc04, URZ ;  /* 0x00000c04382a7897 */ /* 0x010fe2000fffe0ff */
[----:B------:R-:W-:Y:S01]  /*1dbc0*/  UMOV UR46, 0x0 ;  /* 0x00000000002e7882 */ /* 0x000fe20000000000 */
[----:B------:R-:W-:Y:S01]  /*1dbd0*/  UMOV UR47, 0x8200910 ;  /* 0x08200910002f7882 */ /* 0x000fe20000000000 */
[----:B------:R-:W-:-:S02]  /*1dbe0*/  UIADD3 UR54, UPT, UPT, UR10, 0x80, URZ ;  /* 0x000000800a367890 */ /* 0x000fc4000fffe0ff */
[----:B------:R1:W-:Y:S01]  /*1dbf0*/  UTCHMMA tmem[UR9], gdesc[UR30], tmem[UR10], tmem[UR46], idesc[UR47], UPT ;  /* 0x00ff2e1e090079ea */ /* 0x0003e2000b80000a */
[----:B------:R-:W-:Y:S01]  /*1dc00*/  UIADD3 UR55, UPT, UPT, UR10, 0x180, URZ ;  /* 0x000001800a377890 */ /* 0x000fe2000fffe0ff */
[----:B------:R-:W-:Y:S01]  /*1dc10*/  UMOV UR44, 0x0 ;  /* 0x00000000002c7882 */ /* 0x000fe20000000000 */
[----:B------:R-:W-:Y:S01]  /*1dc20*/  UMOV UR45, 0x8200910 ;  /* 0x08200910002d7882 */ /* 0x000fe20000000000 */
[----:B------:R-:W-:Y:S02]  /*1dc30*/  UIADD3 UR73, UPT, UPT, UR10, 0x80, URZ ;  /* 0x000000800a497890 */ /* 0x000fe4000fffe0ff */
[----:B------:R2:W-:Y:S01]  /*1dc40*/  UTCHMMA tmem[UR13], gdesc[UR32], tmem[UR10], tmem[UR44], idesc[UR45], UPT ;  /* 0x00ff2c200d0079ea */ /* 0x0005e2000b80000a */
[----:B------:R-:W-:Y:S01]  /*1dc50*/  UIADD3 UR74, UPT, UPT, UR10, 0x188, URZ ;  /* 0x000001880a4a7890 */ /* 0x000fe2000fffe0ff */
[----:B------:R-:W-:Y:S01]  /*1dc60*/  UMOV UR14, 0x0 ;  /* 0x00000000000e7882 */ /* 0x000fe20000000000 */
[----:B------:R-:W-:Y:S01]  /*1dc70*/  UMOV UR15, 0x8200910 ;  /* 0x08200910000f7882 */ /* 0x000fe20000000000 */
[----:B------:R-:W-:-:S02]  /*1dc80*/  UIADD3 UR60, UPT, UPT, UR10, 0x80, URZ ;  /* 0x000000800a3c7890 */ /* 0x000fc4000fffe0ff */
[----:B------:R3:W-:Y:S01]  /*1dc90*/  UTCHMMA tmem[UR48], gdesc[UR34], tmem[UR10], tmem[UR14], idesc[UR15], UPT ;  /* 0x00ff0e22300079ea */ /* 0x0007e2000b80000a */
[----:B------:R-:W-:Y:S01]  /*1dca0*/  UIADD3 UR61, UPT, UPT, UR10, 0x190, URZ ;  /* 0x000001900a3d7890 */ /* 0x000fe2000fffe0ff */
[----:B------:R-:W-:Y:S01]  /*1dcb0*/  UMOV UR18, 0x0 ;  /* 0x0000000000127882 */ /* 0x000fe20000000000 */
[----:B------:R-:W-:Y:S01]  /*1dcc0*/  UMOV UR19, 0x8200910 ;  /* 0x0820091000137882 */ /* 0x000fe20000000000 */
[----:B------:R-:W-:Y:S01]  /*1dcd0*/  UMOV UR76, 0x0 ;  /* 0x00000000004c7882 */ /* 0x000fe20000000000 */
[----:B------:R-:W-:Y:S01]  /*1dce0*/  UMOV UR77, 0x8200910 ;  /* 0x08200910004d7882 */ /* 0x000fe20000000000 */
[----:B------:R-:W-:Y:S02]  /*1dcf0*/  UIADD3 UR71, UPT, UPT, UR10, 0x80, URZ ;  /* 0x000000800a477890 */ /* 0x000fe4000fffe0ff */
[----:B------:R4:W-:Y:S01]  /*1dd00*/  UTCHMMA tmem[UR23], gdesc[UR36], tmem[UR10], tmem[UR18], idesc[UR19], UPT ;  /* 0x00ff1224170079ea */ /* 0x0009e2000b80000a */
[----:B------:R-:W-:Y:S02]  /*1dd10*/  UIADD3 UR72, UPT, UPT, UR10, 0x198, URZ ;  /* 0x000001980a487890 */ /* 0x000fe4000fffe0ff */
[----:B------:R1:W-:Y:S01]  /*1dd20*/  UTCHMMA tmem[UR20], gdesc[UR38], tmem[UR10], tmem[UR76], idesc[UR77], UPT ;  /* 0x00ff4c26140079ea */ /* 0x0003e2000b80000a */
[----:B------:R-:W-:-:S02]  /*1dd30*/  UIADD3 UR69, UPT, UPT, UR10, 0x80, URZ ;  /* 0x000000800a457890 */ /* 0x000fc4000fffe0ff */
[----:B------:R-:W-:Y:S01]  /*1dd40*/  UTCHMMA tmem[UR21], gdesc[UR40], tmem[UR10], tmem[UR46], idesc[UR47], UPT ;  /* 0x00ff2e28150079ea */ /* 0x000fe2000b80000a */
[----:B------:R-:W-:Y:S02]  /*1dd50*/  UIADD3 UR70, UPT, UPT, UR10, 0x1a0, URZ ;  /* 0x000001a00a467890 */ /* 0x000fe4000fffe0ff */
[----:B------:R-:W-:Y:S01]  /*1dd60*/  UTCHMMA tmem[UR22], gdesc[UR42], tmem[UR10], tmem[UR50], idesc[UR51], UPT ;  /* 0x00ff322a160079ea */ /* 0x000fe2000b80000a */
[----:B------:R-:W-:Y:S01]  /*1dd70*/  UIADD3 UR67, UPT, UPT, UR10, 0x80, URZ ;  /* 0x000000800a437890 */ /* 0x000fe2000fffe0ff */
[----:B------:R-:W-:Y:S01]  /*1dd80*/  UTCHMMA tmem[UR55], gdesc[UR52], tmem[UR54], tmem[UR50], idesc[UR51], !UPT ;  /* 0x00ff3234370079ea */ /* 0x000fe2000f800036 */
[----:B------:R-:W-:Y:S01]  /*1dd90*/  UIADD3 UR68, UPT, UPT, UR10, 0x1a8, URZ ;  /* 0x000001a80a447890 */ /* 0x000fe2000fffe0ff */
[----:B------:R4:W-:Y:S01]  /*1dda0*/  UTCHMMA tmem[UR74], gdesc[UR56], tmem[UR73], tmem[UR50], idesc[UR51], UPT ;  /* 0x00ff32384a0079ea */ /* 0x0009e2000b800049 */
[----:B------:R-:W-:Y:S01]  /*1ddb0*/  UIADD3 UR6, UPT, UPT, UR10, 0x80, URZ ;  /* 0x000000800a067890 */ /* 0x000fe2000fffe0ff */
[----:B------:R4:W-:Y:S01]  /*1ddc0*/  UTCHMMA tmem[UR61], gdesc[UR58], tmem[UR60], tmem[UR76], idesc[UR77], UPT ;  /* 0x00ff4c3a3d0079ea */ /* 0x0009e2000b80003c */
[----:B-1----:R-:W-:-:S02]  /*1ddd0*/  UIADD3 UR9, UPT, UPT, UR10, 0x1b0, URZ ;  /* 0x000001b00a097890 */ /* 0x002fc4000fffe0ff */
[----:B--2---:R-:W-:Y:S02]  /*1dde0*/  UIADD3 UR13, UPT, UPT, UR10, 0x80, URZ ;  /* 0x000000800a0d7890 */ /* 0x004fe4000fffe0ff */
[----:B---3--:R-:W-:Y:S02]  /*1ddf0*/  UIADD3 UR14, UPT, UPT, UR10, 0x1b8, URZ ;  /* 0x000001b80a0e7890 */ /* 0x008fe4000fffe0ff */
[----:B------:R-:W-:Y:S02]  /*1de00*/  UIADD3 UR15, UPT, UPT, UR10, 0x80, URZ ;  /* 0x000000800a0f7890 */ /* 0x000fe4000fffe0ff */
[----:B----4-:R-:W-:Y:S02]  /*1de10*/  UIADD3 UR18, UPT, UPT, UR10, 0x1c0, URZ ;  /* 0x000001c00a127890 */ /* 0x010fe4000fffe0ff */
[----:B------:R-:W-:Y:S02]  /*1de20*/  UIADD3 UR19, UPT, UPT, UR10, 0x80, URZ ;  /* 0x000000800a137890 */ /* 0x000fe4000fffe0ff */
[----:B------:R-:W-:Y:S01]  /*1de30*/  UIADD3 UR20, UPT, UPT, UR10, 0x1c8, URZ ;  /* 0x000001c80a147890 */ /* 0x000fe2000fffe0ff */
[----:B------:R-:W-:Y:S01]  /*1de40*/  UMOV UR56, 0x0 ;  /* 0x0000000000387882 */ /* 0x000fe20000000000 */
[----:B------:R-:W-:Y:S01]  /*1de50*/  UMOV UR57, 0x8200910 ;  /* 0x0820091000397882 */ /* 0x000fe20000000000 */
[----:B------:R-:W-:Y:S01]  /*1de60*/  UIADD3 UR21, UPT, UPT, UR10, 0x80, URZ ;  /* 0x000000800a157890 */ /* 0x000fe2000fffe0ff */
[----:B------:R-:W-:Y:S01]  /*1de70*/  UTCHMMA tmem[UR72], gdesc[UR64], tmem[UR71], tmem[UR56], idesc[UR57], UPT ;  /* 0x00ff3840480079ea */ /* 0x000fe2000b800047 */
[----:B------:R-:W-:Y:S01]  /*1de80*/  UIADD3 UR22, UPT, UPT, UR10, 0x1d0, URZ ;  /* 0x000001d00a167890 */ /* 0x000fe2000fffe0ff */
[----:B------:R-:W-:Y:S01]  /*1de90*/  UMOV UR58, 0x0 ;  /* 0x00000000003a7882 */ /* 0x000fe20000000000 */
[----:B------:R-:W-:Y:S01]  /*1dea0*/  UMOV UR59, 0x8200910 ;  /* 0x08200910003b7882 */ /* 0x000fe20000000000 */
[----:B------:R-:W-:Y:S01]  /*1deb0*/  UIADD3 UR23, UPT, UPT, UR10, 0x80, URZ ;  /* 0x000000800a177890 */ /* 0x000fe2000fffe0ff */
[----:B------:R1:W-:Y:S01]  /*1dec0*/  UTCHMMA tmem[UR70], gdesc[UR62], tmem[UR69], tmem[UR58], idesc[UR59], UPT ;  /* 0x00ff3a3e460079ea */ /* 0x0003e2000b800045 */
[----:B------:R-:W-:Y:S01]  /*1ded0*/  UIADD3 UR66, UPT, UPT, UR10, 0x1d8, URZ ;  /* 0x000001d80a427890 */ /* 0x000fe2000fffe0ff */
[----:B------:R-:W-:Y:S01]  /*1dee0*/  UMOV UR16, 0x0 ;  /* 0x0000000000107882 */ /* 0x000fe20000000000 */
[----:B------:R-:W-:Y:S01]  /*1def0*/  UMOV UR17, 0x8200910 ;  /* 0x0820091000117882 */ /* 0x000fe20000000000 */
[----:B------:R-:W-:Y:S01]  /*1df00*/  UIADD3 UR76, UPT, UPT, UR10, 0x80, URZ ;  /* 0x000000800a4c7890 */ /* 0x000fe2000fffe0ff */
[----:B------:R2:W-:Y:S01]  /*1df10*/  UTCHMMA tmem[UR68], gdesc[UR4], tmem[UR67], tmem[UR16], idesc[UR17], UPT ;  /* 0x00ff1004440079ea */ /* 0x0005e2000b800043 */
[----:B------:R-:W-:-:S02]  /*1df20*/  UIADD3 UR75, UPT, UPT, UR10, 0x1e0, URZ ;  /* 0x000001e00a4b7890 */ /* 0x000fc4000fffe0ff */
[----:B------:R-:W-:Y:S01]  /*1df30*/  UIADD3 UR74, UPT, UPT, UR10, 0x1e8, URZ ;  /* 0x000001e80a4a7890 */ /* 0x000fe2000fffe0ff */
[----:B-1----:R-:W-:Y:S01]  /*1df40*/  UMOV UR70, 0x0 ;  /* 0x0000000000467882 */ /* 0x002fe20000000000 */
[----:B------:R-:W-:Y:S01]  /*1df50*/  UMOV UR71, 0x8200910 ;  /* 0x0820091000477882 */ /* 0x000fe20000000000 */
[----:B------:R-:W-:Y:S01]  /*1df60*/  UIADD3 UR77, UPT, UPT, UR10, 0x80, URZ ;  /* 0x000000800a4d7890 */ /* 0x000fe2000fffe0ff */
[----:B------:R3:W-:Y:S01]  /*1df70*/  UTCHMMA tmem[UR9], gdesc[UR24], tmem[UR6], tmem[UR70], idesc[UR71], UPT ;  /* 0x00ff4618090079ea */ /* 0x0007e2000b800006 */
[----:B------:R-:W-:Y:S01]  /*1df80*/  UIADD3 UR64, UPT, UPT, UR10, 0x1f0, URZ ;  /* 0x000001f00a407890 */ /* 0x000fe2000fffe0ff */
[----:B------:R3:W-:Y:S01]  /*1df90*/  UTCHMMA tmem[UR14], gdesc[UR26], tmem[UR13], tmem[UR44], idesc[UR45], UPT ;  /* 0x00ff2c1a0e0079ea */ /* 0x0007e2000b80000d */
[----:B------:R-:W-:Y:S01]  /*1dfa0*/  UIADD3 UR62, UPT, UPT, UR10, 0x80, URZ ;  /* 0x000000800a3e7890 */ /* 0x000fe2000fffe0ff */
[----:B------:R3:W-:Y:S01]  /*1dfb0*/  UTCHMMA tmem[UR18], gdesc[UR28], tmem[UR15], tmem[UR46], idesc[UR47], UPT ;  /* 0x00ff2e1c120079ea */ /* 0x0007e2000b80000f */
[----:B------:R-:W-:Y:S01]  /*1dfc0*/  UIADD3 UR63, UPT, UPT, UR10, 0x1f8, URZ ;  /* 0x000001f80a3f7890 */ /* 0x000fe2000fffe0ff */
[----:B--2---:R-:W-:Y:S01]  /*1dfd0*/  R2UR.FILL UR17, R5 ;  /* 0x00000000051172ca */ /* 0x004fe200004e0000 */
[----:B------:R-:W-:Y:S01]  /*1dfe0*/  UMOV UR48, 0x0 ;  /* 0x0000000000307882 */ /* 0x000fe20000000000 */
[----:B------:R-:W-:Y:S01]  /*1dff0*/  UMOV UR49, 0x8200910 ;  /* 0x0820091000317882 */ /* 0x000fe20000000000 */
[----:B------:R-:W-:Y:S01]  /*1e000*/  UMOV UR52, 0x0 ;  /* 0x0000000000347882 */ /* 0x000fe20000000000 */
[----:B------:R-:W-:Y:S01]  /*1e010*/  UMOV UR53, 0x8200910 ;  /* 0x0820091000357882 */ /* 0x000fe20000000000 */
[----:B------:R3:W-:Y:S01]  /*1e020*/  UTCHMMA tmem[UR20], gdesc[UR30], tmem[UR19], tmem[UR48], idesc[UR49], UPT ;  /* 0x00ff301e140079ea */ /* 0x0007e2000b800013 */
[----:B------:R-:W-:Y:S01]  /*1e030*/  UMOV UR54, 0x0 ;  /* 0x0000000000367882 */ /* 0x000fe20000000000 */
[----:B------:R-:W-:Y:S01]  /*1e040*/  UMOV UR55, 0x8200910 ;  /* 0x0820091000377882 */ /* 0x000fe20000000000 */
[----:B------:R3:W-:Y:S01]  /*1e050*/  UTCHMMA tmem[UR22], gdesc[UR32], tmem[UR21], tmem[UR50], idesc[UR51], UPT ;  /* 0x00ff3220160079ea */ /* 0x0007e2000b800015 */
[----:B------:R3:W-:Y:S01]  /*1e060*/  UTCHMMA tmem[UR66], gdesc[UR34], tmem[UR23], tmem[UR52], idesc[UR53], UPT ;  /* 0x00ff3422420079ea */ /* 0x0007e2000b800017 */
[----:B------:R-:W-:Y:S01]  /*1e070*/  UMOV UR4, UR8 ;  /* 0x0000000800047c82 */ /* 0x000fe20008000000 */
[----:B------:R-:W-:Y:S01]  /*1e080*/  UMOV UR5, URZ ;  /* 0x000000ff00057c82 */ /* 0x000fe20008000000 */
[----:B------:R3:W-:Y:S01]  /*1e090*/  UTCHMMA tmem[UR75], gdesc[UR36], tmem[UR76], tmem[UR54], idesc[UR55], UPT ;  /* 0x00ff36244b0079ea */ /* 0x0007e2000b80004c */
[----:B------:R-:W-:Y:S01]  /*1e0a0*/  UMOV UR60, 0x0 ;  /* 0x00000000003c7882 */ /* 0x000fe20000000000 */
[----:B------:R-:W-:Y:S01]  /*1e0b0*/  UMOV UR61, 0x8200910 ;  /* 0x08200910003d7882 */ /* 0x000fe20000000000 */
[----:B------:R3:W-:Y:S01]  /*1e0c0*/  UTCHMMA tmem[UR74], gdesc[UR38], tmem[UR73], tmem[UR56], idesc[UR57], UPT ;  /* 0x00ff38264a0079ea */ /* 0x0007e2000b800049 */
[----:B------:R-:W-:Y:S01]  /*1e0d0*/  UMOV UR65, UR4 ;  /* 0x0000000400417c82 */ /* 0x000fe20008000000 */
[----:B------:R3:W-:Y:S01]  /*1e0e0*/  UTCHMMA tmem[UR64], gdesc[UR40], tmem[UR77], tmem[UR58], idesc[UR59], UPT ;  /* 0x00ff3a28400079ea */ /* 0x0007e2000b80004d */
[----:B------:R3:W-:Y:S01]  /*1e0f0*/  UTCHMMA tmem[UR63], gdesc[UR42], tmem[UR62], tmem[UR60], idesc[UR61], UPT ;  /* 0x00ff3c2a3f0079ea */ /* 0x0007e2000b80003e */
[----:B------:R3:W-:Y:S01]  /*1e100*/  UTCBAR [UR65], URZ ;  /* 0x000000ff410073e9 */ /* 0x0007e200080000ff */
[----:B------:R-:W-:-:S15]  /*1e110*/  R2UR.FILL UR16, R4 ;  /* 0x00000000041072ca */ /* 0x000fde00004e0000 */
.L_x_8:
[----:B-----5:R2:W-:Y:S01]  /*1e120*/  STL.64 [R1+0x1200], R198 ;  /* 0x001200c601007387 */ /* 0x0205e20000100a00 */
[----:B-1----:R-:W1:Y:S01]  /*1e130*/  LDC R8, c[0x0][0x3a0] ;  /* 0x0000e800ff087b82 */ /* 0x002e620000000800 */
[----:B------:R-:W-:Y:S01]  /*1e140*/  IADD3 R4, PT, PT, R197, -0x104, RZ ;  /* 0xfffffefcc5047810 */ /* 0x000fe20007ffe0ff */
[----:B------:R-:W-:Y:S01]  /*1e150*/  VIADD R5, R203, 0xfffffefa ;  /* 0xfffffefacb057836 */ /* 0x000fe20000000000 */
[----:B------:R-:W-:Y:S01]  /*1e160*/  STL.64 [R1+0x11f8], R80 ;  /* 0x0011f85001007387 */ /* 0x000fe20000100a00 */
[----:B------:R-:W-:-:S03]  /*1e170*/  ISETP.GE.U32.AND P4, PT, R6, 0x7ffffe7e, PT ;  /* 0x7ffffe7e0600780c */ /* 0x000fc60003f86070 */
[----:B------:R4:W-:Y:S01]  /*1e180*/  STL.64 [R1+0x11f0], R2 ;  /* 0x0011f00201007387 */ /* 0x0009e20000100a00 */
[----:B------:R-:W3:Y:S03]  /*1e190*/  LDC R7, c[0x0][0x3a0] ;  /* 0x0000e800ff077b82 */ /* 0x000ee60000000800 */
[----:B------:R-:W-:Y:S04]  /*1e1a0*/  STL.64 [R1+0x1208], R68 ;  /* 0x0012084401007387 */ /* 0x000fe80000100a00 */
[----:B------:R1:W-:Y:S01]  /*1e1b0*/  STL.64 [R1+0x1210], R70 ;  /* 0x0012104601007387 */ /* 0x0003e20000100a00 */
[----:B------:R-:W1:Y:S03]  /*1e1c0*/  LDC R6, c[0x0][0x3a0] ;  /* 0x0000e800ff067b82 */ /* 0x000e660000000800 */
[----:B------:R-:W2:Y:S04]  /*1e1d0*/  LDL.64 R14, [R1+0x178] ;  /* 0x00017800010e7983 */ /* 0x000ea80000100a00 */
[----:B------:R-:W2:Y:S01]  /*1e1e0*/  LDL.64 R18, [R1+0x180] ;  /* 0x0001800001127983 */ /* 0x000ea20000100a00 */
[----:B------:R-:W1:Y:S03]  /*1e1f0*/  LDC R10, c[0x0][0x3a0] ;  /* 0x0000e800ff0a7b82 */ /* 0x000e660000000800 */
[----:B------:R-:W2:Y:S04]  /*1e200*/  LDL.64 R30, [R1+0x188] ;  /* 0x00018800011e7983 */ /* 0x000ea80000100a00 */
[----:B------:R-:W2:Y:S01]  /*1e210*/  LDL.64 R16, [R1+0x190] ;  /* 0x0001900001107983 */ /* 0x000ea20000100a00 */
[----:B------:R-:W3:Y:S08]  /*1e220*/  LDC R9, c[0x0][0x3a0] ;  /* 0x0000e800ff097b82 */ /* 0x000ef00000000800 */
[----:B------:R-:W-:Y:S08]  /*1e230*/  BAR.SYNC.DEFER_BLOCKING 0x0 ;  /* 0x0000000000007b1d */ /* 0x000ff00000010000 */
[----:B------:R-:W3:Y:S01]  /*1e240*/  LDC R12, c[0x0][0x3a0] ;  /* 0x0000e800ff0c7b82 */ /* 0x000ee20000000800 */
[----:B------:R-:W2:Y:S04]  /*1e250*/  LDL.64 R24, [R1+0x198] ;  /* 0x0001980001187983 */ /* 0x000ea80000100a00 */
[----:B------:R-:W2:Y:S03]  /*1e260*/  LDL.64 R22, [R1+0x1a0] ;  /* 0x0001a00001167983 */ /* 0x000ea60000100a00 */
[----:B------:R-:W4:Y:S01]  /*1e270*/  LDC R11, c[0x0][0x3a0] ;  /* 0x0000e800ff0b7b82 */ /* 0x000f220000000800 */
[----:B------:R-:W2:Y:S04]  /*1e280*/  LDL.64 R20, [R1+0x1a8] ;  /* 0x0001a80001147983 */ /* 0x000ea80000100a00 */
[----:B------:R-:W2:Y:S03]  /*1e290*/  LDL.64 R26, [R1+0x1b0] ;  /* 0x0001b000011a7983 */ /* 0x000ea60000100a00 */
[----:B------:R-:W2:Y:S01]  /*1e2a0*/  LDC R13, c[0x0][0x3a0] ;  /* 0x0000e800ff0d7b82 */ /* 0x000ea20000000800 */
[----:B------:R-:W-:Y:S01]  /*1e2b0*/  @!PT LDS RZ, [RZ] ;  /* 0x00000000fffff984 */ /* 0x000fe20000000800 */
[----:B------:R-:W-:Y:S01]  /*1e2c0*/  @!PT LDS RZ, [RZ] ;  /* 0x00000000fffff984 */ /* 0x000fe20000000800 */
[----:B------:R-:W-:Y:S01]  /*1e2d0*/  @!PT LDS RZ, [RZ] ;  /* 0x00000000fffff984 */ /* 0x000fe20000000800 */
[----:B------:R1:W-:Y:S04]  /*1e2e0*/  LDGSTS.E [R88], desc[UR16][R68.64], !P3 ;  /* 0x0000000044587fae */ /* 0x0003e8000d9a1010 */
[----:B------:R2:W-:Y:S01]  /*1e2f0*/  LDGSTS.E [R88+0x200], desc[UR16][R70.64], !P3 ;  /* 0x0020000046587fae */ /* 0x0005e2000d9a1010 */
[----:B------:R-:W-:Y:S01]  /*1e300*/  ISETP.GE.U32.AND P3, PT, R4, 0x7ffffe7d, PT ;  /* 0x7ffffe7d0400780c */ /* 0x000fe20003f66070 */
[----:B------:R-:W-:Y:S01]  /*1e310*/  VIADD R4, R202, 0xfffffefb ;  /* 0xfffffefbca047836 */ /* 0x000fe20000000000 */
[----:B------:R-:W2:Y:S01]  /*1e320*/  LDC R196, c[0x0][0x3a0] ;  /* 0x0000e800ffc47b82 */ /* 0x000ea20000000800 */
[----:B------:R2:W-:Y:S04]  /*1e330*/  LDGSTS.E [R88+0x400], desc[UR16][R72.64], !P1 ;  /* 0x0040000048587fae */ /* 0x0005e8000c9a1010 */
[----:B------:R2:W-:Y:S01]  /*1e340*/  LDGSTS.E [R88+0x600], desc[UR16][R116.64], !P1 ;  /* 0x0060000074587fae */ /* 0x0005e2000c9a1010 */
[----:B------:R-:W-:Y:S01]  /*1e350*/  ISETP.GE.U32.AND P1, PT, R4, 0x7ffffe7c, PT ;  /* 0x7ffffe7c0400780c */ /* 0x000fe20003f26070 */
[----:B-1----:R-:W-:-:S02]  /*1e360*/  VIADD R4, R8, 0xfffffef9 ;  /* 0xfffffef908047836 */ /* 0x002fc40000000000 */
[----:B------:R1:W-:Y:S01]  /*1e370*/  LDGSTS.E [R88+0x800], desc[UR16][R74.64], !P4 ;  /* 0x008000004a587fae */ /* 0x0003e2000e1a1010 */
[----:B------:R-:W1:Y:S03]  /*1e380*/  LDC R8, c[0x0][0x3a0] ;  /* 0x0000e800ff087b82 */ /* 0x000e660000000800 */
[----:B------:R1:W-:Y:S01]  /*1e390*/  LDGSTS.E [R88+0xa00], desc[UR16][R118.64], !P4 ;  /* 0x00a0000076587fae */ /* 0x0003e2000e1a1010 */
[----:B------:R-:W-:-:S03]  /*1e3a0*/  ISETP.GE.U32.AND P4, PT, R5, 0x7ffffe7b, PT ;  /* 0x7ffffe7b0500780c */ /* 0x000fc60003f86070 */
[----:B------:R1:W-:Y:S01]  /*1e3b0*/  LDGSTS.E [R88+0xc00], desc[UR16][R76.64], !P3 ;  /* 0x00c000004c587fae */ /* 0x0003e2000d9a1010 */
[----:B------:R-:W1:Y:S03]  /*1e3c0*/  LDC R5, c[0x0][0x3a0] ;  /* 0x0000e800ff057b82 */ /* 0x000e660000000800 */
[----:B------:R1:W-:Y:S01]  /*1e3d0*/  LDGSTS.E [R88+0xe00], desc[UR16][R120.64], !P3 ;  /* 0x00e0000078587fae */ /* 0x0003e2000d9a1010 */
[----:B------:R-:W-:Y:S02]  /*1e3e0*/  ISETP.GE.U32.AND P3, PT, R4, 0x7ffffe7a, PT ;  /* 0x7ffffe7a0400780c */ /* 0x000fe40003f66070 */
[----:B---3--:R-:W-:Y:S01]  /*1e3f0*/  IADD3 R4, PT, PT, R7, -0x108, RZ ;  /* 0xfffffef807047810 */ /* 0x008fe20007ffe0ff */
[----:B------:R3:W-:Y:S01]  /*1e400*/  LDGSTS.E [R88+0x1000], desc[UR16][R78.64], !P1 ;  /* 0x010000004e587fae */ /* 0x0007e2000c9a1010 */
[----:B------:R-:W3:Y:S03]  /*1e410*/  LDC R7, c[0x0][0x3a0] ;  /* 0x0000e800ff077b82 */ /* 0x000ee60000000800 */
[----:B------:R1:W-:Y:S01]  /*1e420*/  LDGSTS.E [R88+0x1200], desc[UR16][R122.64], !P1 ;  /* 0x012000007a587fae */ /* 0x0003e2000c9a1010 */
[----:B------:R-:W-:Y:S01]  /*1e430*/  ISETP.GE.U32.AND P1, PT, R4, 0x7ffffe79, PT ;  /* 0x7ffffe790400780c */ /* 0x000fe20003f26070 */
[----:B------:R-:W-:-:S02]  /*1e440*/  VIADD R4, R6, 0xfffffef7 ;  /* 0xfffffef706047836 */ /* 0x000fc40000000000 */
[----:B------:R1:W-:Y:S01]  /*1e450*/  LDGSTS.E [R88+0x1400], desc[UR16][R90.64], !P4 ;  /* 0x014000005a587fae */ /* 0x0003e2000e1a1010 */
[----:B------:R-:W3:Y:S03]  /*1e460*/  LDC R6, c[0x0][0x3a0] ;  /* 0x0000e800ff067b82 */ /* 0x000ee60000000800 */
[----:B------:R1:W-:Y:S01]  /*1e470*/  LDGSTS.E [R88+0x1600], desc[UR16][R124.64], !P4 ;  /* 0x016000007c587fae */ /* 0x0003e2000e1a1010 */
[----:B------:R-:W-:Y:S01]  /*1e480*/  ISETP.GE.U32.AND P4, PT, R4, 0x7ffffe78, PT ;  /* 0x7ffffe780400780c */ /* 0x000fe20003f86070 */
[----:B------:R-:W-:Y:S02]  /*1e490*/  VIADD R4, R10, 0xfffffef6 ;  /* 0xfffffef60a047836 */ /* 0x000fe40000000000 */
[----:B------:R1:W-:Y:S02]  /*1e4a0*/  LDGSTS.E [R88+0x1800], desc[UR16][R96.64], !P3 ;  /* 0x0180000060587fae */ /* 0x0003e4000d9a1010 */
[----:B-1----:R-:W-:Y:S01]  /*1e4b0*/  VIADD R5, R5, 0xfffffef2 ;  /* 0xfffffef205057836 */ /* 0x002fe20000000000 */
[----:B------:R-:W1:Y:S01]  /*1e4c0*/  LDC R10, c[0x0][0x3a0] ;  /* 0x0000e800ff0a7b82 */ /* 0x000e620000000800 */
[----:B------:R1:W-:Y:S01]  /*1e4d0*/  LDGSTS.E [R88+0x1a00], desc[UR16][R126.64], !P3 ;  /* 0x01a000007e587fae */ /* 0x0003e2000d9a1010 */
[----:B------:R-:W-:Y:S01]  /*1e4e0*/  ISETP.GE.U32.AND P3, PT, R4, 0x7ffffe77, PT ;  /* 0x7ffffe770400780c */ /* 0x000fe20003f66070 */
[----:B------:R-:W-:-:S02]  /*1e4f0*/  VIADD R4, R9, 0xfffffef5 ;  /* 0xfffffef509047836 */ /* 0x000fc40000000000 */
[----:B------:R1:W-:Y:S03]  /*1e500*/  LDGSTS.E [R88+0x1c00], desc[UR16][R98.64], !P1 ;  /* 0x01c0000062587fae */ /* 0x0003e6000c9a1010 */
[----:B------:R-:W1:Y:S01]  /*1e510*/  LDC R9, c[0x0][0x3a0] ;  /* 0x0000e800ff097b82 */ /* 0x000e620000000800 */
[----:B------:R1:W-:Y:S01]  /*1e520*/  LDGSTS.E [R88+0x1e00], desc[UR16][R128.64], !P1 ;  /* 0x01e0000080587fae */ /* 0x0003e2000c9a1010 */
[----:B------:R-:W-:Y:S02]  /*1e530*/  ISETP.GE.U32.AND P1, PT, R4, 0x7ffffe76, PT ;  /* 0x7ffffe760400780c */ /* 0x000fe40003f26070 */
[----:B------:R-:W-:Y:S01]  /*1e540*/  IADD3 R4, PT, PT, R8, -0x10c, RZ ;  /* 0xfffffef408047810 */ /* 0x000fe20007ffe0ff */
[----:B------:R1:W-:Y:S03]  /*1e550*/  LDGSTS.E [R88+0x2000], desc[UR16][R100.64], !P4 ;  /* 0x0200000064587fae */ /* 0x0003e6000e1a1010 */
[----:B------:R-:W4:Y:S01]  /*1e560*/  LDC R8, c[0x0][0x3a0] ;  /* 0x0000e800ff087b82 */ /* 0x000f220000000800 */
[----:B------:R1:W-:Y:S01]  /*1e570*/  LDGSTS.E [R88+0x2200], desc[UR16][R130.64], !P4 ;  /* 0x0220000082587fae */ /* 0x0003e2000e1a1010 */
[----:B------:R-:W-:Y:S01]  /*1e580*/  ISETP.GE.U32.AND P4, PT, R4, 0x7ffffe75, PT ;  /* 0x7ffffe750400780c */ /* 0x000fe20003f86070 */
[----:B---3--:R-:W-:-:S02]  /*1e590*/  VIADD R4, R6, 0xfffffef3 ;  /* 0xfffffef306047836 */ /* 0x008fc40000000000 */
[----:B------:R3:W-:Y:S03]  /*1e5a0*/  LDGSTS.E [R88+0x2400], desc[UR16][R102.64], !P3 ;  /* 0x0240000066587fae */ /* 0x0007e6000d9a1010 */
[----:B------:R-:W3:Y:S01]  /*1e5b0*/  LDC R6, c[0x0][0x3a0] ;  /* 0x0000e800ff067b82 */ /* 0x000ee20000000800 */
[----:B------:R1:W-:Y:S04]  /*1e5c0*/  LDGSTS.E [R88+0x2600], desc[UR16][R132.64], !P3 ;  /* 0x0260000084587fae */ /* 0x0003e8000d9a1010 */
[----:B------:R1:W-:Y:S04]  /*1e5d0*/  LDGSTS.E [R88+0x2800], desc[UR16][R104.64], !P1 ;  /* 0x0280000068587fae */ /* 0x0003e8000c9a1010 */
[----:B------:R1:W-:Y:S01]  /*1e5e0*/  LDGSTS.E [R88+0x2a00], desc[UR16][R134.64], !P1 ;  /* 0x02a0000086587fae */ /* 0x0003e2000c9a1010 */
[----:B------:R-:W-:-:S02]  /*1e5f0*/  ISETP.GE.U32.AND P1, PT, R4, 0x7ffffe74, PT ;  /* 0x7ffffe740400780c */ /* 0x000fc40003f26070 */
[----:B------:R-:W-:Y:S01]  /*1e600*/  ISETP.GE.U32.AND P3, PT, R5, 0x7ffffe73, PT ;  /* 0x7ffffe730500780c */ /* 0x000fe20003f66070 */
[----:B------:R-:W-:Y:S01]  /*1e610*/  VIADD R4, R7, 0xfffffef1 ;  /* 0xfffffef107047836 */ /* 0x000fe20000000000 */
[----:B------:R-:W3:Y:S01]  /*1e620*/  LDC R5, c[0x0][0x3a0] ;  /* 0x0000e800ff057b82 */ /* 0x000ee20000000800 */
[----:B------:R1:W-:Y:S04]  /*1e630*/  LDGSTS.E [R88+0x2c00], desc[UR16][R106.64], !P4 ;  /* 0x02c000006a587fae */ /* 0x0003e8000e1a1010 */
[----:B------:R1:W-:Y:S01]  /*1e640*/  LDGSTS.E [R88+0x2e00], desc[UR16][R136.64], !P4 ;  /* 0x02e0000088587fae */ /* 0x0003e2000e1a1010 */
[----:B------:R-:W-:Y:S02]  /*1e650*/  ISETP.GE.U32.AND P4, PT, R4, 0x7ffffe72, PT ;  /* 0x7ffffe720400780c */ /* 0x000fe40003f86070 */
[----:B-1----:R-:W-:Y:S01]  /*1e660*/  IADD3 R4, PT, PT, R9, -0x110, RZ ;  /* 0xfffffef009047810 */ /* 0x002fe20007ffe0ff */
[----:B------:R1:W-:Y:S01]  /*1e670*/  LDGSTS.E [R88+0x3000], desc[UR16][R108.64], !P1 ;  /* 0x030000006c587fae */ /* 0x0003e2000c9a1010 */
[----:B------:R-:W1:Y:S03]  /*1e680*/  LDC R9, c[0x0][0x3a0] ;  /* 0x0000e800ff097b82 */ /* 0x000e660000000800 */
[----:B------:R1:W-:Y:S01]  /*1e690*/  LDGSTS.E [R88+0x3200], desc[UR16][R138.64], !P1 ;  /* 0x032000008a587fae */ /* 0x0003e2000c9a1010 */
[----:B------:R-:W-:Y:S01]  /*1e6a0*/  ISETP.GE.U32.AND P1, PT, R4, 0x7ffffe71, PT ;  /* 0x7ffffe710400780c */ /* 0x000fe20003f26070 */
[----:B----4-:R-:W-:-:S02]  /*1e6b0*/  VIADD R4, R8, 0xfffffeef ;  /* 0xfffffeef08047836 */ /* 0x010fc40000000000 */
[----:B------:R4:W-:Y:S01]  /*1e6c0*/  LDGSTS.E [R88+0x3400], desc[UR16][R110.64], !P3 ;  /* 0x034000006e587fae */ /* 0x0009e2000d9a1010 */
[----:B------:R-:W4:Y:S03]  /*1e6d0*/  LDC R8, c[0x0][0x3a0] ;  /* 0x0000e800ff087b82 */ /* 0x000f260000000800 */
[----:B------:R1:W-:Y:S01]  /*1e6e0*/  LDGSTS.E [R88+0x3600], desc[UR16][R140.64], !P3 ;  /* 0x036000008c587fae */ /* 0x0003e2000d9a1010 */
[----:B------:R-:W-:Y:S01]  /*1e6f0*/  ISETP.GE.U32.AND P3, PT, R4, 0x7ffffe70, PT ;  /* 0x7ffffe700400780c */ /* 0x000fe20003f66070 */
[----:B---3--:R-:W-:Y:S02]  /*1e700*/  VIADD R4, R6, 0xfffffeee ;  /* 0xfffffeee06047836 */ /* 0x008fe40000000000 */
        /* <DEDUP_REMOVED lines=16> */
[----:B---3--:R-:W-:Y:S01]  /*1e810*/  VIADD R5, R7, 0xfffffeea ;  /* 0xfffffeea07057836 */ /* 0x008fe20000000000 */
[----:B------:R-:W3:Y:S02]  /*1e820*/  LDC R8, c[0x0][0x3a0] ;  /* 0x0000e800ff087b82 */ /* 0x000ee40000000800 */
[----:B------:R4:W-:Y:S04]  /*1e830*/  LDGSTS.E [R88+0x4600], desc[UR16][R152.64], !P4 ;  /* 0x0460000098587fae */ /* 0x0009e8000e1a1010 */
[----:B------:R4:W-:Y:S02]  /*1e840*/  LDGSTS.E [R88+0x4800], desc[UR16][R154.64], !P1 ;  /* 0x048000009a587fae */ /* 0x0009e4000c9a1010 */
[----:B------:R-:W1:Y:S02]  /*1e850*/  LDC R7, c[0x0][0x3a0] ;  /* 0x0000e800ff077b82 */ /* 0x000e640000000800 */
[----:B------:R4:W-:Y:S01]  /*1e860*/  LDGSTS.E [R88+0x4a00], desc[UR16][R156.64], !P1 ;  /* 0x04a000009c587fae */ /* 0x0009e2000c9a1010 */
[----:B------:R-:W-:-:S02]  /*1e870*/  ISETP.GE.U32.AND P1, PT, R4, 0x7ffffe6c, PT ;  /* 0x7ffffe6c0400780c */ /* 0x000fc40003f26070 */
[----:B------:R-:W-:Y:S01]  /*1e880*/  ISETP.GE.U32.AND P4, PT, R5, 0x7ffffe6b, PT ;  /* 0x7ffffe6b0500780c */ /* 0x000fe20003f86070 */
[----:B------:R-:W-:Y:S01]  /*1e890*/  VIADD R4, R6, 0xfffffee9 ;  /* 0xfffffee906047836 */ /* 0x000fe20000000000 */
[----:B------:R4:W-:Y:S01]  /*1e8a0*/  LDGSTS.E [R88+0x4c00], desc[UR16][R158.64], !P3 ;  /* 0x04c000009e587fae */ /* 0x0009e2000d9a1010 */
[----:B------:R-:W1:Y:S03]  /*1e8b0*/  LDC R5, c[0x0][0x3a0] ;  /* 0x0000e800ff057b82 */ /* 0x000e660000000800 */
[----:B------:R4:W-:Y:S01]  /*1e8c0*/  LDGSTS.E [R88+0x4e00], desc[UR16][R160.64], !P3 ;  /* 0x04e00000a0587fae */ /* 0x0009e2000d9a1010 */
[----:B------:R-:W-:Y:S02]  /*1e8d0*/  ISETP.GE.U32.AND P3, PT, R4, 0x7ffffe6a, PT ;  /* 0x7ffffe6a0400780c */ /* 0x000fe40003f66070 */
[----:B------:R-:W-:Y:S01]  /*1e8e0*/  IADD3 R4, PT, PT, R12, -0x118, RZ ;  /* 0xfffffee80c047810 */ /* 0x000fe20007ffe0ff */
[----:B------:R-:W4:Y:S01]  /*1e8f0*/  LDL.64 R28, [R1+0x1b8] ;  /* 0x0001b800011c7983 */ /* 0x000f220000100a00 */
[----:B------:R-:W3:Y:S03]  /*1e900*/  LDC R6, c[0x0][0x3a0] ;  /* 0x0000e800ff067b82 */ /* 0x000ee60000000800 */
[----:B------:R1:W-:Y:S04]  /*1e910*/  LDGSTS.E [R88+0x5000], desc[UR16][R162.64], !P1 ;  /* 0x05000000a2587fae */ /* 0x0003e8000c9a1010 */
[----:B------:R1:W-:Y:S01]  /*1e920*/  LDGSTS.E [R88+0x5200], desc[UR16][R164.64], !P1 ;  /* 0x05200000a4587fae */ /* 0x0003e2000c9a1010 */
[----:B------:R-:W-:Y:S01]  /*1e930*/  ISETP.GE.U32.AND P1, PT, R4, 0x7ffffe69, PT ;  /* 0x7ffffe690400780c */ /* 0x000fe20003f26070 */
[----:B------:R-:W-:Y:S01]  /*1e940*/  VIADD R4, R11, 0xfffffee7 ;  /* 0xfffffee70b047836 */ /* 0x000fe20000000000 */
[----:B------:R-:W2:Y:S01]  /*1e950*/  LDC R12, c[0x0][0x3a0] ;  /* 0x0000e800ff0c7b82 */ /* 0x000ea20000000800 */
        /* <DEDUP_REMOVED lines=8> */
[----:B-1----:R-:W-:Y:S01]  /*1e9e0*/  VIADD R4, R5, 0xfffffee5 ;  /* 0xfffffee505047836 */ /* 0x002fe20000000000 */
[----:B------:R-:W1:Y:S01]  /*1e9f0*/  LDC R10, c[0x0][0x3a0] ;  /* 0x0000e800ff0a7b82 */ /* 0x000e620000000800 */
[----:B------:R1:W-:Y:S04]  /*1ea00*/  LDGSTS.E [R88+0x5c00], desc[UR16][R174.64], !P1 ;  /* 0x05c00000ae587fae */ /* 0x0003e8000c9a1010 */
[----:B------:R1:W-:Y:S01]  /*1ea10*/  LDGSTS.E [R88+0x5e00], desc[UR16][R176.64], !P1 ;  /* 0x05e00000b0587fae */ /* 0x0003e2000c9a1010 */
[----:B------:R-:W-:-:S02]  /*1ea20*/  ISETP.GE.U32.AND P1, PT, R4, 0x7ffffe66, PT ;  /* 0x7ffffe660400780c */ /* 0x000fc40003f26070 */
[----:B------:R-:W-:Y:S01]  /*1ea30*/  IADD3 R4, PT, PT, R9, -0x11c, RZ ;  /* 0xfffffee409047810 */ /* 0x000fe20007ffe0ff */
[----:B------:R1:W-:Y:S01]  /*1ea40*/  LDGSTS.E [R88+0x6000], desc[UR16][R178.64], !P4 ;  /* 0x06000000b2587fae */ /* 0x0003e2000e1a1010 */
[----:B------:R-:W-:Y:S01]  /*1ea50*/  VIADD R5, R7, 0xfffffee2 ;  /* 0xfffffee207057836 */ /* 0x000fe20000000000 */
[----:B------:R-:W1:Y:S02]  /*1ea60*/  LDC R9, c[0x0][0x3a0] ;  /* 0x0000e800ff097b82 */ /* 0x000e640000000800 */
[----:B------:R1:W-:Y:S01]  /*1ea70*/  LDGSTS.E [R88+0x6200], desc[UR16][R180.64], !P4 ;  /* 0x06200000b4587fae */ /* 0x0003e2000e1a1010 */
[----:B------:R-:W-:Y:S01]  /*1ea80*/  ISETP.GE.U32.AND P4, PT, R4, 0x7ffffe65, PT ;  /* 0x7ffffe650400780c */ /* 0x000fe20003f86070 */
[----:B---3--:R-:W-:Y:S02]  /*1ea90*/  VIADD R4, R8, 0xfffffee3 ;  /* 0xfffffee308047836 */ /* 0x008fe40000000000 */
[----:B------:R3:W-:Y:S02]  /*1eaa0*/  LDGSTS.E [R88+0x6400], desc[UR16][R182.64], !P3 ;  /* 0x06400000b6587fae */ /* 0x0007e4000d9a1010 */
[----:B------:R-:W1:Y:S02]  /*1eab0*/  LDC R8, c[0x0][0x3a0] ;  /* 0x0000e800ff087b82 */ /* 0x000e640000000800 */
[----:B------:R3:W-:Y:S04]  /*1eac0*/  LDGSTS.E [R88+0x6600], desc[UR16][R184.64], !P3 ;  /* 0x06600000b8587fae */ /* 0x0007e8000d9a1010 */
[----:B------:R3:W-:Y:S02]  /*1ead0*/  LDGSTS.E [R88+0x6800], desc[UR16][R186.64], !P1 ;  /* 0x06800000ba587fae */ /* 0x0007e4000c9a1010 */
[----:B------:R-:W1:Y:S02]  /*1eae0*/  LDC R7, c[0x0][0x3a0] ;  /* 0x0000e800ff077b82 */ /* 0x000e640000000800 */
[----:B------:R3:W-:Y:S01]  /*1eaf0*/  LDGSTS.E [R88+0x6a00], desc[UR16][R188.64], !P1 ;  /* 0x06a00000bc587fae */ /* 0x0007e2000c9a1010 */
[----:B------:R-:W-:Y:S01]  /*1eb00*/  ISETP.GE.U32.AND P1, PT, R4, 0x7ffffe64, PT ;  /* 0x7ffffe640400780c */ /* 0x000fe20003f26070 */
[----:B------:R-:W-:Y:S01]  /*1eb10*/  VIADD R4, R6, 0xfffffee1 ;  /* 0xfffffee106047836 */ /* 0x000fe20000000000 */
[----:B------:R-:W-:Y:S01]  /*1eb20*/  ISETP.GE.U32.AND P3, PT, R5, 0x7ffffe63, PT ;  /* 0x7ffffe630500780c */ /* 0x000fe20003f66070 */
[----:B------:R3:W-:Y:S02]  /*1eb30*/  LDGSTS.E [R88+0x6c00], desc[UR16][R190.64], !P4 ;  /* 0x06c00000be587fae */ /* 0x0007e4000e1a1010 */
[----:B------:R-:W3:Y:S02]  /*1eb40*/  LDC R5, c[0x0][0x3a0] ;  /* 0x0000e800ff057b82 */ /* 0x000ee40000000800 */
[----:B------:R1:W-:Y:S01]  /*1eb50*/  LDGSTS.E [R88+0x6e00], desc[UR16][R192.64], !P4 ;  /* 0x06e00000c0587fae */ /* 0x0003e2000e1a1010 */
[----:B------:R-:W-:-:S02]  /*1eb60*/  ISETP.GE.U32.AND P4, PT, R4, 0x7ffffe62, PT ;  /* 0x7ffffe620400780c */ /* 0x000fc40003f86070 */
[----:B--2---:R-:W-:Y:S01]  /*1eb70*/  IADD3 R4, PT, PT, R12, -0x120, RZ ;  /* 0xfffffee00c047810 */ /* 0x004fe20007ffe0ff */
[----:B------:R-:W2:Y:S02]  /*1eb80*/  LDL.64 R32, [R1+0x1d0] ;  /* 0x0001d00001207983 */ /* 0x000ea40000100a00 */
[----:B------:R-:W3:Y:S02]  /*1eb90*/  LDC R6, c[0x0][0x3a0] ;  /* 0x0000e800ff067b82 */ /* 0x000ee40000000800 */
[----:B------:R1:W-:Y:S04]  /*1eba0*/  LDGSTS.E [R88+0x7000], desc[UR16][R194.64], !P1 ;  /* 0x07000000c2587fae */ /* 0x0003e8000c9a1010 */
[----:B------:R1:W-:Y:S01]  /*1ebb0*/  LDGSTS.E [R88+0x7200], desc[UR16][R204.64], !P1 ;  /* 0x07200000cc587fae */ /* 0x0003e2000c9a1010 */
[----:B------:R-:W-:Y:S01]  /*1ebc0*/  ISETP.GE.U32.AND P1, PT, R4, 0x7ffffe61, PT ;  /* 0x7ffffe610400780c */ /* 0x000fe20003f26070 */
[----:B------:R-:W-:Y:S01]  /*1ebd0*/  VIADD R4, R11, 0xfffffedf ;  /* 0xfffffedf0b047836 */ /* 0x000fe20000000000 */
[----:B------:R-:W2:Y:S01]  /*1ebe0*/  LDC R12, c[0x0][0x3a0] ;  /* 0x0000e800ff0c7b82 */ /* 0x000ea20000000800 */
[----:B------:R1:W-:Y:S04]  /*1ebf0*/  LDGSTS.E [R88+0x7400], desc[UR16][R206.64], !P3 ;  /* 0x07400000ce587fae */ /* 0x0003e8000d9a1010 */
[----:B------:R1:W-:Y:S01]  /*1ec00*/  LDGSTS.E [R88+0x7600], desc[UR16][R208.64], !P3 ;  /* 0x07600000d0587fae */ /* 0x0003e2000d9a1010 */
[----:B------:R-:W-:-:S02]  /*1ec10*/  ISETP.GE.U32.AND P3, PT, R4, 0x7ffffe60, PT ;  /* 0x7ffffe600400780c */ /* 0x000fc40003f66070 */
[----:B------:R-:W2:Y:S01]  /*1ec20*/  LDC R11, c[0x0][0x3a0] ;  /* 0x0000e800ff0b7b82 */ /* 0x000ea20000000800 */
[----:B------:R1:W-:Y:S04]  /*1ec30*/  LDGSTS.E [R88+0x7800], desc[UR16][R210.64], !P4 ;  /* 0x07800000d2587fae */ /* 0x0003e8000e1a1010 */
[----:B------:R1:W-:Y:S04]  /*1ec40*/  LDGSTS.E [R88+0x7a00], desc[UR16][R212.64], !P4 ;  /* 0x07a00000d4587fae */ /* 0x0003e8000e1a1010 */
[----:B------:R2:W-:Y:S04]  /*1ec50*/  LDGSTS.E [R88+0x7c00], desc[UR16][R214.64], !P1 ;  /* 0x07c00000d6587fae */ /* 0x0005e8000c9a1010 */
[----:B------:R2:W-:Y:S04]  /*1ec60*/  LDGSTS.E [R88+0x7e00], desc[UR16][R216.64], !P1 ;  /* 0x07e00000d8587fae */ /* 0x0005e8000c9a1010 */
[----:B------:R2:W-:Y:S01]  /*1ec70*/  LDGSTS.E [R88+0x8000], desc[UR16][R218.64], !P3 ;  /* 0x08000000da587fae */ /* 0x0005e2000d9a1010 */
[----:B-1----:R-:W-:-:S02]  /*1ec80*/  VIADD R4, R10, 0xfffffede ;  /* 0xfffffede0a047836 */ /* 0x002fc40000000000 */
[----:B------:R-:W1:Y:S01]  /*1ec90*/  LDC R10, c[0x0][0x3a0] ;  /* 0x0000e800ff0a7b82 */ /* 0x000e620000000800 */
[----:B------:R1:W-:Y:S02]  /*1eca0*/  LDGSTS.E [R88+0x8200], desc[UR16][R14.64], !P3 ;  /* 0x082000000e587fae */ /* 0x0003e4000d9a1010 */
[----:B------:R-:W-:Y:S01]  /*1ecb0*/  ISETP.GE.U32.AND P4, PT, R4, 0x7ffffe5f, PT ;  /* 0x7ffffe5f0400780c */ /* 0x000fe20003f86070 */
[----:B---3--:R-:W-:Y:S01]  /*1ecc0*/  VIADD R4, R5, 0xfffffedd ;  /* 0xfffffedd05047836 */ /* 0x008fe20000000000 */
[----:B------:R-:W3:Y:S04]  /*1ecd0*/  LDL.64 R34, [R1+0x5c0] ;  /* 0x0005c00001227983 */ /* 0x000ee80000100a00 */
[----:B------:R-:W2:Y:S04]  /*1ece0*/  LDL.64 R60, [R1+0x11b0] ;  /* 0x0011b000013c7983 */ /* 0x000ea80000100a00 */
[----:B------:R-:W2:Y:S01]  /*1ecf0*/  LDL.64 R14, [R1+0x1c0] ;  /* 0x0001c000010e7983 */ /* 0x000ea20000100a00 */
[----:B------:R-:W-:-:S03]  /*1ed00*/  ISETP.GE.U32.AND P1, PT, R4, 0x7ffffe5e, PT ;  /* 0x7ffffe5e0400780c */ /* 0x000fc60003f26070 */
[----:B------:R1:W-:Y:S04]  /*1ed10*/  LDGSTS.E [R88+0x8400], desc[UR16][R18.64], !P4 ;  /* 0x0840000012587fae */ /* 0x0003e8000e1a1010 */
[----:B------:R1:W-:Y:S04]  /*1ed20*/  LDGSTS.E [R88+0x8600], desc[UR16][R30.64], !P4 ;  /* 0x086000001e587fae */ /* 0x0003e8000e1a1010 */
[----:B------:R-:W3:Y:S04]  /*1ed30*/  LDL.64 R44, [R1+0x11c8] ;  /* 0x0011c800012c7983 */ /* 0x000ee80000100a00 */
[----:B------:R-:W3:Y:S04]  /*1ed40*/  LDL.64 R18, [R1+0x1c8] ;  /* 0x0001c80001127983 */ /* 0x000ee80000100a00 */
[----:B------:R1:W-:Y:S01]  /*1ed50*/  LDGSTS.E [R88+0x8800], desc[UR16][R16.64], !P1 ;  /* 0x0880000010587fae */ /* 0x0003e2000c9a1010 */
[----:B------:R-:W-:Y:S01]  /*1ed60*/  IADD3 R4, PT, PT, R9, -0x124, RZ ;  /* 0xfffffedc09047810 */ /* 0x000fe20007ffe0ff */
[----:B------:R-:W-:Y:S01]  /*1ed70*/  VIADD R5, R7, 0xfffffeda ;  /* 0xfffffeda07057836 */ /* 0x000fe20000000000 */
[----:B------:R-:W1:Y:S01]  /*1ed80*/  LDC R9, c[0x0][0x3a0] ;  /* 0x0000e800ff097b82 */ /* 0x000e620000000800 */
[----:B------:R1:W-:Y:S04]  /*1ed90*/  LDGSTS.E [R88+0x8a00], desc[UR16][R24.64], !P1 ;  /* 0x08a0000018587fae */ /* 0x0003e8000c9a1010 */
[----:B------:R-:W3:Y:S04]  /*1eda0*/  LDL.64 R30, [R1+0x1e8] ;  /* 0x0001e800011e7983 */ /* 0x000ee80000100a00 */
[----:B------:R-:W3:Y:S01]  /*1edb0*/  LDL.64 R16, [R1+0x1d8] ;  /* 0x0001d80001107983 */ /* 0x000ee20000100a00 */
[----:B------:R-:W-:Y:S01]  /*1edc0*/  ISETP.GE.U32.AND P3, PT, R4, 0x7ffffe5d, PT ;  /* 0x7ffffe5d0400780c */ /* 0x000fe20003f66070 */
[----:B------:R-:W-:Y:S01]  /*1edd0*/  VIADD R4, R8, 0xfffffedb ;  /* 0xfffffedb08047836 */ /* 0x000fe20000000000 */
[----:B------:R-:W1:Y:S01]  /*1ede0*/  LDC R7, c[0x0][0x3a0] ;  /* 0x0000e800ff077b82 */ /* 0x000e620000000800 */
[----:B------:R-:W3:Y:S01]  /*1edf0*/  LDL.64 R24, [R1+0x1e0] ;  /* 0x0001e00001187983 */ /* 0x000ee20000100a00 */
[----:B------:R-:W-:-:S02]  /*1ee00*/  ISETP.GE.U32.AND P4, PT, R5, 0x7ffffe5b, PT ;  /* 0x7ffffe5b0500780c */ /* 0x000fc40003f86070 */
[----:B------:R-:W-:-:S07]  /*1ee10*/  ISETP.GE.U32.AND P1, PT, R4, 0x7ffffe5c, PT ;  /* 0x7ffffe5c0400780c */ /* 0x000fce0003f26070 */
[----:B------:R1:W-:Y:S01]  /*1ee20*/  LDGSTS.E [R88+0x8c00], desc[UR16][R22.64], !P3 ;  /* 0x08c0000016587fae */ /* 0x0003e2000d9a1010 */
[----:B------:R-:W1:Y:S03]  /*1ee30*/  LDC R5, c[0x0][0x3a0] ;  /* 0x0000e800ff057b82 */ /* 0x000e660000000800 */
[----:B------:R1:W-:Y:S04]  /*1ee40*/  LDGSTS.E [R88+0x8e00], desc[UR16][R20.64], !P3 ;  /* 0x08e0000014587fae */ /* 0x0003e8000d9a1010 */
[----:B------:R1:W-:Y:S01]  /*1ee50*/  LDGSTS.E [R88+0x9000], desc[UR16][R26.64], !P1 ;  /* 0x090000001a587fae */ /* 0x0003e2000c9a1010 */
[----:B------:R-:W1:Y:S03]  /*1ee60*/  LDC R8, c[0x0][0x3a0] ;  /* 0x0000e800ff087b82 */ /* 0x000e660000000800 */
[----:B------:R-:W3:Y:S04]  /*1ee70*/  LDL.64 R22, [R1+0x1f0] ;  /* 0x0001f00001167983 */ /* 0x000ee80000100a00 */
[----:B------:R-:W3:Y:S04]  /*1ee80*/  LDL.64 R20, [R1+0x1f8] ;  /* 0x0001f80001147983 */ /* 0x000ee80000100a00 */
[----:B------:R-:W3:Y:S01]  /*1ee90*/  LDL.64 R26, [R1+0x208] ;  /* 0x00020800011a7983 */ /* 0x000ee20000100a00 */
[----:B------:R-:W-:-:S02]  /*1eea0*/  VIADD R4, R6, 0xfffffed9 ;  /* 0xfffffed906047836 */ /* 0x000fc40000000000 */
[----:B------:R-:W1:Y:S03]  /*1eeb0*/  LDC R6, c[0x0][0x3a0] ;  /* 0x0000e800ff067b82 */ /* 0x000e660000000800 */
[----:B------:R-:W-:Y:S01]  /*1eec0*/  ISETP.GE.U32.AND P3, PT, R4, 0x7ffffe5a, PT ;  /* 0x7ffffe5a0400780c */ /* 0x000fe20003f66070 */
[----:B----4-:R4:W-:Y:S04]  /*1eed0*/  LDGSTS.E [R88+0x9200], desc[UR16][R28.64], !P1 ;  /* 0x092000001c587fae */ /* 0x0109e8000c9a1010 */
[----:B------:R-:W4:Y:S04]  /*1eee0*/  LDL.64 R28, [R1+0x200] ;  /* 0x00020000011c7983 */ /* 0x000f280000100a00 */
[----:B--2---:R2:W-:Y:S04]  /*1eef0*/  LDGSTS.E [R88+0x9400], desc[UR16][R14.64], !P4 ;  /* 0x094000000e587fae */ /* 0x0045e8000e1a1010 */
[----:B------:R-:W2:Y:S04]  /*1ef00*/  LDL.64 R14, [R1+0x218] ;  /* 0x00021800010e7983 */ /* 0x000ea80000100a00 */
[----:B---3--:R3:W-:Y:S04]  /*1ef10*/  LDGSTS.E [R88+0x9600], desc[UR16][R18.64], !P4 ;  /* 0x0960000012587fae */ /* 0x0087e8000e1a1010 */
[----:B------:R3:W-:Y:S04]  /*1ef20*/  LDGSTS.E [R88+0x9800], desc[UR16][R32.64], !P3 ;  /* 0x0980000020587fae */ /* 0x0007e8000d9a1010 */
[----:B------:R-:W3:Y:S04]  /*1ef30*/  LDL.64 R18, [R1+0x210] ;  /* 0x0002100001127983 */ /* 0x000ee80000100a00 */
[----:B------:R1:W-:Y:S01]  /*1ef40*/  LDGSTS.E [R88+0x9a00], desc[UR16][R16.64], !P3 ;  /* 0x09a0000010587fae */ /* 0x0003e2000d9a1010 */
[----:B------:R-:W-:-:S02]  /*1ef50*/  IADD3 R4, PT, PT, R12, -0x128, RZ ;  /* 0xfffffed80c047810 */ /* 0x000fc40007ffe0ff */
[----:B------:R-:W2:Y:S01]  /*1ef60*/  LDC R12, c[0x0][0x3a0] ;  /* 0x0000e800ff0c7b82 */ /* 0x000ea20000000800 */
[----:B------:R-:W3:Y:S04]  /*1ef70*/  LDL.64 R32, [R1+0x258] ;  /* 0x0002580001207983 */ /* 0x000ee80000100a00 */
[----:B------:R-:W3:Y:S01]  /*1ef80*/  LDL.64 R16, [R1+0x228] ;  /* 0x0002280001107983 */ /* 0x000ee20000100a00 */
[----:B------:R-:W-:Y:S01]  /*1ef90*/  ISETP.GE.U32.AND P1, PT, R4, 0x7ffffe59, PT ;  /* 0x7ffffe590400780c */ /* 0x000fe20003f26070 */
[----:B------:R-:W-:Y:S02]  /*1efa0*/  VIADD R4, R11, 0xfffffed7 ;  /* 0xfffffed70b047836 */ /* 0x000fe40000000000 */
[----:B------:R-:W2:Y:S03]  /*1efb0*/  LDC R11, c[0x0][0x3a0] ;  /* 0x0000e800ff0b7b82 */ /* 0x000ea60000000800 */
[----:B------:R-:W-:Y:S01]  /*1efc0*/  ISETP.GE.U32.AND P4, PT, R4, 0x7ffffe58, PT ;  /* 0x7ffffe580400780c */ /* 0x000fe20003f86070 */
[----:B-1----:R-:W-:-:S04]  /*1efd0*/  VIADD R4, R10, 0xfffffed6 ;  /* 0xfffffed60a047836 */ /* 0x002fc80000000000 */
[----:B------:R-:W1:Y:S01]  /*1efe0*/  LDC R10, c[0x0][0x3a0] ;  /* 0x0000e800ff0a7b82 */ /* 0x000e620000000800 */
[----:B------:R-:W-:Y:S01]  /*1eff0*/  ISETP.GE.U32.AND P3, PT, R4, 0x7ffffe57, PT ;  /* 0x7ffffe570400780c */ /* 0x000fe20003f66070 */
[----:B------:R-:W-:Y:S01]  /*1f000*/  VIADD R4, R5, 0xfffffed5 ;  /* 0xfffffed505047836 */ /* 0x000fe20000000000 */
[----:B------:R1:W-:Y:S04]  /*1f010*/  LDGSTS.E [R88+0x9c00], desc[UR16][R24.64], !P1 ;  /* 0x09c0000018587fae */ /* 0x0003e8000c9a1010 */
[----:B------:R1:W-:Y:S01]  /*1f020*/  LDGSTS.E [R88+0x9e00], desc[UR16][R30.64], !P1 ;  /* 0x09e000001e587fae */ /* 0x0003e2000c9a1010 */
[----:B------:R-:W-:-:S03]  /*1f030*/  ISETP.GE.U32.AND P1, PT, R4, 0x7ffffe56, PT ;  /* 0x7ffffe560400780c */ /* 0x000fc60003f26070 */
[----:B------:R1:W-:Y:S04]  /*1f040*/  LDGSTS.E [R88+0xa000], desc[UR16][R22.64], !P4 ;  /* 0x0a00000016587fae */ /* 0x0003e8000e1a1010 */
[----:B------:R-:W3:Y:S04]  /*1f050*/  LDL.64 R24, [R1+0x220] ;  /* 0x0002200001187983 */ /* 0x000ee80000100a00 */
[----:B------:R-:W3:Y:S04]  /*1f060*/  LDL.64 R30, [R1+0x230] ;  /* 0x00023000011e7983 */ /* 0x000ee80000100a00 */
[----:B------:R-:W3:Y:S04]  /*1f070*/  LDL.64 R22, [R1+0x238] ;  /* 0x0002380001167983 */ /* 0x000ee80000100a00 */
[----:B------:R1:W-:Y:S04]  /*1f080*/  LDGSTS.E [R88+0xa200], desc[UR16][R20.64], !P4 ;  /* 0x0a20000014587fae */ /* 0x0003e8000e1a1010 */
[----:B------:R1:W-:Y:S04]  /*1f090*/  LDGSTS.E [R88+0xa400], desc[UR16][R26.64], !P3 ;  /* 0x0a4000001a587fae */ /* 0x0003e8000d9a1010 */
[----:B------:R-:W3:Y:S04]  /*1f0a0*/  LDL.64 R20, [R1+0x248] ;  /* 0x0002480001147983 */ /* 0x000ee80000100a00 */
[----:B------:R-:W3:Y:S01]  /*1f0b0*/  LDL.64 R26, [R1+0x240] ;  /* 0x00024000011a7983 */ /* 0x000ee20000100a00 */
[----:B------:R-:W-:Y:S01]  /*1f0c0*/  IADD3 R4, PT, PT, R9, -0x12c, RZ ;  /* 0xfffffed409047810 */ /* 0x000fe20007ffe0ff */
[----:B------:R-:W-:Y:S01]  /*1f0d0*/  VIADD R5, R7, 0xfffffed2 ;  /* 0xfffffed207057836 */ /* 0x000fe20000000000 */
[----:B------:R-:W1:Y:S02]  /*1f0e0*/  LDC R9, c[0x0][0x3a0] ;  /* 0x0000e800ff097b82 */ /* 0x000e640000000800 */
[----:B------:R-:W-:Y:S01]  /*1f0f0*/  ISETP.GE.U32.AND P4, PT, R4, 0x7ffffe55, PT ;  /* 0x7ffffe550400780c */ /* 0x000fe20003f86070 */
[----:B----4-:R4:W-:Y:S05]  /*1f100*/  LDGSTS.E [R88+0xa600], desc[UR16][R28.64], !P3 ;  /* 0x0a6000001c587fae */ /* 0x0109ea000d9a1010 */
[----:B------:R-:W1:Y:S01]  /*1f110*/  LDC R7, c[0x0][0x3a0] ;  /* 0x0000e800ff077b82 */ /* 0x000e620000000800 */
[----:B------:R-:W4:Y:S04]  /*1f120*/  LDL.64 R28, [R1+0x260] ;  /* 0x00026000011c7983 */ /* 0x000f280000100a00 */
[----:B--2---:R2:W-:Y:S04]  /*1f130*/  LDGSTS.E [R88+0xa800], desc[UR16][R14.64], !P1 ;  /* 0x0a8000000e587fae */ /* 0x0045e8000c9a1010 */
[----:B------:R-:W2:Y:S04]  /*1f140*/  LDL.64 R14, [R1+0x250] ;  /* 0x00025000010e7983 */ /* 0x000ea80000100a00 */
[----:B---3--:R3:W-:Y:S04]  /*1f150*/  LDGSTS.E [R88+0xaa00], desc[UR16][R18.64], !P1 ;  /* 0x0aa0000012587fae */ /* 0x0087e8000c9a1010 */
[----:B------:R-:W3:Y:S04]  /*1f160*/  LDL.64 R18, [R1+0x268] ;  /* 0x0002680001127983 */ /* 0x000ee80000100a00 */
[----:B------:R1:W-:Y:S04]  /*1f170*/  LDGSTS.E [R88+0xac00], desc[UR16][R16.64], !P4 ;  /* 0x0ac0000010587fae */ /* 0x0003e8000e1a1010 */
[----:B------:R-:W4:Y:S01]  /*1f180*/  LDL.64 R16, [R1+0x278] ;  /* 0x0002780001107983 */ /* 0x000f220000100a00 */
[----:B------:R-:W-:Y:S01]  /*1f190*/  VIADD R4, R8, 0xfffffed3 ;  /* 0xfffffed308047836 */ /* 0x000fe20000000000 */
[----:B------:R-:W-:Y:S01]  /*1f1a0*/  ISETP.GE.U32.AND P3, PT, R5, 0x7ffffe53, PT ;  /* 0x7ffffe530500780c */ /* 0x000fe20003f66070 */
[----:B------:R-:W1:Y:S03]  /*1f1b0*/  LDC R8, c[0x0][0x3a0] ;  /* 0x0000e800ff087b82 */ /* 0x000e660000000800 */
[----:B------:R-:W-:Y:S01]  /*1f1c0*/  ISETP.GE.U32.AND P1, PT, R4, 0x7ffffe54, PT ;  /* 0x7ffffe540400780c */ /* 0x000fe20003f26070 */
[----:B------:R-:W-:-:S04]  /*1f1d0*/  VIADD R4, R6, 0xfffffed1 ;  /* 0xfffffed106047836 */ /* 0x000fc80000000000 */
[----:B------:R-:W1:Y:S01]  /*1f1e0*/  LDC R5, c[0x0][0x3a0] ;  /* 0x0000e800ff057b82 */ /* 0x000e620000000800 */
[----:B------:R1:W-:Y:S01]  /*1f1f0*/  LDGSTS.E [R88+0xae00], desc[UR16][R24.64], !P4 ;  /* 0x0ae0000018587fae */ /* 0x0003e2000e1a1010 */
[----:B------:R-:W-:-:S06]  /*1f200*/  ISETP.GE.U32.AND P4, PT, R4, 0x7ffffe52, PT ;  /* 0x7ffffe520400780c */ /* 0x000fcc0003f86070 */
[----:B------:R-:W1:Y:S01]  /*1f210*/  LDC R6, c[0x0][0x3a0] ;  /* 0x0000e800ff067b82 */ /* 0x000e620000000800 */
[----:B------:R1:W-:Y:S04]  /*1f220*/  LDGSTS.E [R88+0xb000], desc[UR16][R22.64], !P1 ;  /* 0x0b00000016587fae */ /* 0x0003e8000c9a1010 */
[----:B------:R-:W4:Y:S04]  /*1f230*/  LDL.64 R24, [R1+0x270] ;  /* 0x0002700001187983 */ /* 0x000f280000100a00 */
[----:B------:R1:W-:Y:S04]  /*1f240*/  LDGSTS.E [R88+0xb200], desc[UR16][R30.64], !P1 ;  /* 0x0b2000001e587fae */ /* 0x0003e8000c9a1010 */
[----:B------:R-:W4:Y:S04]  /*1f250*/  LDL.64 R22, [R1+0x288] ;  /* 0x0002880001167983 */ /* 0x000f280000100a00 */
[----:B------:R1:W-:Y:S04]  /*1f260*/  LDGSTS.E [R88+0xb400], desc[UR16][R20.64], !P3 ;  /* 0x0b40000014587fae */ /* 0x0003e8000d9a1010 */
[----:B------:R-:W4:Y:S04]  /*1f270*/  LDL.64 R30, [R1+0x280] ;  /* 0x00028000011e7983 */ /* 0x000f280000100a00 */
[----:B------:R1:W-:Y:S04]  /*1f280*/  LDGSTS.E [R88+0xb600], desc[UR16][R26.64], !P3 ;  /* 0x0b6000001a587fae */ /* 0x0003e8000d9a1010 */
[----:B------:R-:W4:Y:S04]  /*1f290*/  LDL.64 R20, [R1+0x298] ;  /* 0x0002980001147983 */ /* 0x000f280000100a00 */
[----:B------:R1:W-:Y:S04]  /*1f2a0*/  LDGSTS.E [R88+0xb800], desc[UR16][R32.64], !P4 ;  /* 0x0b80000020587fae */ /* 0x0003e8000e1a1010 */
[----:B------:R-:W4:Y:S01]  /*1f2b0*/  LDL.64 R26, [R1+0x290] ;  /* 0x00029000011a7983 */ /* 0x000f220000100a00 */
[----:B------:R-:W-:-:S02]  /*1f2c0*/  IADD3 R4, PT, PT, R12, -0x130, RZ ;  /* 0xfffffed00c047810 */ /* 0x000fc40007ffe0ff */
[----:B------:R-:W1:Y:S02]  /*1f2d0*/  LDC R12, c[0x0][0x3a0] ;  /* 0x0000e800ff0c7b82 */ /* 0x000e640000000800 */
[----:B------:R-:W-:Y:S01]  /*1f2e0*/  ISETP.GE.U32.AND P1, PT, R4, 0x7ffffe51, PT ;  /* 0x7ffffe510400780c */ /* 0x000fe20003f26070 */
[----:B------:R-:W-:Y:S01]  /*1f2f0*/  VIADD R4, R11, 0xfffffecf ;  /* 0xfffffecf0b047836 */ /* 0x000fe20000000000 */
[----:B------:R-:W4:Y:S04]  /*1f300*/  LDL.64 R32, [R1+0x2d8] ;  /* 0x0002d80001207983 */ /* 0x000f280000100a00 */
[----:B------:R-:W-:Y:S01]  /*1f310*/  ISETP.GE.U32.AND P3, PT, R4, 0x7ffffe50, PT ;  /* 0x7ffffe500400780c */ /* 0x000fe20003f66070 */
[----:B--2---:R2:W-:Y:S01]  /*1f320*/  LDGSTS.E [R88+0xba00], desc[UR16][R14.64], !P4 ;  /* 0x0ba000000e587fae */ /* 0x0045e2000e1a1010 */
[----:B------:R-:W2:Y:S03]  /*1f330*/  LDC R11, c[0x0][0x3a0] ;  /* 0x0000e800ff0b7b82 */ /* 0x000ea60000000800 */
[----:B------:R-:W2:Y:S04]  /*1f340*/  LDL.64 R14, [R1+0x2a8] ;  /* 0x0002a800010e7983 */ /* 0x000ea80000100a00 */
[----:B---3--:R3:W-:Y:S04]  /*1f350*/  LDGSTS.E [R88+0xbc00], desc[UR16][R18.64], !P1 ;  /* 0x0bc0000012587fae */ /* 0x0087e8000c9a1010 */
[----:B----4-:R3:W-:Y:S04]  /*1f360*/  LDGSTS.E [R88+0xbe00], desc[UR16][R28.64], !P1 ;  /* 0x0be000001c587fae */ /* 0x0107e8000c9a1010 */
[----:B------:R-:W4:Y:S04]  /*1f370*/  LDL.64 R18, [R1+0x2a0] ;  /* 0x0002a00001127983 */ /* 0x000f280000100a00 */
[----:B------:R3:W-:Y:S01]  /*1f380*/  LDGSTS.E [R88+0xc000], desc[UR16][R16.64], !P3 ;  /* 0x0c00000010587fae */ /* 0x0007e2000d9a1010 */
[----:B-1----:R-:W-:-:S02]  /*1f390*/  VIADD R4, R10, 0xfffffece ;  /* 0xfffffece0a047836 */ /* 0x002fc40000000000 */
[----:B------:R-:W1:Y:S01]  /*1f3a0*/  LDC R10, c[0x0][0x3a0] ;  /* 0x0000e800ff0a7b82 */ /* 0x000e620000000800 */
[----:B------:R-:W3:Y:S04]  /*1f3b0*/  LDL.64 R28, [R1+0x2b0] ;  /* 0x0002b000011c7983 */ /* 0x000ee80000100a00 */
[----:B------:R-:W3:Y:S01]  /*1f3c0*/  LDL.64 R16, [R1+0x2b8] ;  /* 0x0002b80001107983 */ /* 0x000ee20000100a00 */
[----:B------:R-:W-:Y:S01]  /*1f3d0*/  ISETP.GE.U32.AND P4, PT, R4, 0x7ffffe4f, PT ;  /* 0x7ffffe4f0400780c */ /* 0x000fe20003f86070 */
[----:B------:R-:W-:-:S05]  /*1f3e0*/  VIADD R4, R5, 0xfffffecd ;  /* 0xfffffecd05047836 */ /* 0x000fca0000000000 */
[----:B------:R-:W-:Y:S02]  /*1f3f0*/  ISETP.GE.U32.AND P1, PT, R4, 0x7ffffe4e, PT ;  /* 0x7ffffe4e0400780c */ /* 0x000fe40003f26070 */
[----:B------:R-:W-:Y:S01]  /*1f400*/  IADD3 R4, PT, PT, R9, -0x134, RZ ;  /* 0xfffffecc09047810 */ /* 0x000fe20007ffe0ff */
[----:B------:R1:W-:Y:S03]  /*1f410*/  LDGSTS.E [R88+0xc200], desc[UR16][R24.64], !P3 ;  /* 0x0c20000018587fae */ /* 0x0003e6000d9a1010 */
[----:B------:R-:W-:Y:S01]  /*1f420*/  ISETP.GE.U32.AND P3, PT, R4, 0x7ffffe4d, PT ;  /* 0x7ffffe4d0400780c */ /* 0x000fe20003f66070 */
[----:B------:R-:W-:Y:S01]  /*1f430*/  VIADD R5, R7, 0xfffffeca ;  /* 0xfffffeca07057836 */ /* 0x000fe20000000000 */
[----:B------:R-:W1:Y:S01]  /*1f440*/  LDC R9, c[0x0][0x3a0] ;  /* 0x0000e800ff097b82 */ /* 0x000e620000000800 */
[----:B------:R1:W-:Y:S04]  /*1f450*/  LDGSTS.E [R88+0xc400], desc[UR16][R22.64], !P4 ;  /* 0x0c40000016587fae */ /* 0x0003e8000e1a1010 */
[----:B------:R-:W3:Y:S01]  /*1f460*/  LDL.64 R24, [R1+0x2c8] ;  /* 0x0002c80001187983 */ /* 0x000ee20000100a00 */
[----:B------:R-:W-:-:S02]  /*1f470*/  VIADD R4, R8, 0xfffffecb ;  /* 0xfffffecb08047836 */ /* 0x000fc40000000000 */
[----:B------:R-:W1:Y:S01]  /*1f480*/  LDC R7, c[0x0][0x3a0] ;  /* 0x0000e800ff077b82 */ /* 0x000e620000000800 */
[----:B------:R1:W-:Y:S04]  /*1f490*/  LDGSTS.E [R88+0xc600], desc[UR16][R30.64], !P4 ;  /* 0x0c6000001e587fae */ /* 0x0003e8000e1a1010 */
[----:B------:R-:W3:Y:S03]  /*1f4a0*/  LDL.64 R22, [R1+0x2c0] ;  /* 0x0002c00001167983 */ /* 0x000ee60000100a00 */
[----:B------:R-:W1:Y:S01]  /*1f4b0*/  LDC R8, c[0x0][0x3a0] ;  /* 0x0000e800ff087b82 */ /* 0x000e620000000800 */
[----:B------:R1:W-:Y:S04]  /*1f4c0*/  LDGSTS.E [R88+0xc800], desc[UR16][R20.64], !P1 ;  /* 0x0c80000014587fae */ /* 0x0003e8000c9a1010 */
[----:B------:R-:W3:Y:S04]  /*1f4d0*/  LDL.64 R30, [R1+0x2e0] ;  /* 0x0002e000011e7983 */ /* 0x000ee80000100a00 */
[----:B------:R1:W-:Y:S04]  /*1f4e0*/  LDGSTS.E [R88+0xca00], desc[UR16][R26.64], !P1 ;  /* 0x0ca000001a587fae */ /* 0x0003e8000c9a1010 */
[----:B------:R-:W3:Y:S04]  /*1f4f0*/  LDL.64 R20, [R1+0x2d0] ;  /* 0x0002d00001147983 */ /* 0x000ee80000100a00 */
[----:B------:R-:W3:Y:S01]  /*1f500*/  LDL.64 R26, [R1+0x2e8] ;  /* 0x0002e800011a7983 */ /* 0x000ee20000100a00 */
[----:B------:R-:W-:-:S03]  /*1f510*/  ISETP.GE.U32.AND P1, PT, R4, 0x7ffffe4c, PT ;  /* 0x7ffffe4c0400780c */ /* 0x000fc60003f26070 */
[----:B--2---:R2:W-:Y:S04]  /*1f520*/  LDGSTS.E [R88+0xcc00], desc[UR16][R14.64], !P3 ;  /* 0x0cc000000e587fae */ /* 0x0045e8000d9a1010 */
[----:B------:R-:W2:Y:S04]  /*1f530*/  LDL.64 R14, [R1+0x2f8] ;  /* 0x0002f800010e7983 */ /* 0x000ea80000100a00 */
[----:B----4-:R4:W-:Y:S04]  /*1f540*/  LDGSTS.E [R88+0xce00], desc[UR16][R18.64], !P3 ;  /* 0x0ce0000012587fae */ /* 0x0109e8000d9a1010 */
[----:B------:R-:W4:Y:S04]  /*1f550*/  LDL.64 R18, [R1+0x2f0] ;  /* 0x0002f00001127983 */ /* 0x000f280000100a00 */
[----:B---3--:R3:W-:Y:S01]  /*1f560*/  LDGSTS.E [R88+0xd000], desc[UR16][R16.64], !P1 ;  /* 0x0d00000010587fae */ /* 0x0087e2000c9a1010 */
[----:B------:R-:W-:Y:S01]  /*1f570*/  VIADD R4, R6, 0xfffffec9 ;  /* 0xfffffec906047836 */ /* 0x000fe20000000000 */
[----:B------:R-:W-:Y:S01]  /*1f580*/  ISETP.GE.U32.AND P4, PT, R5, 0x7ffffe4b, PT ;  /* 0x7ffffe4b0500780c */ /* 0x000fe20003f86070 */
[----:B------:R-:W1:Y:S01]  /*1f590*/  LDC R6, c[0x0][0x3a0] ;  /* 0x0000e800ff067b82 */ /* 0x000e620000000800 */
[----:B------:R3:W-:Y:S04]  /*1f5a0*/  LDGSTS.E [R88+0xd200], desc[UR16][R28.64], !P1 ;  /* 0x0d2000001c587fae */ /* 0x0007e8000c9a1010 */
[----:B------:R-:W3:Y:S01]  /*1f5b0*/  LDL.64 R16, [R1+0x308] ;  /* 0x0003080001107983 */ /* 0x000ee20000100a00 */
[----:B------:R-:W-:-:S02]  /*1f5c0*/  ISETP.GE.U32.AND P3, PT, R4, 0x7ffffe4a, PT ;  /* 0x7ffffe4a0400780c */ /* 0x000fc40003f66070 */
[----:B------:R-:W2:Y:S01]  /*1f5d0*/  LDC R5, c[0x0][0x3a0] ;  /* 0x0000e800ff057b82 */ /* 0x000ea20000000800 */
[----:B------:R-:W-:Y:S01]  /*1f5e0*/  IADD3 R4, PT, PT, R12, -0x138, RZ ;  /* 0xfffffec80c047810 */ /* 0x000fe20007ffe0ff */
[----:B------:R-:W3:Y:S03]  /*1f5f0*/  LDL.64 R28, [R1+0x300] ;  /* 0x00030000011c7983 */ /* 0x000ee60000100a00 */
[----:B------:R-:W-:Y:S01]  /*1f600*/  ISETP.GE.U32.AND P1, PT, R4, 0x7ffffe49, PT ;  /* 0x7ffffe490400780c */ /* 0x000fe20003f26070 */
[----:B------:R-:W-:Y:S02]  /*1f610*/  VIADD R4, R11, 0xfffffec7 ;  /* 0xfffffec70b047836 */ /* 0x000fe40000000000 */
[----:B------:R-:W2:Y:S01]  /*1f620*/  LDC R12, c[0x0][0x3a0] ;  /* 0x0000e800ff0c7b82 */ /* 0x000ea20000000800 */
[----:B------:R1:W-:Y:S07]  /*1f630*/  LDGSTS.E [R88+0xd400], desc[UR16][R24.64], !P4 ;  /* 0x0d40000018587fae */ /* 0x0003ee000e1a1010 */
[----:B------:R-:W2:Y:S01]  /*1f640*/  LDC R11, c[0x0][0x3a0] ;  /* 0x0000e800ff0b7b82 */ /* 0x000ea20000000800 */
[----:B------:R1:W-:Y:S01]  /*1f650*/  LDGSTS.E [R88+0xd600], desc[UR16][R22.64], !P4 ;  /* 0x0d60000016587fae */ /* 0x0003e2000e1a1010 */
[----:B------:R-:W-:-:S03]  /*1f660*/  ISETP.GE.U32.AND P4, PT, R4, 0x7ffffe48, PT ;  /* 0x7ffffe480400780c */ /* 0x000fc60003f86070 */
[----:B------:R-:W3:Y:S04]  /*1f670*/  LDL.64 R24, [R1+0x318] ;  /* 0x0003180001187983 */ /* 0x000ee80000100a00 */
[----:B------:R2:W-:Y:S04]  /*1f680*/  LDGSTS.E [R88+0xd800], desc[UR16][R32.64], !P3 ;  /* 0x0d80000020587fae */ /* 0x0005e8000d9a1010 */
[----:B------:R-:W3:Y:S04]  /*1f690*/  LDL.64 R22, [R1+0x310] ;  /* 0x0003100001167983 */ /* 0x000ee80000100a00 */
[----:B------:R2:W-:Y:S01]  /*1f6a0*/  LDGSTS.E [R88+0xda00], desc[UR16][R20.64], !P3 ;  /* 0x0da0000014587fae */ /* 0x0005e2000d9a1010 */
[----:B-1----:R-:W-:-:S02]  /*1f6b0*/  VIADD R4, R10, 0xfffffec6 ;  /* 0xfffffec60a047836 */ /* 0x002fc40000000000 */
[----:B------:R-:W1:Y:S01]  /*1f6c0*/  LDC R10, c[0x0][0x3a0] ;  /* 0x0000e800ff0a7b82 */ /* 0x000e620000000800 */
[----:B------:R-:W3:Y:S04]  /*1f6d0*/  LDL.64 R32, [R1+0x360] ;  /* 0x0003600001207983 */ /* 0x000ee80000100a00 */
[----:B------:R1:W-:Y:S04]  /*1f6e0*/  LDGSTS.E [R88+0xdc00], desc[UR16][R26.64], !P1 ;  /* 0x0dc000001a587fae */ /* 0x0003e8000c9a1010 */
[----:B------:R-:W3:Y:S04]  /*1f6f0*/  LDL.64 R20, [R1+0x328] ;  /* 0x0003280001147983 */ /* 0x000ee80000100a00 */
[----:B------:R1:W-:Y:S04]  /*1f700*/  LDGSTS.E [R88+0xde00], desc[UR16][R30.64], !P1 ;  /* 0x0de000001e587fae */ /* 0x0003e8000c9a1010 */
[----:B------:R-:W3:Y:S01]  /*1f710*/  LDL.64 R26, [R1+0x320] ;  /* 0x00032000011a7983 */ /* 0x000ee20000100a00 */
[----:B------:R-:W-:-:S03]  /*1f720*/  ISETP.GE.U32.AND P3, PT, R4, 0x7ffffe47, PT ;  /* 0x7ffffe470400780c */ /* 0x000fc60003f66070 */
[----:B------:R-:W3:Y:S04]  /*1f730*/  LDL.64 R30, [R1+0x330] ;  /* 0x00033000011e7983 */ /* 0x000ee80000100a00 */
[----:B--2---:R2:W-:Y:S04]  /*1f740*/  LDGSTS.E [R88+0xe000], desc[UR16][R14.64], !P4 ;  /* 0x0e0000000e587fae */ /* 0x0045e8000e1a1010 */
[----:B------:R-:W2:Y:S04]  /*1f750*/  LDL.64 R14, [R1+0x350] ;  /* 0x00035000010e7983 */ /* 0x000ea80000100a00 */
[----:B----4-:R4:W-:Y:S04]  /*1f760*/  LDGSTS.E [R88+0xe200], desc[UR16][R18.64], !P4 ;  /* 0x0e20000012587fae */ /* 0x0109e8000e1a1010 */
[----:B------:R-:W4:Y:S04]  /*1f770*/  LDL.64 R18, [R1+0x358] ;  /* 0x0003580001127983 */ /* 0x000f280000100a00 */
[----:B---3--:R3:W-:Y:S01]  /*1f780*/  LDGSTS.E [R88+0xe400], desc[UR16][R16.64], !P3 ;  /* 0x0e40000010587fae */ /* 0x0087e2000d9a1010 */
[----:B------:R-:W-:-:S03]  /*1f790*/  VIADD R4, R5, 0xfffffec5 ;  /* 0xfffffec505047836 */ /* 0x000fc60000000000 */
[----:B------:R3:W-:Y:S04]  /*1f7a0*/  LDGSTS.E [R88+0xe600], desc[UR16][R28.64], !P3 ;  /* 0x0e6000001c587fae */ /* 0x0007e8000d9a1010 */
[----:B------:R-:W3:Y:S01]  /*1f7b0*/  LDL.64 R16, [R1+0x338] ;  /* 0x0003380001107983 */ /* 0x000ee20000100a00 */
[----:B------:R-:W-:Y:S02]  /*1f7c0*/  ISETP.GE.U32.AND P1, PT, R4, 0x7ffffe46, PT ;  /* 0x7ffffe460400780c */ /* 0x000fe40003f26070 */
[----:B------:R-:W-:Y:S01]  /*1f7d0*/  IADD3 R4, PT, PT, R9, -0x13c, RZ ;  /* 0xfffffec409047810 */ /* 0x000fe20007ffe0ff */
[----:B------:R-:W3:Y:S01]  /*1f7e0*/  LDL.64 R28, [R1+0x348] ;  /* 0x00034800011c7983 */ /* 0x000ee20000100a00 */
[----:B------:R-:W-:Y:S01]  /*1f7f0*/  VIADD R5, R7, 0xfffffec2 ;  /* 0xfffffec207057836 */ /* 0x000fe20000000000 */
[----:B------:R-:W1:Y:S01]  /*1f800*/  LDC R9, c[0x0][0x3a0] ;  /* 0x0000e800ff097b82 */ /* 0x000e620000000800 */
[----:B------:R-:W-:Y:S01]  /*1f810*/  ISETP.GE.U32.AND P4, PT, R4, 0x7ffffe45, PT ;  /* 0x7ffffe450400780c */ /* 0x000fe20003f86070 */
[----:B------:R-:W-:-:S06]  /*1f820*/  VIADD R4, R8, 0xfffffec3 ;  /* 0xfffffec308047836 */ /* 0x000fcc0000000000 */
[----:B------:R1:W-:Y:S01]  /*1f830*/  LDGSTS.E [R88+0xe800], desc[UR16][R24.64], !P1 ;  /* 0x0e80000018587fae */ /* 0x0003e2000c9a1010 */
[----:B------:R-:W-:Y:S01]  /*1f840*/  ISETP.GE.U32.AND P3, PT, R5, 0x7ffffe43, PT ;  /* 0x7ffffe430500780c */ /* 0x000fe20003f66070 */
[----:B------:R-:W1:Y:S02]  /*1f850*/  LDC R8, c[0x0][0x3a0] ;  /* 0x0000e800ff087b82 */ /* 0x000e640000000800 */
[----:B------:R1:W-:Y:S01]  /*1f860*/  LDGSTS.E [R88+0xea00], desc[UR16][R22.64], !P1 ;  /* 0x0ea0000016587fae */ /* 0x0003e2000c9a1010 */
[----:B------:R-:W-:-:S05]  /*1f870*/  ISETP.GE.U32.AND P1, PT, R4, 0x7ffffe44, PT ;  /* 0x7ffffe440400780c */ /* 0x000fca0003f26070 */
[----:B------:R-:W1:Y:S01]  /*1f880*/  LDC R5, c[0x0][0x3a0] ;  /* 0x0000e800ff057b82 */ /* 0x000e620000000800 */
[----:B------:R-:W3:Y:S07]  /*1f890*/  LDL.64 R24, [R1+0x340] ;  /* 0x0003400001187983 */ /* 0x000eee0000100a00 */
[----:B------:R-:W1:Y:S01]  /*1f8a0*/  LDC R7, c[0x0][0x3a0] ;  /* 0x0000e800ff077b82 */ /* 0x000e620000000800 */
[----:B------:R-:W3:Y:S04]  /*1f8b0*/  LDL.64 R22, [R1+0x368] ;  /* 0x0003680001167983 */ /* 0x000ee80000100a00 */
[----:B------:R1:W-:Y:S04]  /*1f8c0*/  LDGSTS.E [R88+0xec00], desc[UR16][R20.64], !P4 ;  /* 0x0ec0000014587fae */ /* 0x0003e8000e1a1010 */
[----:B------:R1:W-:Y:S04]  /*1f8d0*/  LDGSTS.E [R88+0xee00], desc[UR16][R26.64], !P4 ;  /* 0x0ee000001a587fae */ /* 0x0003e8000e1a1010 */
[----:B------:R-:W3:Y:S04]  /*1f8e0*/  LDL.64 R20, [R1+0x378] ;  /* 0x0003780001147983 */ /* 0x000ee80000100a00 */
[----:B------:R-:W3:Y:S04]  /*1f8f0*/  LDL.64 R26, [R1+0x370] ;  /* 0x00037000011a7983 */ /* 0x000ee80000100a00 */
[----:B--2---:R2:W-:Y:S04]  /*1f900*/  LDGSTS.E [R88+0xf000], desc[UR16][R14.64], !P1 ;  /* 0x0f0000000e587fae */ /* 0x0045e8000c9a1010 */
[----:B------:R2:W-:Y:S04]  /*1f910*/  LDGSTS.E [R88+0xf200], desc[UR16][R30.64], !P1 ;  /* 0x0f2000001e587fae */ /* 0x0005e8000c9a1010 */
[----:B------:R-:W2:Y:S04]  /*1f920*/  LDL.64 R14, [R1+0x388] ;  /* 0x00038800010e7983 */ /* 0x000ea80000100a00 */
[----:B------:R-:W2:Y:S04]  /*1f930*/  LDL.64 R30, [R1+0x380] ;  /* 0x00038000011e7983 */ /* 0x000ea80000100a00 */
[----:B----4-:R4:W-:Y:S04]  /*1f940*/  LDGSTS.E [R88+0xf400], desc[UR16][R18.64], !P3 ;  /* 0x0f40000012587fae */ /* 0x0109e8000d9a1010 */
[----:B------:R-:W4:Y:S04]  /*1f950*/  LDL.64 R18, [R1+0x398] ;  /* 0x0003980001127983 */ /* 0x000f280000100a00 */
[----:B---3--:R3:W-:Y:S04]  /*1f960*/  LDGSTS.E [R88+0xf600], desc[UR16][R16.64], !P3 ;  /* 0x0f60000010587fae */ /* 0x0087e8000d9a1010 */
[----:B------:R-:W3:Y:S01]  /*1f970*/  LDL.64 R16, [R1+0x390] ;  /* 0x0003900001107983 */ /* 0x000ee20000100a00 */
[----:B------:R-:W-:-:S02]  /*1f980*/  VIADD R4, R6, 0xfffffec1 ;  /* 0xfffffec106047836 */ /* 0x000fc40000000000 */
[----:B------:R-:W2:Y:S03]  /*1f990*/  LDC R6, c[0x0][0x3a0] ;  /* 0x0000e800ff067b82 */ /* 0x000ea60000000800 */
[----:B------:R-:W-:Y:S02]  /*1f9a0*/  ISETP.GE.U32.AND P4, PT, R4, 0x7ffffe42, PT ;  /* 0x7ffffe420400780c */ /* 0x000fe40003f86070 */
[----:B------:R-:W-:-:S03]  /*1f9b0*/  IADD3 R4, PT, PT, R12, -0x140, RZ ;  /* 0xfffffec00c047810 */ /* 0x000fc60007ffe0ff */
[----:B------:R-:W2:Y:S01]  /*1f9c0*/  LDC R12, c[0x0][0x3a0] ;  /* 0x0000e800ff0c7b82 */ /* 0x000ea20000000800 */
[----:B------:R-:W-:Y:S01]  /*1f9d0*/  ISETP.GE.U32.AND P1, PT, R4, 0x7ffffe41, PT ;  /* 0x7ffffe410400780c */ /* 0x000fe20003f26070 */
[----:B------:R-:W-:-:S05]  /*1f9e0*/  VIADD R4, R11, 0xfffffebf ;  /* 0xfffffebf0b047836 */ /* 0x000fca0000000000 */
[----:B------:R-:W-:Y:S01]  /*1f9f0*/  ISETP.GE.U32.AND P3, PT, R4, 0x7ffffe40, PT ;  /* 0x7ffffe400400780c */ /* 0x000fe20003f66070 */
[----:B-1----:R-:W-:Y:S01]  /*1fa00*/  VIADD R4, R10, 0xfffffebe ;  /* 0xfffffebe0a047836 */ /* 0x002fe20000000000 */
[----:B------:R1:W-:Y:S01]  /*1fa10*/  LDGSTS.E [R88+0xf800], desc[UR16][R32.64], !P4 ;  /* 0x0f80000020587fae */ /* 0x0003e2000e1a1010 */
[----:B------:R-:W1:Y:S03]  /*1fa20*/  LDC R11, c[0x0][0x3a0] ;  /* 0x0000e800ff0b7b82 */ /* 0x000e660000000800 */
[----:B------:R1:W-:Y:S01]  /*1fa30*/  LDGSTS.E [R88+0xfa00], desc[UR16][R24.64], !P4 ;  /* 0x0fa0000018587fae */ /* 0x0003e2000e1a1010 */
[----:B------:R-:W-:-:S03]  /*1fa40*/  ISETP.GE.U32.AND P4, PT, R4, 0x7ffffe3f, PT ;  /* 0x7ffffe3f0400780c */ /* 0x000fc60003f86070 */
[----:B------:R1:W-:Y:S01]  /*1fa50*/  LDGSTS.E [R88+0xfc00], desc[UR16][R22.64], !P1 ;  /* 0x0fc0000016587fae */ /* 0x0003e2000c9a1010 */
[----:B------:R-:W1:Y:S03]  /*1fa60*/  LDC R10, c[0x0][0x3a0] ;  /* 0x0000e800ff0a7b82 */ /* 0x000e660000000800 */
[----:B------:R1:W-:Y:S04]  /*1fa70*/  LDGSTS.E [R88+0xfe00], desc[UR16][R28.64], !P1 ;  /* 0x0fe000001c587fae */ /* 0x0003e8000c9a1010 */
[----:B------:R-:W3:Y:S04]  /*1fa80*/  LDL.64 R24, [R1+0x3a8] ;  /* 0x0003a80001187983 */ /* 0x000ee80000100a00 */
[----:B------:R-:W3:Y:S04]  /*1fa90*/  LDL.64 R22, [R1+0x3a0] ;  /* 0x0003a00001167983 */ /* 0x000ee80000100a00 */
[----:B------:R1:W-:Y:S04]  /*1faa0*/  LDGSTS.E [R88+0x10000], desc[UR16][R20.64], !P3 ;  /* 0x1000000014587fae */ /* 0x0003e8000d9a1010 */
[----:B------:R-:W3:Y:S04]  /*1fab0*/  LDL.64 R28, [R1+0x3b0] ;  /* 0x0003b000011c7983 */ /* 0x000ee80000100a00 */
[----:B------:R1:W-:Y:S04]  /*1fac0*/  LDGSTS.E [R88+0x10200], desc[UR16][R26.64], !P3 ;  /* 0x102000001a587fae */ /* 0x0003e8000d9a1010 */
[----:B------:R-:W3:Y:S01]  /*1fad0*/  LDL.64 R20, [R1+0x3b8] ;  /* 0x0003b80001147983 */ /* 0x000ee20000100a00 */
[----:B------:R-:W-:-:S03]  /*1fae0*/  VIADD R4, R5, 0xfffffebd ;  /* 0xfffffebd05047836 */ /* 0x000fc60000000000 */
[----:B------:R-:W3:Y:S04]  /*1faf0*/  LDL.64 R32, [R1+0x3d8] ;  /* 0x0003d80001207983 */ /* 0x000ee80000100a00 */
[----:B------:R-:W3:Y:S01]  /*1fb00*/  LDL.64 R26, [R1+0x3c8] ;  /* 0x0003c800011a7983 */ /* 0x000ee20000100a00 */
[----:B------:R-:W-:-:S03]  /*1fb10*/  ISETP.GE.U32.AND P1, PT, R4, 0x7ffffe3e, PT ;  /* 0x7ffffe3e0400780c */ /* 0x000fc60003f26070 */
[----:B--2---:R2:W-:Y:S04]  /*1fb20*/  LDGSTS.E [R88+0x10400], desc[UR16][R14.64], !P4 ;  /* 0x104000000e587fae */ /* 0x0045e8000e1a1010 */
[----:B------:R2:W-:Y:S04]  /*1fb30*/  LDGSTS.E [R88+0x10600], desc[UR16][R30.64], !P4 ;  /* 0x106000001e587fae */ /* 0x0005e8000e1a1010 */
[----:B------:R-:W2:Y:S01]  /*1fb40*/  LDL.64 R14, [R1+0x3c0] ;  /* 0x0003c000010e7983 */ /* 0x000ea20000100a00 */
[----:B------:R-:W-:Y:S01]  /*1fb50*/  IADD3 R4, PT, PT, R9, -0x144, RZ ;  /* 0xfffffebc09047810 */ /* 0x000fe20007ffe0ff */
[----:B------:R-:W-:Y:S01]  /*1fb60*/  VIADD R5, R7, 0xfffffeba ;  /* 0xfffffeba07057836 */ /* 0x000fe20000000000 */
[----:B------:R-:W1:Y:S01]  /*1fb70*/  LDC R9, c[0x0][0x3a0] ;  /* 0x0000e800ff097b82 */ /* 0x000e620000000800 */
[----:B------:R-:W2:Y:S04]  /*1fb80*/  LDL.64 R30, [R1+0x3e0] ;  /* 0x0003e000011e7983 */ /* 0x000ea80000100a00 */
[----:B----4-:R4:W-:Y:S01]  /*1fb90*/  LDGSTS.E [R88+0x10800], desc[UR16][R18.64], !P1 ;  /* 0x1080000012587fae */ /* 0x0109e2000c9a1010 */
[----:B------:R-:W-:-:S02]  /*1fba0*/  ISETP.GE.U32.AND P3, PT, R4, 0x7ffffe3d, PT ;  /* 0x7ffffe3d0400780c */ /* 0x000fc40003f66070 */
[----:B------:R-:W1:Y:S01]  /*1fbb0*/  LDC R7, c[0x0][0x3a0] ;  /* 0x0000e800ff077b82 */ /* 0x000e620000000800 */
[----:B------:R-:W4:Y:S04]  /*1fbc0*/  LDL.64 R18, [R1+0x3d0] ;  /* 0x0003d00001127983 */ /* 0x000f280000100a00 */
[----:B---3--:R3:W-:Y:S04]  /*1fbd0*/  LDGSTS.E [R88+0x10a00], desc[UR16][R16.64], !P1 ;  /* 0x10a0000010587fae */ /* 0x0087e8000c9a1010 */
[----:B------:R-:W3:Y:S01]  /*1fbe0*/  LDL.64 R16, [R1+0x3e8] ;  /* 0x0003e80001107983 */ /* 0x000ee20000100a00 */
[----:B------:R-:W-:Y:S01]  /*1fbf0*/  VIADD R4, R8, 0xfffffebb ;  /* 0xfffffebb08047836 */ /* 0x000fe20000000000 */
[----:B------:R-:W-:Y:S01]  /*1fc00*/  ISETP.GE.U32.AND P4, PT, R5, 0x7ffffe3b, PT ;  /* 0x7ffffe3b0500780c */ /* 0x000fe20003f86070 */
[----:B------:R-:W1:Y:S03]  /*1fc10*/  LDC R8, c[0x0][0x3a0] ;  /* 0x0000e800ff087b82 */ /* 0x000e660000000800 */
[----:B------:R-:W-:Y:S01]  /*1fc20*/  ISETP.GE.U32.AND P1, PT, R4, 0x7ffffe3c, PT ;  /* 0x7ffffe3c0400780c */ /* 0x000fe20003f26070 */
[----:B------:R1:W-:Y:S04]  /*1fc30*/  LDGSTS.E [R88+0x10c00], desc[UR16][R24.64], !P3 ;  /* 0x10c0000018587fae */ /* 0x0003e8000d9a1010 */
[----:B------:R-:W1:Y:S01]  /*1fc40*/  LDC R5, c[0x0][0x3a0] ;  /* 0x0000e800ff057b82 */ /* 0x000e620000000800 */
[----:B------:R1:W-:Y:S04]  /*1fc50*/  LDGSTS.E [R88+0x10e00], desc[UR16][R22.64], !P3 ;  /* 0x10e0000016587fae */ /* 0x0003e8000d9a1010 */
[----:B------:R-:W3:Y:S04]  /*1fc60*/  LDL.64 R24, [R1+0x3f8] ;  /* 0x0003f80001187983 */ /* 0x000ee80000100a00 */
[----:B------:R-:W3:Y:S04]  /*1fc70*/  LDL.64 R22, [R1+0x3f0] ;  /* 0x0003f00001167983 */ /* 0x000ee80000100a00 */
[----:B------:R1:W-:Y:S04]  /*1fc80*/  LDGSTS.E [R88+0x11000], desc[UR16][R20.64], !P1 ;  /* 0x1100000014587fae */ /* 0x0003e8000c9a1010 */
[----:B------:R1:W-:Y:S04]  /*1fc90*/  LDGSTS.E [R88+0x11200], desc[UR16][R28.64], !P1 ;  /* 0x112000001c587fae */ /* 0x0003e8000c9a1010 */
[----:B------:R1:W-:Y:S04]  /*1fca0*/  LDGSTS.E [R88+0x11400], desc[UR16][R26.64], !P4 ;  /* 0x114000001a587fae */ /* 0x0003e8000e1a1010 */
[----:B------:R-:W3:Y:S04]  /*1fcb0*/  LDL.64 R20, [R1+0x408] ;  /* 0x0004080001147983 */ /* 0x000ee80000100a00 */
[----:B------:R-:W3:Y:S04]  /*1fcc0*/  LDL.64 R28, [R1+0x400] ;  /* 0x00040000011c7983 */ /* 0x000ee80000100a00 */
[----:B------:R-:W3:Y:S01]  /*1fcd0*/  LDL.64 R26, [R1+0x418] ;  /* 0x00041800011a7983 */ /* 0x000ee20000100a00 */
[----:B------:R-:W-:-:S02]  /*1fce0*/  VIADD R4, R6, 0xfffffeb9 ;  /* 0xfffffeb906047836 */ /* 0x000fc40000000000 */
[----:B------:R-:W1:Y:S03]  /*1fcf0*/  LDC R6, c[0x0][0x3a0] ;  /* 0x0000e800ff067b82 */ /* 0x000e660000000800 */
[----:B------:R-:W-:Y:S02]  /*1fd00*/  ISETP.GE.U32.AND P3, PT, R4, 0x7ffffe3a, PT ;  /* 0x7ffffe3a0400780c */ /* 0x000fe40003f66070 */
[----:B------:R-:W-:-:S03]  /*1fd10*/  IADD3 R4, PT, PT, R12, -0x148, RZ ;  /* 0xfffffeb80c047810 */ /* 0x000fc60007ffe0ff */
[----:B------:R-:W1:Y:S01]  /*1fd20*/  LDC R12, c[0x0][0x3a0] ;  /* 0x0000e800ff0c7b82 */ /* 0x000e620000000800 */
[----:B------:R-:W-:Y:S01]  /*1fd30*/  ISETP.GE.U32.AND P1, PT, R4, 0x7ffffe39, PT ;  /* 0x7ffffe390400780c */ /* 0x000fe20003f26070 */
[----:B--2---:R2:W-:Y:S06]  /*1fd40*/  LDGSTS.E [R88+0x11600], desc[UR16][R14.64], !P4 ;  /* 0x116000000e587fae */ /* 0x0045ec000e1a1010 */
[----:B------:R2:W-:Y:S04]  /*1fd50*/  LDGSTS.E [R88+0x11800], desc[UR16][R32.64], !P3 ;  /* 0x1180000020587fae */ /* 0x0005e8000d9a1010 */
[----:B------:R-:W2:Y:S01]  /*1fd60*/  LDL.64 R14, [R1+0x410] ;  /* 0x00041000010e7983 */ /* 0x000ea20000100a00 */
[----:B-1----:R-:W-:-:S02]  /*1fd70*/  VIADD R4, R11, 0xfffffeb7 ;  /* 0xfffffeb70b047836 */ /* 0x002fc40000000000 */
[----:B------:R-:W1:Y:S01]  /*1fd80*/  LDC R11, c[0x0][0x3a0] ;  /* 0x0000e800ff0b7b82 */ /* 0x000e620000000800 */
[----:B------:R-:W2:Y:S04]  /*1fd90*/  LDL.64 R32, [R1+0x458] ;  /* 0x0004580001207983 */ /* 0x000ea80000100a00 */
[----:B----4-:R4:W-:Y:S04]  /*1fda0*/  LDGSTS.E [R88+0x11a00], desc[UR16][R18.64], !P3 ;  /* 0x11a0000012587fae */ /* 0x0109e8000d9a1010 */
[----:B------:R-:W4:Y:S04]  /*1fdb0*/  LDL.64 R18, [R1+0x428] ;  /* 0x0004280001127983 */ /* 0x000f280000100a00 */
[----:B---3--:R3:W-:Y:S01]  /*1fdc0*/  LDGSTS.E [R88+0x11c00], desc[UR16][R16.64], !P1 ;  /* 0x11c0000010587fae */ /* 0x0087e2000c9a1010 */
[----:B------:R-:W-:-:S03]  /*1fdd0*/  ISETP.GE.U32.AND P4, PT, R4, 0x7ffffe38, PT ;  /* 0x7ffffe380400780c */ /* 0x000fc60003f86070 */
[----:B------:R-:W3:Y:S01]  /*1fde0*/  LDL.64 R16, [R1+0x420] ;  /* 0x0004200001107983 */ /* 0x000ee20000100a00 */
[----:B------:R-:W-:Y:S02]  /*1fdf0*/  VIADD R4, R10, 0xfffffeb6 ;  /* 0xfffffeb60a047836 */ /* 0x000fe40000000000 */
[----:B------:R-:W1:Y:S01]  /*1fe00*/  LDC R10, c[0x0][0x3a0] ;  /* 0x0000e800ff0a7b82 */ /* 0x000e620000000800 */
[----:B------:R1:W-:Y:S02]  /*1fe10*/  LDGSTS.E [R88+0x11e00], desc[UR16][R30.64], !P1 ;  /* 0x11e000001e587fae */ /* 0x0003e4000c9a1010 */
[----:B------:R-:W-:Y:S01]  /*1fe20*/  ISETP.GE.U32.AND P3, PT, R4, 0x7ffffe37, PT ;  /* 0x7ffffe370400780c */ /* 0x000fe20003f66070 */
[----:B------:R-:W-:-:S05]  /*1fe30*/  VIADD R4, R5, 0xfffffeb5 ;  /* 0xfffffeb505047836 */ /* 0x000fca0000000000 */
[----:B------:R-:W-:Y:S01]  /*1fe40*/  ISETP.GE.U32.AND P1, PT, R4, 0x7ffffe36, PT ;  /* 0x7ffffe360400780c */ /* 0x000fe20003f26070 */
[----:B------:R-:W3:Y:S04]  /*1fe50*/  LDL.64 R30, [R1+0x430] ;  /* 0x00043000011e7983 */ /* 0x000ee80000100a00 */
[----:B------:R1:W-:Y:S04]  /*1fe60*/  LDGSTS.E [R88+0x12000], desc[UR16][R24.64], !P4 ;  /* 0x1200000018587fae */ /* 0x0003e8000e1a1010 */
[----:B------:R1:W-:Y:S04]  /*1fe70*/  LDGSTS.E [R88+0x12200], desc[UR16][R22.64], !P4 ;  /* 0x1220000016587fae */ /* 0x0003e8000e1a1010 */
[----:B------:R-:W3:Y:S04]  /*1fe80*/  LDL.64 R24, [R1+0x438] ;  /* 0x0004380001187983 */ /* 0x000ee80000100a00 */
[----:B------:R-:W3:Y:S04]  /*1fe90*/  LDL.64 R22, [R1+0x448] ;  /* 0x0004480001167983 */ /* 0x000ee80000100a00 */
[----:B------:R1:W-:Y:S04]  /*1fea0*/  LDGSTS.E [R88+0x12400], desc[UR16][R20.64], !P3 ;  /* 0x1240000014587fae */ /* 0x0003e8000d9a1010 */
[----:B------:R1:W-:Y:S04]  /*1feb0*/  LDGSTS.E [R88+0x12600], desc[UR16][R28.64], !P3 ;  /* 0x126000001c587fae */ /* 0x0003e8000d9a1010 */
[----:B------:R1:W-:Y:S04]  /*1fec0*/  LDGSTS.E [R88+0x12800], desc[UR16][R26.64], !P1 ;  /* 0x128000001a587fae */ /* 0x0003e8000c9a1010 */
[----:B------:R-:W3:Y:S04]  /*1fed0*/  LDL.64 R20, [R1+0x440] ;  /* 0x0004400001147983 */ /* 0x000ee80000100a00 */
[----:B------:R-:W3:Y:S01]  /*1fee0*/  LDL.64 R28, [R1+0x450] ;  /* 0x00045000011c7983 */ /* 0x000ee20000100a00 */
[----:B------:R-:W-:Y:S01]  /*1fef0*/  IADD3 R4, PT, PT, R9, -0x14c, RZ ;  /* 0xfffffeb409047810 */ /* 0x000fe20007ffe0ff */
[----:B------:R-:W-:Y:S01]  /*1ff00*/  VIADD R5, R7, 0xfffffeb2 ;  /* 0xfffffeb207057836 */ /* 0x000fe20000000000 */
[----:B------:R-:W1:Y:S01]  /*1ff10*/  LDC R9, c[0x0][0x3a0] ;  /* 0x0000e800ff097b82 */ /* 0x000e620000000800 */
[----:B------:R-:W3:Y:S01]  /*1ff20*/  LDL.64 R26, [R1+0x460] ;  /* 0x00046000011a7983 */ /* 0x000ee20000100a00 */
[----:B------:R-:W-:-:S03]  /*1ff30*/  ISETP.GE.U32.AND P4, PT, R4, 0x7ffffe35, PT ;  /* 0x7ffffe350400780c */ /* 0x000fc60003f86070 */
[----:B--2---:R2:W-:Y:S03]  /*1ff40*/  LDGSTS.E [R88+0x12a00], desc[UR16][R14.64], !P1 ;  /* 0x12a000000e587fae */ /* 0x0045e6000c9a1010 */
[----:B------:R-:W1:Y:S01]  /*1ff50*/  LDC R7, c[0x0][0x3a0] ;  /* 0x0000e800ff077b82 */ /* 0x000e620000000800 */
[----:B------:R-:W2:Y:S06]  /*1ff60*/  LDL.64 R14, [R1+0x468] ;  /* 0x00046800010e7983 */ /* 0x000eac0000100a00 */
[----:B----4-:R4:W-:Y:S04]  /*1ff70*/  LDGSTS.E [R88+0x12c00], desc[UR16][R18.64], !P4 ;  /* 0x12c0000012587fae */ /* 0x0109e8000e1a1010 */
[----:B------:R-:W4:Y:S04]  /*1ff80*/  LDL.64 R18, [R1+0x478] ;  /* 0x0004780001127983 */ /* 0x000f280000100a00 */
[----:B---3--:R3:W-:Y:S04]  /*1ff90*/  LDGSTS.E [R88+0x12e00], desc[UR16][R16.64], !P4 ;  /* 0x12e0000010587fae */ /* 0x0087e8000e1a1010 */
[----:B------:R-:W3:Y:S01]  /*1ffa0*/  LDL.64 R16, [R1+0x470] ;  /* 0x0004700001107983 */ /* 0x000ee20000100a00 */
[----:B------:R-:W-:Y:S01]  /*1ffb0*/  VIADD R4, R8, 0xfffffeb3 ;  /* 0xfffffeb308047836 */ /* 0x000fe20000000000 */
[----:B------:R-:W-:Y:S01]  /*1ffc0*/  ISETP.GE.U32.AND P3, PT, R5, 0x7ffffe33, PT ;  /* 0x7ffffe330500780c */ /* 0x000fe20003f66070 */
[----:B------:R-:W1:Y:S03]  /*1ffd0*/  LDC R8, c[0x0][0x3a0] ;  /* 0x0000e800ff087b82 */ /* 0x000e660000000800 */
[----:B------:R-:W-:Y:S01]  /*1ffe0*/  ISETP.GE.U32.AND P1, PT, R4, 0x7ffffe34, PT ;  /* 0x7ffffe340400780c */ /* 0x000fe20003f26070 */
[----:B------:R-:W-:-:S04]  /*1fff0*/  VIADD R4, R6, 0xfffffeb1 ;  /* 0xfffffeb106047836 */ /* 0x000fc80000000000 */
[----:B------:R-:W1:Y:S01]  /*20000*/  LDC R5, c[0x0][0x3a0] ;  /* 0x0000e800ff057b82 */ /* 0x000e620000000800 */
[----:B------:R-:W-:Y:S02]  /*20010*/  ISETP.GE.U32.AND P4, PT, R4, 0x7ffffe32, PT ;  /* 0x7ffffe320400780c */ /* 0x000fe40003f86070 */
[----:B------:R-:W-:-:S05]  /*20020*/  IADD3 R4, PT, PT, R12, -0x150, RZ ;  /* 0xfffffeb00c047810 */ /* 0x000fca0007ffe0ff */
[----:B------:R-:W2:Y:S01]  /*20030*/  LDC R6, c[0x0][0x3a0] ;  /* 0x0000e800ff067b82 */ /* 0x000ea20000000800 */
[----:B------:R1:W-:Y:S07]  /*20040*/  LDGSTS.E [R88+0x13000], desc[UR16][R24.64], !P1 ;  /* 0x1300000018587fae */ /* 0x0003ee000c9a1010 */
[----:B------:R-:W2:Y:S01]  /*20050*/  LDC R12, c[0x0][0x3a0] ;  /* 0x0000e800ff0c7b82 */ /* 0x000ea20000000800 */
        /* <DEDUP_REMOVED lines=8> */
[----:B------:R2:W-:Y:S04]  /*200e0*/  LDGSTS.E [R88+0x13a00], desc[UR16][R28.64], !P4 ;  /* 0x13a000001c587fae */ /* 0x0005e8000e1a1010 */
[----:B------:R-:W3:Y:S01]  /*200f0*/  LDL.64 R20, [R1+0x490] ;  /* 0x0004900001147983 */ /* 0x000ee20000100a00 */
[----:B-1----:R-:W-:-:S02]  /*20100*/  VIADD R4, R11, 0xfffffeaf ;  /* 0xfffffeaf0b047836 */ /* 0x002fc40000000000 */
[----:B------:R-:W1:Y:S01]  /*20110*/  LDC R11, c[0x0][0x3a0] ;  /* 0x0000e800ff0b7b82 */ /* 0x000e620000000800 */
[----:B------:R-:W3:Y:S04]  /*20120*/  LDL.64 R32, [R1+0x4d8] ;  /* 0x0004d80001207983 */ /* 0x000ee80000100a00 */
[----:B------:R-:W3:Y:S01]  /*20130*/  LDL.64 R28, [R1+0x4a8] ;  /* 0x0004a800011c7983 */ /* 0x000ee20000100a00 */
[----:B------:R-:W-:-:S03]  /*20140*/  ISETP.GE.U32.AND P3, PT, R4, 0x7ffffe30, PT ;  /* 0x7ffffe300400780c */ /* 0x000fc60003f66070 */
        /* <DEDUP_REMOVED lines=9> */
[----:B------:R-:W1:Y:S03]  /*201e0*/  LDC R10, c[0x0][0x3a0] ;  /* 0x0000e800ff0a7b82 */ /* 0x000e660000000800 */
[----:B------:R-:W-:Y:S01]  /*201f0*/  ISETP.GE.U32.AND P4, PT, R4, 0x7ffffe2f, PT ;  /* 0x7ffffe2f0400780c */ /* 0x000fe20003f86070 */
[----:B------:R-:W-:-:S05]  /*20200*/  VIADD R4, R5, 0xfffffead ;  /* 0xfffffead05047836 */ /* 0x000fca0000000000 */
[----:B------:R-:W-:Y:S02]  /*20210*/  ISETP.GE.U32.AND P1, PT, R4, 0x7ffffe2e, PT ;  /* 0x7ffffe2e0400780c */ /* 0x000fe40003f26070 */
[----:B------:R-:W-:-:S05]  /*20220*/  IADD3 R4, PT, PT, R9, -0x154, RZ ;  /* 0xfffffeac09047810 */ /* 0x000fca0007ffe0ff */
[----:B------:R1:W-:Y:S01]  /*20230*/  LDGSTS.E [R88+0x14400], desc[UR16][R24.64], !P4 ;  /* 0x1440000018587fae */ /* 0x0003e2000e1a1010 */
[----:B------:R-:W-:Y:S01]  /*20240*/  ISETP.GE.U32.AND P3, PT, R4, 0x7ffffe2d, PT ;  /* 0x7ffffe2d0400780c */ /* 0x000fe20003f66070 */
[----:B------:R-:W-:Y:S01]  /*20250*/  VIADD R5, R7, 0xfffffeaa ;  /* 0xfffffeaa07057836 */ /* 0x000fe20000000000 */
[----:B------:R-:W1:Y:S01]  /*20260*/  LDC R9, c[0x0][0x3a0] ;  /* 0x0000e800ff097b82 */ /* 0x000e620000000800 */
[----:B------:R1:W-:Y:S04]  /*20270*/  LDGSTS.E [R88+0x14600], desc[UR16][R30.64], !P4 ;  /* 0x146000001e587fae */ /* 0x0003e8000e1a1010 */
[----:B------:R1:W-:Y:S04]  /*20280*/  LDGSTS.E [R88+0x14800], desc[UR16][R22.64], !P1 ;  /* 0x1480000016587fae */ /* 0x0003e8000c9a1010 */
[----:B------:R-:W3:Y:S01]  /*20290*/  LDL.64 R24, [R1+0x4c0] ;  /* 0x0004c00001187983 */ /* 0x000ee20000100a00 */
[----:B------:R-:W-:Y:S01]  /*202a0*/  VIADD R4, R8, 0xfffffeab ;  /* 0xfffffeab08047836 */ /* 0x000fe20000000000 */
[----:B------:R-:W1:Y:S02]  /*202b0*/  LDC R7, c[0x0][0x3a0] ;  /* 0x0000e800ff077b82 */ /* 0x000e640000000800 */
[----:B------:R-:W3:Y:S04]  /*202c0*/  LDL.64 R30, [R1+0x4e0] ;  /* 0x0004e000011e7983 */ /* 0x000ee80000100a00 */
[----:B------:R-:W3:Y:S01]  /*202d0*/  LDL.64 R22, [R1+0x4d0] ;  /* 0x0004d00001167983 */ /* 0x000ee20000100a00 */
[----:B------:R-:W-:Y:S01]  /*202e0*/  ISETP.GE.U32.AND P4, PT, R5, 0x7ffffe2b, PT ;  /* 0x7ffffe2b0500780c */ /* 0x000fe20003f86070 */
[----:B------:R-:W1:Y:S02]  /*202f0*/  LDC R8, c[0x0][0x3a0] ;  /* 0x0000e800ff087b82 */ /* 0x000e640000000800 */
[----:B------:R1:W-:Y:S06]  /*20300*/  LDGSTS.E [R88+0x14a00], desc[UR16][R20.64], !P1 ;  /* 0x14a0000014587fae */ /* 0x0003ec000c9a1010 */
[----:B------:R-:W1:Y:S01]  /*20310*/  LDC R5, c[0x0][0x3a0] ;  /* 0x0000e800ff057b82 */ /* 0x000e620000000800 */
[----:B------:R1:W-:Y:S04]  /*20320*/  LDGSTS.E [R88+0x14c00], desc[UR16][R28.64], !P3 ;  /* 0x14c000001c587fae */ /* 0x0003e8000d9a1010 */
[----:B------:R-:W3:Y:S04]  /*20330*/  LDL.64 R20, [R1+0x4e8] ;  /* 0x0004e80001147983 */ /* 0x000ee80000100a00 */
[----:B------:R-:W3:Y:S01]  /*20340*/  LDL.64 R28, [R1+0x4f8] ;  /* 0x0004f800011c7983 */ /* 0x000ee20000100a00 */
[----:B------:R-:W-:-:S03]  /*20350*/  ISETP.GE.U32.AND P1, PT, R4, 0x7ffffe2c, PT ;  /* 0x7ffffe2c0400780c */ /* 0x000fc60003f26070 */
[----:B--2---:R2:W-:Y:S04]  /*20360*/  LDGSTS.E [R88+0x14e00], desc[UR16][R14.64], !P3 ;  /* 0x14e000000e587fae */ /* 0x0045e8000d9a1010 */
[----:B------:R-:W2:Y:S06]  /*20370*/  LDL.64 R14, [R1+0x4f0] ;  /* 0x0004f000010e7983 */ /* 0x000eac0000100a00 */
[----:B----4-:R4:W-:Y:S04]  /*20380*/  LDGSTS.E [R88+0x15000], desc[UR16][R18.64], !P1 ;  /* 0x1500000012587fae */ /* 0x0109e8000c9a1010 */
[----:B------:R4:W-:Y:S04]  /*20390*/  LDGSTS.E [R88+0x15200], desc[UR16][R26.64], !P1 ;  /* 0x152000001a587fae */ /* 0x0009e8000c9a1010 */
[----:B------:R-:W4:Y:S04]  /*203a0*/  LDL.64 R18, [R1+0x508] ;  /* 0x0005080001127983 */ /* 0x000f280000100a00 */
        /* <DEDUP_REMOVED lines=9> */
[----:B-1----:R-:W-:-:S06]  /*20440*/  VIADD R4, R11, 0xfffffea7 ;  /* 0xfffffea70b047836 */ /* 0x002fcc0000000000 */
[----:B------:R-:W1:Y:S01]  /*20450*/  LDC R11, c[0x0][0x3a0] ;  /* 0x0000e800ff0b7b82 */ /* 0x000e620000000800 */
[----:B------:R1:W-:Y:S01]  /*20460*/  LDGSTS.E [R88+0x15600], desc[UR16][R24.64], !P4 ;  /* 0x1560000018587fae */ /* 0x0003e2000e1a1010 */
[----:B------:R-:W-:-:S03]  /*20470*/  ISETP.GE.U32.AND P4, PT, R4, 0x7ffffe28, PT ;  /* 0x7ffffe280400780c */ /* 0x000fc60003f86070 */
[----:B------:R1:W-:Y:S04]  /*20480*/  LDGSTS.E [R88+0x15800], desc[UR16][R32.64], !P3 ;  /* 0x1580000020587fae */ /* 0x0003e8000d9a1010 */
[----:B------:R1:W-:Y:S04]  /*20490*/  LDGSTS.E [R88+0x15a00], desc[UR16][R22.64], !P3 ;  /* 0x15a0000016587fae */ /* 0x0003e8000d9a1010 */
[----:B------:R-:W3:Y:S01]  /*204a0*/  LDL.64 R24, [R1+0x510] ;  /* 0x0005100001187983 */ /* 0x000ee20000100a00 */
[----:B------:R-:W-:Y:S02]  /*204b0*/  VIADD R4, R10, 0xfffffea6 ;  /* 0xfffffea60a047836 */ /* 0x000fe40000000000 */
[----:B------:R-:W1:Y:S01]  /*204c0*/  LDC R10, c[0x0][0x3a0] ;  /* 0x0000e800ff0a7b82 */ /* 0x000e620000000800 */
        /* <DEDUP_REMOVED lines=8> */
[----:B------:R-:W-:Y:S01]  /*20550*/  ISETP.GE.U32.AND P3, PT, R4, 0x7ffffe27, PT ;  /* 0x7ffffe270400780c */ /* 0x000fe20003f66070 */
[----:B------:R-:W-:-:S05]  /*20560*/  VIADD R4, R5, 0xfffffea5 ;  /* 0xfffffea505047836 */ /* 0x000fca0000000000 */
[----:B------:R-:W-:Y:S01]  /*20570*/  ISETP.GE.U32.AND P1, PT, R4, 0x7ffffe26, PT ;  /* 0x7ffffe260400780c */ /* 0x000fe20003f26070 */
[----:B--2---:R2:W-:Y:S04]  /*20580*/  LDGSTS.E [R88+0x16200], desc[UR16][R14.64], !P4 ;  /* 0x162000000e587fae */ /* 0x0045e8000e1a1010 */
[----:B------:R-:W2:Y:S04]  /*20590*/  LDL.64 R14, [R1+0x548] ;  /* 0x00054800010e7983 */ /* 0x000ea80000100a00 */
[----:B----4-:R4:W-:Y:S04]  /*205a0*/  LDGSTS.E [R88+0x16400], desc[UR16][R18.64], !P3 ;  /* 0x1640000012587fae */ /* 0x0109e8000d9a1010 */
[----:B------:R4:W-:Y:S04]  /*205b0*/  LDGSTS.E [R88+0x16600], desc[UR16][R26.64], !P3 ;  /* 0x166000001a587fae */ /* 0x0009e8000d9a1010 */
[----:B------:R-:W4:Y:S01]  /*205c0*/  LDL.64 R18, [R1+0x540] ;  /* 0x0005400001127983 */ /* 0x000f220000100a00 */
[----:B------:R-:W-:Y:S01]  /*205d0*/  IADD3 R4, PT, PT, R9, -0x15c, RZ ;  /* 0xfffffea409047810 */ /* 0x000fe20007ffe0ff */
[----:B------:R-:W-:Y:S01]  /*205e0*/  VIADD R5, R7, 0xfffffea2 ;  /* 0xfffffea207057836 */ /* 0x000fe20000000000 */
[----:B------:R-:W1:Y:S01]  /*205f0*/  LDC R9, c[0x0][0x3a0] ;  /* 0x0000e800ff097b82 */ /* 0x000e620000000800 */
[----:B------:R-:W4:Y:S04]  /*20600*/  LDL.64 R26, [R1+0x5c8] ;  /* 0x0005c800011a7983 */ /* 0x000f280000100a00 */
[----:B---3--:R3:W-:Y:S01]  /*20610*/  LDGSTS.E [R88+0x16800], desc[UR16][R16.64], !P1 ;  /* 0x1680000010587fae */ /* 0x0087e2000c9a1010 */
[----:B------:R-:W-:-:S02]  /*20620*/  ISETP.GE.U32.AND P4, PT, R4, 0x7ffffe25, PT ;  /* 0x7ffffe250400780c */ /* 0x000fc40003f86070 */
[----:B------:R-:W1:Y:S01]  /*20630*/  LDC R7, c[0x0][0x3a0] ;  /* 0x0000e800ff077b82 */ /* 0x000e620000000800 */
[----:B------:R-:W3:Y:S01]  /*20640*/  LDL.64 R16, [R1+0x550] ;  /* 0x0005500001107983 */ /* 0x000ee20000100a00 */
[----:B------:R-:W-:Y:S01]  /*20650*/  VIADD R4, R8, 0xfffffea3 ;  /* 0xfffffea308047836 */ /* 0x000fe20000000000 */
[----:B------:R-:W-:-:S05]  /*20660*/  ISETP.GE.U32.AND P3, PT, R5, 0x7ffffe23, PT ;  /* 0x7ffffe230500780c */ /* 0x000fca0003f66070 */
[----:B------:R-:W1:Y:S08]  /*20670*/  LDC R8, c[0x0][0x3a0] ;  /* 0x0000e800ff087b82 */ /* 0x000e700000000800 */
[----:B------:R-:W1:Y:S01]  /*20680*/  LDC R5, c[0x0][0x3a0] ;  /* 0x0000e800ff057b82 */ /* 0x000e620000000800 */
[----:B------:R1:W-:Y:S01]  /*20690*/  LDGSTS.E [R88+0x16a00], desc[UR16][R24.64], !P1 ;  /* 0x16a0000018587fae */ /* 0x0003e2000c9a1010 */
[----:B------:R-:W-:-:S03]  /*206a0*/  ISETP.GE.U32.AND P1, PT, R4, 0x7ffffe24, PT ;  /* 0x7ffffe240400780c */ /* 0x000fc60003f26070 */
        /* <DEDUP_REMOVED lines=11> */
[----:B------:R-:W-:Y:S01]  /*20760*/  ISETP.GE.U32.AND P4, PT, R4, 0x7ffffe22, PT ;  /* 0x7ffffe220400780c */ /* 0x000fe20003f86070 */
[----:B--2---:R2:W-:Y:S04]  /*20770*/  LDGSTS.E [R88+0x17400], desc[UR16][R14.64], !P3 ;  /* 0x174000000e587fae */ /* 0x0045e8000d9a1010 */
[----:B------:R-:W2:Y:S04]  /*20780*/  LDL.64 R14, [R1+0x608] ;  /* 0x00060800010e7983 */ /* 0x000ea80000100a00 */
[----:B----4-:R4:W-:Y:S04]  /*20790*/  LDGSTS.E [R88+0x17600], desc[UR16][R18.64], !P3 ;  /* 0x1760000012587fae */ /* 0x0109e8000d9a1010 */
[----:B------:R4:W-:Y:S04]  /*207a0*/  LDGSTS.E [R88+0x17800], desc[UR16][R32.64], !P4 ;  /* 0x1780000020587fae */ /* 0x0009e8000e1a1010 */
[----:B------:R-:W4:Y:S01]  /*207b0*/  LDL.64 R18, [R1+0x5a8] ;  /* 0x0005a80001127983 */ /* 0x000f220000100a00 */
[----:B------:R-:W-:-:S02]  /*207c0*/  IADD3 R4, PT, PT, R12, -0x160, RZ ;  /* 0xfffffea00c047810 */ /* 0x000fc40007ffe0ff */
[----:B------:R-:W2:Y:S01]  /*207d0*/  LDC R12, c[0x0][0x3a0] ;  /* 0x0000e800ff0c7b82 */ /* 0x000ea20000000800 */
[----:B------:R-:W4:Y:S04]  /*207e0*/  LDL.64 R32, [R1+0x668] ;  /* 0x0006680001207983 */ /* 0x000f280000100a00 */
[----:B---3--:R3:W-:Y:S04]  /*207f0*/  LDGSTS.E [R88+0x17a00], desc[UR16][R16.64], !P4 ;  /* 0x17a0000010587fae */ /* 0x0087e8000e1a1010 */
[----:B------:R-:W3:Y:S01]  /*20800*/  LDL.64 R16, [R1+0x620] ;  /* 0x0006200001107983 */ /* 0x000ee20000100a00 */
[----:B------:R-:W-:Y:S01]  /*20810*/  ISETP.GE.U32.AND P1, PT, R4, 0x7ffffe21, PT ;  /* 0x7ffffe210400780c */ /* 0x000fe20003f26070 */
[----:B-1----:R-:W-:-:S02]  /*20820*/  VIADD R4, R11, 0xfffffe9f ;  /* 0xfffffe9f0b047836 */ /* 0x002fc40000000000 */
[----:B------:R-:W1:Y:S03]  /*20830*/  LDC R11, c[0x0][0x3a0] ;  /* 0x0000e800ff0b7b82 */ /* 0x000e660000000800 */
[----:B------:R-:W-:Y:S01]  /*20840*/  ISETP.GE.U32.AND P3, PT, R4, 0x7ffffe20, PT ;  /* 0x7ffffe200400780c */ /* 0x000fe20003f66070 */
[----:B------:R-:W-:-:S04]  /*20850*/  VIADD R4, R10, 0xfffffe9e ;  /* 0xfffffe9e0a047836 */ /* 0x000fc80000000000 */
[----:B------:R-:W1:Y:S01]  /*20860*/  LDC R10, c[0x0][0x3a0] ;  /* 0x0000e800ff0a7b82 */ /* 0x000e620000000800 */
[----:B------:R-:W-:Y:S01]  /*20870*/  ISETP.GE.U32.AND P4, PT, R4, 0x7ffffe1f, PT ;  /* 0x7ffffe1f0400780c */ /* 0x000fe20003f86070 */
[----:B------:R-:W-:Y:S01]  /*20880*/  VIADD R4, R5, 0xfffffe9d ;  /* 0xfffffe9d05047836 */ /* 0x000fe20000000000 */
[----:B------:R1:W-:Y:S04]  /*20890*/  LDGSTS.E [R88+0x17c00], desc[UR16][R26.64], !P1 ;  /* 0x17c000001a587fae */ /* 0x0003e8000c9a1010 */
[----:B------:R1:W-:Y:S01]  /*208a0*/  LDGSTS.E [R88+0x17e00], desc[UR16][R24.64], !P1 ;  /* 0x17e0000018587fae */ /* 0x0003e2000c9a1010 */
[----:B------:R-:W-:-:S03]  /*208b0*/  ISETP.GE.U32.AND P1, PT, R4, 0x7ffffe1e, PT ;  /* 0x7ffffe1e0400780c */ /* 0x000fc60003f26070 */
[----:B------:R-:W3:Y:S04]  /*208c0*/  LDL.64 R26, [R1+0x5b0] ;  /* 0x0005b000011a7983 */ /* 0x000ee80000100a00 */
[----:B------:R1:W-:Y:S04]  /*208d0*/  LDGSTS.E [R88+0x18000], desc[UR16][R22.64], !P3 ;  /* 0x1800000016587fae */ /* 0x0003e8000d9a1010 */
[----:B------:R-:W3:Y:S04]  /*208e0*/  LDL.64 R24, [R1+0x638] ;  /* 0x0006380001187983 */ /* 0x000ee80000100a00 */
[----:B------:R-:W3:Y:S04]  /*208f0*/  LDL.64 R22, [R1+0x5b8] ;  /* 0x0005b80001167983 */ /* 0x000ee80000100a00 */
[----:B------:R1:W-:Y:S04]  /*20900*/  LDGSTS.E [R88+0x18200], desc[UR16][R20.64], !P3 ;  /* 0x1820000014587fae */ /* 0x0003e8000d9a1010 */
[----:B------:R1:W-:Y:S04]  /*20910*/  LDGSTS.E [R88+0x18400], desc[UR16][R30.64], !P4 ;  /* 0x184000001e587fae */ /* 0x0003e8000e1a1010 */
[----:B------:R1:W-:Y:S04]  /*20920*/  LDGSTS.E [R88+0x18600], desc[UR16][R28.64], !P4 ;  /* 0x186000001c587fae */ /* 0x0003e8000e1a1010 */
[----:B------:R-:W3:Y:S01]  /*20930*/  LDL.64 R20, [R1+0x650] ;  /* 0x0006500001147983 */ /* 0x000ee20000100a00 */
[----:B------:R-:W-:Y:S01]  /*20940*/  IADD3 R4, PT, PT, R9, -0x164, RZ ;  /* 0xfffffe9c09047810 */ /* 0x000fe20007ffe0ff */
[----:B------:R-:W-:Y:S01]  /*20950*/  VIADD R5, R7, 0xfffffe9a ;  /* 0xfffffe9a07057836 */ /* 0x000fe20000000000 */
[----:B------:R-:W1:Y:S01]  /*20960*/  LDC R9, c[0x0][0x3a0] ;  /* 0x0000e800ff097b82 */ /* 0x000e620000000800 */
[----:B------:R-:W3:Y:S01]  /*20970*/  LDL.64 R30, [R1+0x678] ;  /* 0x00067800011e7983 */ /* 0x000ee20000100a00 */
[----:B------:R-:W-:-:S03]  /*20980*/  ISETP.GE.U32.AND P3, PT, R4, 0x7ffffe1d, PT ;  /* 0x7ffffe1d0400780c */ /* 0x000fc60003f66070 */
[----:B------:R-:W3:Y:S04]  /*20990*/  LDL.64 R28, [R1+0x5e8] ;  /* 0x0005e800011c7983 */ /* 0x000ee80000100a00 */
[----:B--2---:R2:W-:Y:S01]  /*209a0*/  LDGSTS.E [R88+0x18800], desc[UR16][R14.64], !P1 ;  /* 0x188000000e587fae */ /* 0x0045e2000c9a1010 */
[----:B------:R-:W1:Y:S03]  /*209b0*/  LDC R7, c[0x0][0x3a0] ;  /* 0x0000e800ff077b82 */ /* 0x000e660000000800 */
[----:B------:R-:W2:Y:S04]  /*209c0*/  LDL.64 R14, [R1+0x5d0] ;  /* 0x0005d000010e7983 */ /* 0x000ea80000100a00 */
        /* <DEDUP_REMOVED lines=12> */
[----:B------:R-:W2:Y:S01]  /*20a90*/  LDC R6, c[0x0][0x3a0] ;  /* 0x0000e800ff067b82 */ /* 0x000ea20000000800 */
[----:B------:R1:W-:Y:S04]  /*20aa0*/  LDGSTS.E [R88+0x19000], desc[UR16][R24.64], !P1 ;  /* 0x1900000018587fae */ /* 0x0003e8000c9a1010 */
[----:B------:R-:W3:Y:S04]  /*20ab0*/  LDL.64 R26, [R1+0x670] ;  /* 0x00067000011a7983 */ /* 0x000ee80000100a00 */
[----:B------:R1:W-:Y:S04]  /*20ac0*/  LDGSTS.E [R88+0x19200], desc[UR16][R22.64], !P1 ;  /* 0x1920000016587fae */ /* 0x0003e8000c9a1010 */
[----:B------:R-:W3:Y:S01]  /*20ad0*/  LDL.64 R24, [R1+0x5f8] ;  /* 0x0005f80001187983 */ /* 0x000ee20000100a00 */
[----:B------:R-:W-:-:S02]  /*20ae0*/  IADD3 R4, PT, PT, R12, -0x168, RZ ;  /* 0xfffffe980c047810 */ /* 0x000fc40007ffe0ff */
[----:B------:R-:W2:Y:S01]  /*20af0*/  LDC R12, c[0x0][0x3a0] ;  /* 0x0000e800ff0c7b82 */ /* 0x000ea20000000800 */
[----:B------:R-:W3:Y:S04]  /*20b00*/  LDL.64 R22, [R1+0x660] ;  /* 0x0006600001167983 */ /* 0x000ee80000100a00 */
[----:B------:R1:W-:Y:S04]  /*20b10*/  LDGSTS.E [R88+0x19400], desc[UR16][R20.64], !P4 ;  /* 0x1940000014587fae */ /* 0x0003e8000e1a1010 */
[----:B------:R2:W-:Y:S04]  /*20b20*/  LDGSTS.E [R88+0x19600], desc[UR16][R34.64], !P4 ;  /* 0x1960000022587fae */ /* 0x0005e8000e1a1010 */
[----:B------:R2:W-:Y:S04]  /*20b30*/  LDGSTS.E [R88+0x19800], desc[UR16][R32.64], !P3 ;  /* 0x1980000020587fae */ /* 0x0005e8000d9a1010 */
[----:B------:R-:W3:Y:S01]  /*20b40*/  LDL.64 R20, [R1+0x600] ;  /* 0x0006000001147983 */ /* 0x000ee20000100a00 */
[----:B------:R-:W-:Y:S01]  /*20b50*/  ISETP.GE.U32.AND P1, PT, R4, 0x7ffffe19, PT ;  /* 0x7ffffe190400780c */ /* 0x000fe20003f26070 */
[----:B-1----:R-:W-:-:S02]  /*20b60*/  VIADD R4, R11, 0xfffffe97 ;  /* 0xfffffe970b047836 */ /* 0x002fc40000000000 */
[----:B------:R-:W3:Y:S01]  /*20b70*/  LDL.64 R34, [R1+0x628] ;  /* 0x0006280001227983 */ /* 0x000ee20000100a00 */
[----:B------:R-:W1:Y:S02]  /*20b80*/  LDC R11, c[0x0][0x3a0] ;  /* 0x0000e800ff0b7b82 */ /* 0x000e640000000800 */
[----:B------:R-:W-:Y:S01]  /*20b90*/  ISETP.GE.U32.AND P4, PT, R4, 0x7ffffe18, PT ;  /* 0x7ffffe180400780c */ /* 0x000fe20003f86070 */
[----:B------:R-:W3:Y:S04]  /*20ba0*/  LDL.64 R32, [R1+0x648] ;  /* 0x0006480001207983 */ /* 0x000ee80000100a00 */
[----:B--2---:R2:W-:Y:S04]  /*20bb0*/  LDGSTS.E [R88+0x19a00], desc[UR16][R14.64], !P3 ;  /* 0x19a000000e587fae */ /* 0x0045e8000d9a1010 */
[----:B------:R2:W-:Y:S04]  /*20bc0*/  LDGSTS.E [R88+0x19c00], desc[UR16][R30.64], !P1 ;  /* 0x19c000001e587fae */ /* 0x0005e8000c9a1010 */
[----:B------:R-:W2:Y:S04]  /*20bd0*/  LDL.64 R14, [R1+0x658] ;  /* 0x00065800010e7983 */ /* 0x000ea80000100a00 */
[----:B------:R-:W2:Y:S04]  /*20be0*/  LDL.64 R30, [R1+0x610] ;  /* 0x00061000011e7983 */ /* 0x000ea80000100a00 */
[----:B----4-:R4:W-:Y:S04]  /*20bf0*/  LDGSTS.E [R88+0x19e00], desc[UR16][R18.64], !P1 ;  /* 0x19e0000012587fae */ /* 0x0109e8000c9a1010 */
[----:B------:R-:W4:Y:S04]  /*20c00*/  LDL.64 R18, [R1+0x688] ;  /* 0x0006880001127983 */ /* 0x000f280000100a00 */
[----:B---3--:R3:W-:Y:S01]  /*20c10*/  LDGSTS.E [R88+0x1a000], desc[UR16][R16.64], !P4 ;  /* 0x1a00000010587fae */ /* 0x0087e2000e1a1010 */
[----:B------:R-:W-:-:S02]  /*20c20*/  VIADD R4, R10, 0xfffffe96 ;  /* 0xfffffe960a047836 */ /* 0x000fc40000000000 */
[----:B------:R-:W1:Y:S01]  /*20c30*/  LDC R10, c[0x0][0x3a0] ;  /* 0x0000e800ff0a7b82 */ /* 0x000e620000000800 */
[----:B------:R3:W-:Y:S04]  /*20c40*/  LDGSTS.E [R88+0x1a200], desc[UR16][R28.64], !P4 ;  /* 0x1a2000001c587fae */ /* 0x0007e8000e1a1010 */
[----:B------:R-:W3:Y:S01]  /*20c50*/  LDL.64 R16, [R1+0x618] ;  /* 0x0006180001107983 */ /* 0x000ee20000100a00 */
[----:B------:R-:W-:Y:S01]  /*20c60*/  ISETP.GE.U32.AND P3, PT, R4, 0x7ffffe17, PT ;  /* 0x7ffffe170400780c */ /* 0x000fe20003f66070 */
[----:B------:R-:W-:Y:S02]  /*20c70*/  VIADD R4, R5, 0xfffffe95 ;  /* 0xfffffe9505047836 */ /* 0x000fe40000000000 */
[----:B------:R-:W3:Y:S03]  /*20c80*/  LDL.64 R28, [R1+0x698] ;  /* 0x00069800011c7983 */ /* 0x000ee60000100a00 */
[----:B------:R-:W-:-:S02]  /*20c90*/  ISETP.GE.U32.AND P1, PT, R4, 0x7ffffe16, PT ;  /* 0x7ffffe160400780c */ /* 0x000fc40003f26070 */
[----:B------:R-:W-:-:S05]  /*20ca0*/  IADD3 R4, PT, PT, R9, -0x16c, RZ ;  /* 0xfffffe9409047810 */ /* 0x000fca0007ffe0ff */
[----:B------:R1:W-:Y:S01]  /*20cb0*/  LDGSTS.E [R88+0x1a400], desc[UR16][R26.64], !P3 ;  /* 0x1a4000001a587fae */ /* 0x0003e2000d9a1010 */
[----:B------:R-:W-:Y:S01]  /*20cc0*/  ISETP.GE.U32.AND P4, PT, R4, 0x7ffffe15, PT ;  /* 0x7ffffe150400780c */ /* 0x000fe20003f86070 */
[----:B------:R-:W-:Y:S01]  /*20cd0*/  VIADD R5, R7, 0xfffffe92 ;  /* 0xfffffe9207057836 */ /* 0x000fe20000000000 */
[----:B------:R-:W1:Y:S01]  /*20ce0*/  LDC R9, c[0x0][0x3a0] ;  /* 0x0000e800ff097b82 */ /* 0x000e620000000800 */
[----:B------:R1:W-:Y:S04]  /*20cf0*/  LDGSTS.E [R88+0x1a600], desc[UR16][R24.64], !P3 ;  /* 0x1a60000018587fae */ /* 0x0003e8000d9a1010 */
[----:B------:R-:W3:Y:S01]  /*20d00*/  LDL.64 R26, [R1+0x6a0] ;  /* 0x0006a000011a7983 */ /* 0x000ee20000100a00 */
[----:B------:R-:W-:Y:S02]  /*20d10*/  VIADD R4, R8, 0xfffffe93 ;  /* 0xfffffe9308047836 */ /* 0x000fe40000000000 */
[----:B------:R-:W1:Y:S01]  /*20d20*/  LDC R7, c[0x0][0x3a0] ;  /* 0x0000e800ff077b82 */ /* 0x000e620000000800 */
[----:B------:R1:W-:Y:S04]  /*20d30*/  LDGSTS.E [R88+0x1a800], desc[UR16][R22.64], !P1 ;  /* 0x1a80000016587fae */ /* 0x0003e8000c9a1010 */
[----:B------:R-:W3:Y:S03]  /*20d40*/  LDL.64 R24, [R1+0x630] ;  /* 0x0006300001187983 */ /* 0x000ee60000100a00 */
[----:B------:R-:W1:Y:S01]  /*20d50*/  LDC R8, c[0x0][0x3a0] ;  /* 0x0000e800ff087b82 */ /* 0x000e620000000800 */
[----:B------:R-:W3:Y:S04]  /*20d60*/  LDL.64 R22, [R1+0x6b0] ;  /* 0x0006b00001167983 */ /* 0x000ee80000100a00 */
[----:B------:R1:W-:Y:S04]  /*20d70*/  LDGSTS.E [R88+0x1aa00], desc[UR16][R20.64], !P1 ;  /* 0x1aa0000014587fae */ /* 0x0003e8000c9a1010 */
[----:B------:R-:W3:Y:S01]  /*20d80*/  LDL.64 R20, [R1+0x640] ;  /* 0x0006400001147983 */ /* 0x000ee20000100a00 */
[----:B------:R-:W-:-:S03]  /*20d90*/  ISETP.GE.U32.AND P3, PT, R4, 0x7ffffe14, PT ;  /* 0x7ffffe140400780c */ /* 0x000fc60003f66070 */
[----:B--2---:R2:W-:Y:S04]  /*20da0*/  LDGSTS.E [R88+0x1ac00], desc[UR16][R14.64], !P4 ;  /* 0x1ac000000e587fae */ /* 0x0045e8000e1a1010 */
[----:B------:R2:W-:Y:S04]  /*20db0*/  LDGSTS.E [R88+0x1ae00], desc[UR16][R30.64], !P4 ;  /* 0x1ae000001e587fae */ /* 0x0005e8000e1a1010 */
[----:B------:R-:W2:Y:S01]  /*20dc0*/  LDL.64 R14, [R1+0x6c0] ;  /* 0x0006c000010e7983 */ /* 0x000ea20000100a00 */
[----:B------:R-:W-:Y:S01]  /*20dd0*/  VIADD R4, R6, 0xfffffe91 ;  /* 0xfffffe9106047836 */ /* 0x000fe20000000000 */
[----:B------:R-:W-:Y:S01]  /*20de0*/  ISETP.GE.U32.AND P1, PT, R5, 0x7ffffe13, PT ;  /* 0x7ffffe130500780c */ /* 0x000fe20003f26070 */
[----:B------:R-:W2:Y:S01]  /*20df0*/  LDC R6, c[0x0][0x3a0] ;  /* 0x0000e800ff067b82 */ /* 0x000ea20000000800 */
[----:B------:R-:W2:Y:S04]  /*20e00*/  LDL.64 R30, [R1+0x6d8] ;  /* 0x0006d800011e7983 */ /* 0x000ea80000100a00 */
[----:B----4-:R4:W-:Y:S01]  /*20e10*/  LDGSTS.E [R88+0x1b000], desc[UR16][R18.64], !P3 ;  /* 0x1b00000012587fae */ /* 0x0109e2000d9a1010 */
[----:B------:R-:W-:-:S02]  /*20e20*/  ISETP.GE.U32.AND P4, PT, R4, 0x7ffffe12, PT ;  /* 0x7ffffe120400780c */ /* 0x000fc40003f86070 */
[----:B------:R-:W2:Y:S01]  /*20e30*/  LDC R5, c[0x0][0x3a0] ;  /* 0x0000e800ff057b82 */ /* 0x000ea20000000800 */
[----:B------:R-:W4:Y:S04]  /*20e40*/  LDL.64 R18, [R1+0x6d0] ;  /* 0x0006d00001127983 */ /* 0x000f280000100a00 */
[----:B---3--:R3:W-:Y:S01]  /*20e50*/  LDGSTS.E [R88+0x1b200], desc[UR16][R16.64], !P3 ;  /* 0x1b20000010587fae */ /* 0x0087e2000d9a1010 */
[----:B------:R-:W-:-:S03]  /*20e60*/  IADD3 R4, PT, PT, R12, -0x170, RZ ;  /* 0xfffffe900c047810 */ /* 0x000fc60007ffe0ff */
[----:B------:R3:W-:Y:S04]  /*20e70*/  LDGSTS.E [R88+0x1b400], desc[UR16][R28.64], !P1 ;  /* 0x1b4000001c587fae */ /* 0x0007e8000c9a1010 */
[----:B------:R-:W3:Y:S01]  /*20e80*/  LDL.64 R16, [R1+0x690] ;  /* 0x0006900001107983 */ /* 0x000ee20000100a00 */
[----:B------:R-:W-:Y:S01]  /*20e90*/  ISETP.GE.U32.AND P3, PT, R4, 0x7ffffe11, PT ;  /* 0x7ffffe110400780c */ /* 0x000fe20003f66070 */
[----:B-1----:R-:W-:Y:S02]  /*20ea0*/  VIADD R4, R11, 0xfffffe8f ;  /* 0xfffffe8f0b047836 */ /* 0x002fe40000000000 */
[----:B------:R1:W-:Y:S01]  /*20eb0*/  LDGSTS.E [R88+0x1b600], desc[UR16][R34.64], !P1 ;  /* 0x1b60000022587fae */ /* 0x0003e2000c9a1010 */
[----:B------:R-:W1:Y:S02]  /*20ec0*/  LDC R11, c[0x0][0x3a0] ;  /* 0x0000e800ff0b7b82 */ /* 0x000e640000000800 */
[----:B------:R-:W-:Y:S01]  /*20ed0*/  ISETP.GE.U32.AND P1, PT, R4, 0x7ffffe10, PT ;  /* 0x7ffffe100400780c */ /* 0x000fe20003f26070 */
[----:B------:R-:W3:Y:S04]  /*20ee0*/  LDL.64 R28, [R1+0x6a8] ;  /* 0x0006a800011c7983 */ /* 0x000ee80000100a00 */
[----:B------:R1:W-:Y:S04]  /*20ef0*/  LDGSTS.E [R88+0x1b800], desc[UR16][R26.64], !P4 ;  /* 0x1b8000001a587fae */ /* 0x0003e8000e1a1010 */
[----:B------:R-:W3:Y:S04]  /*20f00*/  LDL.64 R34, [R1+0x6f0] ;  /* 0x0006f00001227983 */ /* 0x000ee80000100a00 */
[----:B------:R1:W-:Y:S04]  /*20f10*/  LDGSTS.E [R88+0x1ba00], desc[UR16][R24.64], !P4 ;  /* 0x1ba0000018587fae */ /* 0x0003e8000e1a1010 */
[----:B------:R-:W3:Y:S04]  /*20f20*/  LDL.64 R26, [R1+0x6e8] ;  /* 0x0006e800011a7983 */ /* 0x000ee80000100a00 */
[----:B------:R1:W-:Y:S04]  /*20f30*/  LDGSTS.E [R88+0x1bc00], desc[UR16][R22.64], !P3 ;  /* 0x1bc0000016587fae */ /* 0x0003e8000d9a1010 */
[----:B------:R-:W3:Y:S04]  /*20f40*/  LDL.64 R24, [R1+0x6b8] ;  /* 0x0006b80001187983 */ /* 0x000ee80000100a00 */
[----:B------:R-:W3:Y:S04]  /*20f50*/  LDL.64 R22, [R1+0x6f8] ;  /* 0x0006f80001167983 */ /* 0x000ee80000100a00 */
[----:B------:R1:W-:Y:S01]  /*20f60*/  LDGSTS.E [R88+0x1be00], desc[UR16][R20.64], !P3 ;  /* 0x1be0000014587fae */ /* 0x0003e2000d9a1010 */
[----:B------:R-:W-:-:S02]  /*20f70*/  VIADD R4, R10, 0xfffffe8e ;  /* 0xfffffe8e0a047836 */ /* 0x000fc40000000000 */
[----:B------:R-:W1:Y:S03]  /*20f80*/  LDC R10, c[0x0][0x3a0] ;  /* 0x0000e800ff0a7b82 */ /* 0x000e660000000800 */
[----:B------:R-:W-:Y:S01]  /*20f90*/  ISETP.GE.U32.AND P4, PT, R4, 0x7ffffe0f, PT ;  /* 0x7ffffe0f0400780c */ /* 0x000fe20003f86070 */
[----:B------:R-:W3:Y:S04]  /*20fa0*/  LDL.64 R20, [R1+0x708] ;  /* 0x0007080001147983 */ /* 0x000ee80000100a00 */
[----:B--2---:R2:W-:Y:S04]  /*20fb0*/  LDGSTS.E [R88+0x1c000], desc[UR16][R14.64], !P1 ;  /* 0x1c0000000e587fae */ /* 0x0045e8000c9a1010 */
[----:B------:R2:W-:Y:S04]  /*20fc0*/  LDGSTS.E [R88+0x1c200], desc[UR16][R32.64], !P1 ;  /* 0x1c20000020587fae */ /* 0x0005e8000c9a1010 */
[----:B------:R-:W2:Y:S01]  /*20fd0*/  LDL.64 R14, [R1+0x6c8] ;  /* 0x0006c800010e7983 */ /* 0x000ea20000100a00 */
[----:B------:R-:W-:-:S03]  /*20fe0*/  VIADD R4, R5, 0xfffffe8d ;  /* 0xfffffe8d05047836 */ /* 0x000fc60000000000 */
[----:B------:R-:W2:Y:S04]  /*20ff0*/  LDL.64 R32, [R1+0x720] ;  /* 0x0007200001207983 */ /* 0x000ea80000100a00 */
[----:B----4-:R4:W-:Y:S04]  /*21000*/  LDGSTS.E [R88+0x1c400], desc[UR16][R18.64], !P4 ;  /* 0x1c40000012587fae */ /* 0x0109e8000e1a1010 */
[----:B------:R-:W4:Y:S04]  /*21010*/  LDL.64 R18, [R1+0x6e0] ;  /* 0x0006e00001127983 */ /* 0x000f280000100a00 */
[----:B---3--:R3:W-:Y:S04]  /*21020*/  LDGSTS.E [R88+0x1c600], desc[UR16][R16.64], !P4 ;  /* 0x1c60000010587fae */ /* 0x0087e8000e1a1010 */
[----:B------:R-:W3:Y:S01]  /*21030*/  LDL.64 R16, [R1+0x710] ;  /* 0x0007100001107983 */ /* 0x000ee20000100a00 */
[----:B------:R-:W-:-:S02]  /*21040*/  ISETP.GE.U32.AND P3, PT, R4, 0x7ffffe0e, PT ;  /* 0x7ffffe0e0400780c */ /* 0x000fc40003f66070 */
[----:B------:R-:W-:Y:S01]  /*21050*/  IADD3 R4, PT, PT, R9, -0x174, RZ ;  /* 0xfffffe8c09047810 */ /* 0x000fe20007ffe0ff */
[----:B------:R-:W-:Y:S01]  /*21060*/  VIADD R5, R7, 0xfffffe8a ;  /* 0xfffffe8a07057836 */ /* 0x000fe20000000000 */
[----:B------:R-:W1:Y:S02]  /*21070*/  LDC R9, c[0x0][0x3a0] ;  /* 0x0000e800ff097b82 */ /* 0x000e640000000800 */
[----:B------:R-:W-:Y:S01]  /*21080*/  ISETP.GE.U32.AND P1, PT, R4, 0x7ffffe0d, PT ;  /* 0x7ffffe0d0400780c */ /* 0x000fe20003f26070 */
[----:B------:R-:W-:-:S05]  /*21090*/  VIADD R4, R8, 0xfffffe8b ;  /* 0xfffffe8b08047836 */ /* 0x000fca0000000000 */
[----:B------:R-:W-:Y:S01]  /*210a0*/  ISETP.GE.U32.AND P4, PT, R4, 0x7ffffe0c, PT ;  /* 0x7ffffe0c0400780c */ /* 0x000fe20003f86070 */
[----:B------:R1:W-:Y:S01]  /*210b0*/  LDGSTS.E [R88+0x1c800], desc[UR16][R30.64], !P3 ;  /* 0x1c8000001e587fae */ /* 0x0003e2000d9a1010 */
[----:B------:R-:W-:Y:S01]  /*210c0*/  VIADD R13, R13, 0xffffff00 ;  /* 0xffffff000d0d7836 */ /* 0x000fe20000000000 */
[----:B------:R-:W1:Y:S02]  /*210d0*/  LDC R8, c[0x0][0x3a0] ;  /* 0x0000e800ff087b82 */ /* 0x000e640000000800 */
[----:B------:R1:W-:Y:S04]  /*210e0*/  LDGSTS.E [R88+0x1ca00], desc[UR16][R28.64], !P3 ;  /* 0x1ca000001c587fae */ /* 0x0003e8000d9a1010 */
[----:B------:R1:W-:Y:S02]  /*210f0*/  LDGSTS.E [R88+0x1cc00], desc[UR16][R26.64], !P1 ;  /* 0x1cc000001a587fae */ /* 0x0003e4000c9a1010 */
[----:B------:R-:W1:Y:S02]  /*21100*/  LDC R7, c[0x0][0x3a0] ;  /* 0x0000e800ff077b82 */ /* 0x000e640000000800 */
[----:B------:R-:W3:Y:S04]  /*21110*/  LDL.64 R30, [R1+0x700] ;  /* 0x00070000011e7983 */ /* 0x000ee80000100a00 */
[----:B------:R1:W-:Y:S04]  /*21120*/  LDGSTS.E [R88+0x1ce00], desc[UR16][R24.64], !P1 ;  /* 0x1ce0000018587fae */ /* 0x0003e8000c9a1010 */
[----:B------:R-:W3:Y:S04]  /*21130*/  LDL.64 R28, [R1+0x730] ;  /* 0x00073000011c7983 */ /* 0x000ee80000100a00 */
[----:B------:R1:W-:Y:S04]  /*21140*/  LDGSTS.E [R88+0x1d000], desc[UR16][R22.64], !P4 ;  /* 0x1d00000016587fae */ /* 0x0003e8000e1a1010 */
[----:B------:R-:W3:Y:S01]  /*21150*/  LDL.64 R26, [R1+0x718] ;  /* 0x00071800011a7983 */ /* 0x000ee20000100a00 */
[----:B------:R-:W-:Y:S01]  /*21160*/  VIADD R4, R6, 0xfffffe89 ;  /* 0xfffffe8906047836 */ /* 0x000fe20000000000 */
[----:B------:R-:W-:Y:S01]  /*21170*/  ISETP.GE.U32.AND P3, PT, R5, 0x7ffffe0b, PT ;  /* 0x7ffffe0b0500780c */ /* 0x000fe20003f66070 */
[----:B------:R-:W1:Y:S01]  /*21180*/  LDC R6, c[0x0][0x3a0] ;  /* 0x0000e800ff067b82 */ /* 0x000e620000000800 */
[----:B------:R-:W3:Y:S02]  /*21190*/  LDL.64 R24, [R1+0x728] ;  /* 0x0007280001187983 */ /* 0x000ee40000100a00 */
[----:B------:R-:W-:-:S02]  /*211a0*/  ISETP.GE.U32.AND P1, PT, R4, 0x7ffffe0a, PT ;  /* 0x7ffffe0a0400780c */ /* 0x000fc40003f26070 */
[----:B------:R-:W3:Y:S04]  /*211b0*/  LDL.64 R22, [R1+0x748] ;  /* 0x0007480001167983 */ /* 0x000ee80000100a00 */
[----:B--2---:R2:W-:Y:S01]  /*211c0*/  LDGSTS.E [R88+0x1d200], desc[UR16][R14.64], !P4 ;  /* 0x1d2000000e587fae */ /* 0x0045e2000e1a1010 */
[----:B------:R-:W2:Y:S03]  /*211d0*/  LDC R5, c[0x0][0x3a0] ;  /* 0x0000e800ff057b82 */ /* 0x000ea60000000800 */
[----:B------:R1:W-:Y:S04]  /*211e0*/  LDGSTS.E [R88+0x1d400], desc[UR16][R20.64], !P3 ;  /* 0x1d40000014587fae */ /* 0x0003e8000d9a1010 */
[----:B------:R-:W2:Y:S04]  /*211f0*/  LDL.64 R14, [R1+0x740] ;  /* 0x00074000010e7983 */ /* 0x000ea80000100a00 */
[----:B------:R-:W2:Y:S04]  /*21200*/  LDL.64 R20, [R1+0x738] ;  /* 0x0007380001147983 */ /* 0x000ea80000100a00 */
[----:B----4-:R4:W-:Y:S04]  /*21210*/  LDGSTS.E [R88+0x1d600], desc[UR16][R18.64], !P3 ;  /* 0x1d60000012587fae */ /* 0x0109e8000d9a1010 */
[----:B------:R-:W4:Y:S04]  /*21220*/  LDL.64 R18, [R1+0x758] ;  /* 0x0007580001127983 */ /* 0x000f280000100a00 */
[----:B---3--:R3:W-:Y:S01]  /*21230*/  LDGSTS.E [R88+0x1d800], desc[UR16][R16.64], !P1 ;  /* 0x1d80000010587fae */ /* 0x0087e2000c9a1010 */
[----:B-1----:R-:W-:-:S03]  /*21240*/  IADD3 R4, PT, PT, R11, -0x178, RZ ;  /* 0xfffffe880b047810 */ /* 0x002fc60007ffe0ff */
[----:B------:R3:W-:Y:S04]  /*21250*/  LDGSTS.E [R88+0x1da00], desc[UR16][R34.64], !P1 ;  /* 0x1da0000022587fae */ /* 0x0007e8000c9a1010 */
[----:B------:R-:W3:Y:S01]  /*21260*/  LDL.64 R16, [R1+0x750] ;  /* 0x0007500001107983 */ /* 0x000ee20000100a00 */
[----:B------:R-:W-:Y:S01]  /*21270*/  ISETP.GE.U32.AND P4, PT, R4, 0x7ffffe09, PT ;  /* 0x7ffffe090400780c */ /* 0x000fe20003f86070 */
[----:B------:R-:W-:-:S05]  /*21280*/  VIADD R4, R10, 0xfffffe87 ;  /* 0xfffffe870a047836 */ /* 0x000fca0000000000 */
[----:B------:R-:W-:Y:S01]  /*21290*/  ISETP.GE.U32.AND P3, PT, R4, 0x7ffffe08, PT ;  /* 0x7ffffe080400780c */ /* 0x000fe20003f66070 */
[----:B------:R-:W-:Y:S01]  /*212a0*/  VIADD R4, R9, 0xfffffe86 ;  /* 0xfffffe8609047836 */ /* 0x000fe20000000000 */
[----:B------:R-:W-:Y:S01]  /*212b0*/  ISETP.GE.AND P5, PT, R83, R13, PT ;  /* 0x0000000d5300720c */ /* 0x000fe20003fa6270 */
[----:B------:R-:W1:Y:S01]  /*212c0*/  LDC R9, c[0x0][0x3a0] ;  /* 0x0000e800ff097b82 */ /* 0x000e620000000800 */
[----:B------:R-:W3:Y:S02]  /*212d0*/  LDL.64 R12, [R1+0x1190] ;  /* 0x00119000010c7983 */ /* 0x000ee40000100a00 */
[----:B------:R-:W-:Y:S02]  /*212e0*/  ISETP.GE.U32.AND P1, PT, R4, 0x7ffffe07, PT ;  /* 0x7ffffe070400780c */ /* 0x000fe40003f26070 */
[----:B------:R1:W-:Y:S04]  /*212f0*/  LDGSTS.E [R88+0x1dc00], desc[UR16][R32.64], !P4 ;  /* 0x1dc0000020587fae */ /* 0x0003e8000e1a1010 */
[----:B------:R1:W-:Y:S04]  /*21300*/  LDGSTS.E [R88+0x1de00], desc[UR16][R30.64], !P4 ;  /* 0x1de000001e587fae */ /* 0x0003e8000e1a1010 */
[----:B------:R1:W-:Y:S01]  /*21310*/  LDGSTS.E [R88+0x1e000], desc[UR16][R28.64], !P3 ;  /* 0x1e0000001c587fae */ /* 0x0003e2000d9a1010 */
[----:B------:R-:W-:-:S02]  /*21320*/  VIADD R4, R6, 0xfffffe85 ;  /* 0xfffffe8506047836 */ /* 0x000fc40000000000 */
[----:B------:R-:W1:Y:S01]  /*21330*/  LDC R6, c[0x0][0x3a0] ;  /* 0x0000e800ff067b82 */ /* 0x000e620000000800 */
[----:B------:R1:W-:Y:S04]  /*21340*/  LDGSTS.E [R88+0x1e200], desc[UR16][R26.64], !P3 ;  /* 0x1e2000001a587fae */ /* 0x0003e8000d9a1010 */
[----:B------:R-:W3:Y:S01]  /*21350*/  LDL.64 R28, [R1+0x11d8] ;  /* 0x0011d800011c7983 */ /* 0x000ee20000100a00 */
[----:B------:R-:W-:Y:S02]  /*21360*/  ISETP.GE.U32.AND P4, PT, R4, 0x7ffffe06, PT ;  /* 0x7ffffe060400780c */ /* 0x000fe40003f86070 */
[----:B--2---:R-:W-:-:S04]  /*21370*/  IADD3 R4, PT, PT, R5, -0x17c, RZ ;  /* 0xfffffe8405047810 */ /* 0x004fc80007ffe0ff */
[----:B------:R-:W-:Y:S01]  /*21380*/  ISETP.GE.U32.AND P3, PT, R4, 0x7ffffe05, PT ;  /* 0x7ffffe050400780c */ /* 0x000fe20003f66070 */
[----:B------:R2:W-:Y:S04]  /*21390*/  LDGSTS.E [R88+0x1e400], desc[UR16][R14.64], !P1 ;  /* 0x1e4000000e587fae */ /* 0x0005e8000c9a1010 */
[----:B------:R2:W-:Y:S04]  /*213a0*/  LDGSTS.E [R88+0x1e600], desc[UR16][R24.64], !P1 ;  /* 0x1e60000018587fae */ /* 0x0005e8000c9a1010 */
[----:B------:R2:W-:Y:S04]  /*213b0*/  LDGSTS.E [R88+0x1e800], desc[UR16][R22.64], !P4 ;  /* 0x1e80000016587fae */ /* 0x0005e8000e1a1010 */
[----:B------:R-:W2:Y:S04]  /*213c0*/  LDL.LU R14, [R1+0x170] ;  /* 0x00017000010e7983 */ /* 0x000ea80000300800 */
[----:B------:R-:W2:Y:S04]  /*213d0*/  LDL.64 R26, [R1+0x768] ;  /* 0x00076800011a7983 */ /* 0x000ea80000100a00 */
        /* <DEDUP_REMOVED lines=15> */
[----:B------:R1:W-:Y:S04]  /*214d0*/  LDGSTS.E [R88+0x1ea00], desc[UR16][R20.64], !P4 ;  /* 0x1ea0000014587fae */ /* 0x0003e8000e1a1010 */
[----:B------:R-:W2:Y:S04]  /*214e0*/  LDL.64 R22, [R1+0x10c8] ;  /* 0x0010c80001167983 */ /* 0x000ea80000100a00 */
[----:B----4-:R4:W-:Y:S04]  /*214f0*/  LDGSTS.E [R88+0x1ec00], desc[UR16][R18.64], !P3 ;  /* 0x1ec0000012587fae */ /* 0x0109e8000d9a1010 */
[----:B------:R-:W4:Y:S04]  /*21500*/  LDL.64 R20, [R1+0x1100] ;  /* 0x0011000001147983 */ /* 0x000f280000100a00 */
[----:B---3--:R3:W-:Y:S04]  /*21510*/  LDGSTS.E [R88+0x1ee00], desc[UR16][R16.64], !P3 ;  /* 0x1ee0000010587fae */ /* 0x0087e8000d9a1010 */
[----:B------:R-:W3:Y:S04]  /*21520*/  LDL.64 R18, [R1+0x1138] ;  /* 0x0011380001127983 */ /* 0x000ee80000100a00 */
        /* <DEDUP_REMOVED lines=12> */
[----:B------:R-:W3:Y:S01]  /*215f0*/  LDL.64 R224, [R1+0x1140] ;  /* 0x0011400001e07983 */ /* 0x000ee20000100a00 */
[----:B------:R-:W-:-:S02]  /*21600*/  VIADD R4, R8, 0xfffffe83 ;  /* 0xfffffe8308047836 */ /* 0x000fc40000000000 */
[----:B------:R-:W-:Y:S01]  /*21610*/  VIADD R196, R196, 0x7f ;  /* 0x0000007fc4c47836 */ /* 0x000fe20000000000 */
[----:B------:R-:W3:Y:S02]  /*21620*/  LDL.64 R222, [R1+0x1170] ;  /* 0x0011700001de7983 */ /* 0x000ee40000100a00 */
[----:B------:R-:W-:Y:S02]  /*21630*/  ISETP.GE.U32.AND P4, PT, R4, 0x7ffffe04, PT ;  /* 0x7ffffe040400780c */ /* 0x000fe40003f86070 */
[----:B-1----:R-:W-:Y:S01]  /*21640*/  IADD3 R4, PT, PT, R9, -0x17f, RZ ;  /* 0xfffffe8109047810 */ /* 0x002fe20007ffe0ff */
[----:B------:R-:W-:Y:S01]  /*21650*/  VIADD R5, R7, 0xfffffe82 ;  /* 0xfffffe8207057836 */ /* 0x000fe20000000000 */
[----:B------:R-:W3:Y:S02]  /*21660*/  LDL.64 R42, [R1+0x11b8] ;  /* 0x0011b800012a7983 */ /* 0x000ee40000100a00 */
[----:B------:R-:W-:Y:S01]  /*21670*/  ISETP.GE.U32.AND P3, PT, R4, 0x7ffffe02, PT ;  /* 0x7ffffe020400780c */ /* 0x000fe20003f66070 */
[----:B------:R-:W-:Y:S01]  /*21680*/  VIADD R2, R6, 0xfffffe80 ;  /* 0xfffffe8006027836 */ /* 0x000fe20000000000 */
[----:B------:R-:W-:Y:S01]  /*21690*/  SEL R4, RZ, 0x4, P5 ;  /* 0x00000004ff047807 */ /* 0x000fe20002800000 */
[----:B------:R-:W3:Y:S01]  /*216a0*/  LDL.64 R246, [R1+0xc08] ;  /* 0x000c080001f67983 */ /* 0x000ee20000100a00 */
[----:B------:R-:W-:-:S02]  /*216b0*/  ISETP.GT.AND P5, PT, R196, 0x17f, PT ;  /* 0x0000017fc400780c */ /* 0x000fc40003fa4270 */
[----:B------:R-:W-:Y:S01]  /*216c0*/  ISETP.GE.U32.AND P1, PT, R5, 0x7ffffe03, PT ;  /* 0x7ffffe030500780c */ /* 0x000fe20003f26070 */
[----:B------:R-:W3:Y:S01]  /*216d0*/  LDL.64 R244, [R1+0xc80] ;  /* 0x000c800001f47983 */ /* 0x000ee20000100a00 */
[----:B------:R-:W-:Y:S02]  /*216e0*/  SEL R4, R4, RZ, P5 ;  /* 0x000000ff04047207 */ /* 0x000fe40002800000 */
[----:B------:R-:W-:Y:S01]  /*216f0*/  ISETP.GE.U32.AND P5, PT, R2, 0x7ffffe01, PT ;  /* 0x7ffffe010200780c */ /* 0x000fe20003fa6070 */
        /* <DEDUP_REMOVED lines=14> */
[----:B--2---:R1:W-:Y:S04]  /*217e0*/  LDGSTS.E [R88+0x1f000], desc[UR16][R26.64], !P4 ;  /* 0x1f0000001a587fae */ /* 0x0043e8000e1a1010 */
[----:B------:R1:W-:Y:S01]  /*217f0*/  LDGSTS.E [R88+0x1f200], desc[UR16][R62.64], !P4 ;  /* 0x1f2000003e587fae */ /* 0x0003e2000e1a1010 */
[----:B------:R-:W-:-:S03]  /*21800*/  ISETP.NE.U32.AND P4, PT, R4, RZ, PT ;  /* 0x000000ff0400720c */ /* 0x000fc60003f85070 */
[----:B------:R1:W-:Y:S04]  /*21810*/  LDGSTS.E [R88+0x1f400], desc[UR16][R58.64], !P1 ;  /* 0x1f4000003a587fae */ /* 0x0003e8000c9a1010 */
[----:B------:R1:W-:Y:S04]  /*21820*/  LDGSTS.E [R88+0x1f600], desc[UR16][R56.64], !P1 ;  /* 0x1f60000038587fae */ /* 0x0003e8000c9a1010 */
[----:B------:R1:W-:Y:S04]  /*21830*/  LDGSTS.E [R88+0x1f800], desc[UR16][R54.64], !P3 ;  /* 0x1f80000036587fae */ /* 0x0003e8000d9a1010 */
[----:B------:R1:W-:Y:S04]  /*21840*/  LDGSTS.E [R88+0x1fa00], desc[UR16][R52.64], !P3 ;  /* 0x1fa0000034587fae */ /* 0x0003e8000d9a1010 */
[----:B------:R1:W-:Y:S04]  /*21850*/  LDGSTS.E [R88+0x1fc00], desc[UR16][R50.64], !P5 ;  /* 0x1fc0000032587fae */ /* 0x0003e8000e9a1010 */
[----:B------:R1:W-:Y:S04]  /*21860*/  LDGSTS.E [R88+0x1fe00], desc[UR16][R48.64], !P5 ;  /* 0x1fe0000030587fae */ /* 0x0003e8000e9a1010 */
[----:B------:R-:W0:Y:S04]  /*21870*/  LDGDEPBAR ;  /* 0x00000000000079af */ /* 0x000e280000000000 */
[----:B------:R1:W-:Y:S04]  /*21880*/  LDGSTS.E [R14+0x60000], desc[UR16][R46.64], P4 ;  /* 0x600000002e0e7fae */ /* 0x0003e8000a1a1010 */
        /* <DEDUP_REMOVED lines=8> */
[----:B------:R-:W2:Y:S04]  /*21910*/  LDL.64 R58, [R1+0x1198] ;  /* 0x00119800013a7983 */ /* 0x000ea80000100a00 */
[----:B----4-:R1:W-:Y:S04]  /*21920*/  LDGSTS.E [R14+0x62400], desc[UR16][R20.64], P4 ;  /* 0x62400000140e7fae */ /* 0x0103e8000a1a1010 */
[----:B------:R-:W4:Y:S04]  /*21930*/  LDL.64 R26, [R1+0x11d0] ;  /* 0x0011d000011a7983 */ /* 0x000f280000100a00 */
[----:B---3--:R1:W-:Y:S04]  /*21940*/  LDGSTS.E [R14+0x62800], desc[UR16][R18.64], P4 ;  /* 0x62800000120e7fae */ /* 0x0083e8000a1a1010 */
[----:B------:R-:W3:Y:S04]  /*21950*/  LDL.64 R56, [R1+0x1178] ;  /* 0x0011780001387983 */ /* 0x000ee80000100a00 */
        /* <DEDUP_REMOVED lines=8> */
[----:B------:R-:W3:Y:S04]  /*219e0*/  LDL.64 R240, [R1+0xd90] ;  /* 0x000d900001f07983 */ /* 0x000ee80000100a00 */
[----:B------:R-:W3:Y:S04]  /*219f0*/  LDL.64 R238, [R1+0xe98] ;  /* 0x000e980001ee7983 */ /* 0x000ee80000100a00 */
[----:B------:R1:W-:Y:S04]  /*21a00*/  LDGSTS.E [R87+0x60c80], desc[UR16][R234.64], P4 ;  /* 0x60c80000ea577fae */ /* 0x0003e8000a1a1010 */
        /* <DEDUP_REMOVED lines=9> */
[----:B------:R-:W3:Y:S04]  /*21aa0*/  LDL.64 R40, [R1+0x11a0] ;  /* 0x0011a00001287983 */ /* 0x000ee80000100a00 */
[----:B------:R-:W3:Y:S04]  /*21ab0*/  LDL.64 R248, [R1+0x1110] ;  /* 0x0011100001f87983 */ /* 0x000ee80000100a00 */
[----:B------:R-:W3:Y:S04]  /*21ac0*/  LDL.64 R24, [R1+0x11c0] ;  /* 0x0011c00001187983 */ /* 0x000ee80000100a00 */
        /* <DEDUP_REMOVED lines=26> */
[----:B--2---:R1:W-:Y:S04]  /*21c70*/  LDGSTS.E [R87+0x63480], desc[UR16][R58.64], P4 ;  /* 0x634800003a577fae */ /* 0x0043e8000a1a1010 */
[----:B------:R1:W-:Y:S04]  /*21c80*/  LDGSTS.E [R87+0x63880], desc[UR16][R42.64], P4 ;  /* 0x638800002a577fae */ /* 0x0003e8000a1a1010 */
[----:B----4-:R1:W-:Y:S04]  /*21c90*/  LDGSTS.E [R87+0x63c80], desc[UR16][R26.64], P4 ;  /* 0x63c800001a577fae */ /* 0x0103e8000a1a1010 */
[----:B------:R1:W-:Y:S04]  /*21ca0*/  LDGSTS.E [R86+0x60100], desc[UR16][R246.64], P4 ;  /* 0x60100000f6567fae */ /* 0x0003e8000a1a1010 */
[----:B------:R1:W-:Y:S04]  /*21cb0*/  LDGSTS.E [R86+0x60500], desc[UR16][R244.64], P4 ;  /* 0x60500000f4567fae */ /* 0x0003e8000a1a1010 */
[----:B------:R1:W-:Y:S04]  /*21cc0*/  LDGSTS.E [R86+0x60900], desc[UR16][R242.64], P4 ;  /* 0x60900000f2567fae */ /* 0x0003e8000a1a1010 */
[----:B------:R-:W2:Y:S04]  /*21cd0*/  LDL.64 R246, [R1+0xd98] ;  /* 0x000d980001f67983 */ /* 0x000ea80000100a00 */
[----:B------:R-:W4:Y:S04]  /*21ce0*/  LDL.64 R244, [R1+0xe20] ;  /* 0x000e200001f47983 */ /* 0x000f280000100a00 */
[----:B------:R-:W4:Y:S04]  /*21cf0*/  LDL.64 R242, [R1+0xea8] ;  /* 0x000ea80001f27983 */ /* 0x000f280000100a00 */
[----:B---3--:R1:W-:Y:S04]  /*21d00*/  LDGSTS.E [R86+0x60d00], desc[UR16][R240.64], P4 ;  /* 0x60d00000f0567fae */ /* 0x0083e8000a1a1010 */
[----:B------:R1:W-:Y:S04]  /*21d10*/  LDGSTS.E [R86+0x61100], desc[UR16][R80.64], P4 ;  /* 0x6110000050567fae */ /* 0x0003e8000a1a1010 */
        /* <DEDUP_REMOVED lines=29> */
[----:B--2---:R1:W-:Y:S04]  /*21ef0*/  LDGSTS.E [R85+0x61180], desc[UR16][R246.64], P4 ;  /* 0x61180000f6557fae */ /* 0x0043e8000a1a1010 */
[----:B----4-:R1:W-:Y:S04]  /*21f00*/  LDGSTS.E [R85+0x61580], desc[UR16][R244.64], P4 ;  /* 0x61580000f4557fae */ /* 0x0103e8000a1a1010 */
[----:B------:R1:W-:Y:S04]  /*21f10*/  LDGSTS.E [R85+0x61980], desc[UR16][R242.64], P4 ;  /* 0x61980000f2557fae */ /* 0x0003e8000a1a1010 */
[----:B------:R-:W2:Y:S04]  /*21f20*/  LDL.64 R246, [R1+0x10b0] ;  /* 0x0010b00001f67983 */ /* 0x000ea80000100a00 */
[----:B------:R-:W4:Y:S04]  /*21f30*/  LDL.64 R244, [R1+0x7f0] ;  /* 0x0007f00001f47983 */ /* 0x000f280000100a00 */
[----:B------:R-:W4:Y:S04]  /*21f40*/  LDL.64 R242, [R1+0xb70] ;  /* 0x000b700001f27983 */ /* 0x000f280000100a00 */
[----:B---3--:R1:W-:Y:S04]  /*21f50*/  LDGSTS.E [R85+0x61d80], desc[UR16][R240.64], P4 ;  /* 0x61d80000f0557fae */ /* 0x0083e8000a1a1010 */
        /* <DEDUP_REMOVED lines=33> */
[----:B------:R-:W3:Y:S04]  /*22170*/  LDL.64 R250, [R1+0xe48] ;  /* 0x000e480001fa7983 */ /* 0x000ee80000100a00 */
[----:B------:R-:W3:Y:S04]  /*22180*/  LDL.64 R248, [R1+0xec8] ;  /* 0x000ec80001f87983 */ /* 0x000ee80000100a00 */
[----:B--2---:R1:W-:Y:S04]  /*22190*/  LDGSTS.E [R82+0x62e00], desc[UR16][R246.64], P4 ;  /* 0x62e00000f6527fae */ /* 0x0043e8000a1a1010 */
[----:B------:R1:W-:Y:S04]  /*221a0*/  LDGSTS.E [R82+0x63200], desc[UR16][R92.64], P4 ;  /* 0x632000005c527fae */ /* 0x0003e8000a1a1010 */
[----:B------:R1:W-:Y:S04]  /*221b0*/  LDGSTS.E [R82+0x63600], desc[UR16][R52.64], P4 ;  /* 0x6360000034527fae */ /* 0x0003e8000a1a1010 */
[----:B------:R-:W2:Y:S04]  /*221c0*/  LDL.64 R246, [R1+0xf50] ;  /* 0x000f500001f67983 */ /* 0x000ea80000100a00 */
[----:B------:R1:W-:Y:S04]  /*221d0*/  LDGSTS.E [R82+0x63a00], desc[UR16][R36.64], P4 ;  /* 0x63a0000024527fae */ /* 0x0003e8000a1a1010 */
[----:B------:R1:W-:Y:S04]  /*221e0*/  LDGSTS.E [R82+0x63e00], desc[UR16][R20.64], P4 ;  /* 0x63e0000014527fae */ /* 0x0003e8000a1a1010 */
[----:B----4-:R1:W-:Y:S04]  /*221f0*/  LDGSTS.E [R252+0x60280], desc[UR16][R244.64], P4 ;  /* 0x60280000f4fc7fae */ /* 0x0103e8000a1a1010 */
[----:B------:R1:W-:Y:S04]  /*22200*/  LDGSTS.E [R252+0x60680], desc[UR16][R242.64], P4 ;  /* 0x60680000f2fc7fae */ /* 0x0003e8000a1a1010 */
[----:B------:R-:W4:Y:S04]  /*22210*/  LDL.64 R244, [R1+0x7b8] ;  /* 0x0007b80001f47983 */ /* 0x000f280000100a00 */
[----:B---3--:R1:W-:Y:S04]  /*22220*/  LDGSTS.E [R252+0x60a80], desc[UR16][R240.64], P4 ;  /* 0x60a80000f0fc7fae */ /* 0x0083e8000a1a1010 */
[----:B------:R-:W3:Y:S04]  /*22230*/  LDL.64 R242, [R1+0x7e8] ;  /* 0x0007e80001f27983 */ /* 0x000ee80000100a00 */
[----:B------:R1:W-:Y:S04]  /*22240*/  LDGSTS.E [R252+0x60e80], desc[UR16][R238.64], P4 ;  /* 0x60e80000eefc7fae */ /* 0x0003e8000a1a1010 */
[----:B------:R-:W3:Y:S04]  /*22250*/  LDL.64 R240, [R1+0x810] ;  /* 0x0008100001f07983 */ /* 0x000ee80000100a00 */
[----:B------:R1:W-:Y:S04]  /*22260*/  LDGSTS.E [R252+0x61280], desc[UR16][R236.64], P4 ;  /* 0x61280000ecfc7fae */ /* 0x0003e8000a1a1010 */
[----:B------:R-:W3:Y:S04]  /*22270*/  LDL.64 R238, [R1+0xb80] ;  /* 0x000b800001ee7983 */ /* 0x000ee80000100a00 */
[----:B------:R-:W3:Y:S04]  /*22280*/  LDL.64 R236, [R1+0xbc8] ;  /* 0x000bc80001ec7983 */ /* 0x000ee80000100a00 */
[----:B------:R1:W-:Y:S04]  /*22290*/  LDGSTS.E [R252+0x61680], desc[UR16][R234.64], P4 ;  /* 0x61680000eafc7fae */ /* 0x0003e8000a1a1010 */
[----:B------:R1:W-:Y:S04]  /*222a0*/  LDGSTS.E [R252+0x61a80], desc[UR16][R232.64], P4 ;  /* 0x61a80000e8fc7fae */ /* 0x0003e8000a1a1010 */
[----:B------:R-:W3:Y:S04]  /*222b0*/  LDL.64 R234, [R1+0xc40] ;  /* 0x000c400001ea7983 */ /* 0x000ee80000100a00 */
[----:B------:R-:W3:Y:S04]  /*222c0*/  LDL.64 R232, [R1+0xcc0] ;  /* 0x000cc00001e87983 */ /* 0x000ee80000100a00 */
        /* <DEDUP_REMOVED lines=16> */
[----:B------:R1:W5:Y:S04]  /*223d0*/  LDL.LU.64 R70, [R1+0x1210] ;  /* 0x0012100001467983 */ /* 0x0003680000300a00 */
[----:B------:R1:W5:Y:S04]  /*223e0*/  LDL.LU.64 R68, [R1+0x1208] ;  /* 0x0012080001447983 */ /* 0x0003680000300a00 */
[----:B------:R1:W5:Y:S04]  /*223f0*/  LDL.LU.64 R198, [R1+0x1200] ;  /* 0x0012000001c67983 */ /* 0x0003680000300a00 */
[----:B------:R1:W-:Y:S04]  /*22400*/  LDGSTS.E [R201+0x60f00], desc[UR16][R80.64], P4 ;  /* 0x60f0000050c97fae */ /* 0x0003e8000a1a1010 */
[----:B------:R1:W-:Y:S04]  /*22410*/  LDGSTS.E [R201+0x61300], desc[UR16][R2.64], P4 ;  /* 0x6130000002c97fae */ /* 0x0003e8000a1a1010 */
[----:B------:R1:W-:Y:S04]  /*22420*/  LDGSTS.E [R201+0x61700], desc[UR16][R86.64], P4 ;  /* 0x6170000056c97fae */ /* 0x0003e8000a1a1010 */
[----:B------:R1:W5:Y:S04]  /*22430*/  LDL.LU.64 R80, [R1+0x11f8] ;  /* 0x0011f80001507983 */ /* 0x0003680000300a00 */
[----:B------:R1:W5:Y:S04]  /*22440*/  LDL.LU.64 R2, [R1+0x11f0] ;  /* 0x0011f00001027983 */ /* 0x0003680000300a00 */
[----:B------:R1:W-:Y:S04]  /*22450*/  LDGSTS.E [R201+0x61b00], desc[UR16][R4.64], P4 ;  /* 0x61b0000004c97fae */ /* 0x0003e8000a1a1010 */
[----:B------:R1:W-:Y:S04]  /*22460*/  LDGSTS.E [R201+0x61f00], desc[UR16][R202.64], P4 ;  /* 0x61f00000cac97fae */ /* 0x0003e8000a1a1010 */
[----:B------:R1:W-:Y:S04]  /*22470*/  LDGSTS.E [R201+0x62300], desc[UR16][R250.64], P4 ;  /* 0x62300000fac97fae */ /* 0x0003e8000a1a1010 */
[----:B------:R1:W-:Y:S01]  /*22480*/  LDGSTS.E [R201+0x62700], desc[UR16][R248.64], P4 ;  /* 0x62700000f8c97fae */ /* 0x0003e2000a1a1010 */
[C---:B------:R-:W-:Y:S01]  /*22490*/  ISETP.GE.AND P3, PT, R196.reuse, 0x100, PT ;  /* 0x00000100c400780c */ /* 0x040fe20003f66270 */
[----:B------:R-:W-:Y:S01]  /*224a0*/  UMOV UR4, URZ ;  /* 0x000000ff00047c82 */ /* 0x000fe20008000000 */
[----:B------:R-:W-:Y:S01]  /*224b0*/  ISETP.GE.AND P1, PT, R196, 0x80, PT ;  /* 0x00000080c400780c */ /* 0x000fe20003f26270 */
[----:B--2---:R1:W-:Y:S04]  /*224c0*/  LDGSTS.E [R201+0x62b00], desc[UR16][R246.64], P4 ;  /* 0x62b00000f6c97fae */ /* 0x0043e8000a1a1010 */
[----:B------:R1:W-:Y:S04]  /*224d0*/  LDGSTS.E [R201+0x62f00], desc[UR16][R8.64], P4 ;  /* 0x62f0000008c97fae */ /* 0x0003e8000a1a1010 */
[----:B------:R1:W-:Y:S04]  /*224e0*/  LDGSTS.E [R201+0x63300], desc[UR16][R64.64], P4 ;  /* 0x6330000040c97fae */ /* 0x0003e8000a1a1010 */
[----:B------:R1:W-:Y:S04]  /*224f0*/  LDGSTS.E [R201+0x63700], desc[UR16][R48.64], P4 ;  /* 0x6370000030c97fae */ /* 0x0003e8000a1a1010 */
[----:B------:R1:W-:Y:S04]  /*22500*/  LDGSTS.E [R201+0x63b00], desc[UR16][R32.64], P4 ;  /* 0x63b0000020c97fae */ /* 0x0003e8000a1a1010 */
[----:B------:R1:W-:Y:S04]  /*22510*/  LDGSTS.E [R201+0x63f00], desc[UR16][R16.64], P4 ;  /* 0x63f0000010c97fae */ /* 0x0003e8000a1a1010 */
[----:B----4-:R1:W-:Y:S04]  /*22520*/  LDGSTS.E [R89+0x60380], desc[UR16][R244.64], P4 ;  /* 0x60380000f4597fae */ /* 0x0103e8000a1a1010 */
[----:B---3--:R1:W-:Y:S04]  /*22530*/  LDGSTS.E [R89+0x60780], desc[UR16][R242.64], P4 ;  /* 0x60780000f2597fae */ /* 0x0083e8000a1a1010 */
        /* <DEDUP_REMOVED lines=14> */
[----:B------:R-:W0:Y:S01]  /*22620*/  LDGDEPBAR ;  /* 0x00000000000079af */ /* 0x000e220000000000 */
[----:B------:R-:W-:Y:S05]  /*22630*/  @!P3 BRA `(.L_x_9) ;  /* 0x0000016c0038b947 */ /* 0x000fea0003800000 */
[----:B-----5:R-:W-:Y:S01]  /*22640*/  STL [R1+0xb68], R68 ;  /* 0x000b684401007387 */ /* 0x020fe20000100800 */
[----:B-1----:R-:W-:Y:S01]  /*22650*/  SHF.R.S32.HI R4, RZ, 0x1f, R196 ;  /* 0x0000001fff047819 */ /* 0x002fe200000114c4 */
[----:B------:R-:W-:Y:S01]  /*22660*/  IMAD.MOV.U32 R85, RZ, RZ, R115 ;  /* 0x000000ffff557224 */ /* 0x000fe200078e0073 */
[----:B------:R-:W-:Y:S01]  /*22670*/  MOV R87, R144 ;  /* 0x0000009000577202 */ /* 0x000fe20000000f00 */
[----:B------:R-:W-:Y:S01]  /*22680*/  STL [R1+0xb60], R69 ;  /* 0x000b604501007387 */ /* 0x000fe20000100800 */
[----:B------:R-:W-:Y:S01]  /*22690*/  LEA.HI R4, R4, R196, RZ, 0x7 ;  /* 0x000000c404047211 */ /* 0x000fe200078f38ff */
[----:B------:R-:W-:Y:S01]  /*226a0*/  IMAD.MOV.U32 R86, RZ, RZ, R145 ;  /* 0x000000ffff567224 */ /* 0x000fe200078e0091 */
[----:B------:R-:W-:Y:S01]  /*226b0*/  MOV R202, R148 ;  /* 0x0000009400ca7202 */ /* 0x000fe20000000f00 */
[----:B------:R-:W-:Y:S01]  /*226c0*/  STL [R1+0xb64], R70 ;  /* 0x000b644601007387 */ /* 0x000fe20000100800 */
[----:B------:R-:W-:Y:S01]  /*226d0*/  IMAD.MOV.U32 R197, RZ, RZ, R146 ;  /* 0x000000ffffc57224 */ /* 0x000fe200078e0092 */
[----:B------:R-:W-:Y:S01]  /*226e0*/  MOV R226, R152 ;  /* 0x0000009800e27202 */ /* 0x000fe20000000f00 */
[----:B------:R-:W-:Y:S01]  /*226f0*/  IMAD.MOV.U32 R196, RZ, RZ, R147 ;  /* 0x000000ffffc47224 */ /* 0x000fe200078e0093 */
        /* <DEDUP_REMOVED lines=8> */
[----:B------:R1:W-:Y:S01]  /*22780*/  STL [R1+0xb50], R73 ;  /* 0x000b504901007387 */ /* 0x0003e20000100800 */
        /* <DEDUP_REMOVED lines=16> */
[----:B------:R-:W-:-:S02]  /*22890*/  IMAD.MOV.U32 R237, RZ, RZ, R165 ;  /* 0x000000ffffed7224 */ /* 0x000fc400078e00a5 */
[----:B------:R-:W-:Y:S01]  /*228a0*/  IMAD.MOV.U32 R240, RZ, RZ, R166 ;  /* 0x000000fffff07224 */ /* 0x000fe200078e00a6 */
[----:B------:R-:W-:Y:S01]  /*228b0*/  STL [R1+0xb44], R118 ;  /* 0x000b447601007387 */ /* 0x000fe20000100800 */
[----:B------:R-:W-:Y:S02]  /*228c0*/  IMAD.MOV.U32 R239, RZ, RZ, R167 ;  /* 0x000000ffffef7224 */ /* 0x000fe400078e00a7 */
[----:B------:R-:W-:Y:S01]  /*228d0*/  IMAD.MOV.U32 R241, RZ, RZ, R169 ;  /* 0x000000fffff17224 */ /* 0x000fe200078e00a9 */
[----:B------:R-:W-:Y:S01]  /*228e0*/  STL [R1+0xb38], R119 ;  /* 0x000b387701007387 */ /* 0x000fe20000100800 */
[----:B------:R-:W-:Y:S02]  /*228f0*/  IMAD.MOV.U32 R244, RZ, RZ, R170 ;  /* 0x000000fffff47224 */ /* 0x000fe400078e00aa */
[----:B------:R-:W-:Y:S01]  /*22900*/  IMAD.MOV.U32 R243, RZ, RZ, R171 ;  /* 0x000000fffff37224 */ /* 0x000fe200078e00ab */
[----:B------:R-:W-:Y:S01]  /*22910*/  STL [R1+0xb3c], R76 ;  /* 0x000b3c4c01007387 */ /* 0x000fe20000100800 */
[----:B------:R-:W-:-:S02]  /*22920*/  IMAD.MOV.U32 R245, RZ, RZ, R173 ;  /* 0x000000fffff57224 */ /* 0x000fc400078e00ad */
[----:B------:R-:W-:Y:S01]  /*22930*/  IMAD.MOV.U32 R248, RZ, RZ, R174 ;  /* 0x000000fffff87224 */ /* 0x000fe200078e00ae */
[----:B------:R2:W-:Y:S01]  /*22940*/  STL [R1+0xb30], R77 ;  /* 0x000b304d01007387 */ /* 0x0005e20000100800 */
[----:B------:R-:W-:Y:S02]  /*22950*/  IMAD.MOV.U32 R247, RZ, RZ, R175 ;  /* 0x000000fffff77224 */ /* 0x000fe400078e00af */
[----:B------:R-:W-:Y:S01]  /*22960*/  IMAD.MOV.U32 R249, RZ, RZ, R177 ;  /* 0x000000fffff97224 */ /* 0x000fe200078e00b1 */
[----:B------:R-:W-:Y:S01]  /*22970*/  STL [R1+0xb34], R120 ;  /* 0x000b347801007387 */ /* 0x000fe20000100800 */
[----:B------:R-:W-:Y:S02]  /*22980*/  IMAD.MOV.U32 R252, RZ, RZ, R178 ;  /* 0x000000fffffc7224 */ /* 0x000fe400078e00b2 */
[----:B------:R-:W-:Y:S01]  /*22990*/  IMAD.MOV.U32 R251, RZ, RZ, R179 ;  /* 0x000000fffffb7224 */ /* 0x000fe200078e00b3 */
[----:B------:R-:W-:Y:S04]  /*229a0*/  STL [R1+0xb28], R121 ;  /* 0x000b287901007387 */ /* 0x000fe80000100800 */
[----:B------:R-:W-:Y:S04]  /*229b0*/  STL [R1+0xb2c], R78 ;  /* 0x000b2c4e01007387 */ /* 0x000fe80000100800 */
[----:B------:R-:W-:Y:S04]  /*229c0*/  STL [R1+0xb20], R79 ;  /* 0x000b204f01007387 */ /* 0x000fe80000100800 */
[----:B------:R-:W-:Y:S04]  /*229d0*/  STL [R1+0xb24], R122 ;  /* 0x000b247a01007387 */ /* 0x000fe80000100800 */
[----:B------:R3:W-:Y:S04]  /*229e0*/  STL [R1+0xb18], R123 ;  /* 0x000b187b01007387 */ /* 0x0007e80000100800 */
[----:B------:R-:W-:Y:S04]  /*229f0*/  STL [R1+0xb1c], R90 ;  /* 0x000b1c5a01007387 */ /* 0x000fe80000100800 */
        /* <DEDUP_REMOVED lines=41> */
[----:B------:R-:W-:Y:S04]  /*22c90*/  STL [R1], R181 ;  /* 0x000000b501007387 */ /* 0x000fe80000100800 */
        /* <DEDUP_REMOVED lines=10> */
[----:B-1----:R-:W4:Y:S04]  /*22d40*/  LDL.LU.64 R72, [R1+0x178] ;  /* 0x0001780001487983 */ /* 0x002f280000300a00 */
[----:B------:R-:W-:Y:S04]  /*22d50*/  STL [R1+0x34], R192 ;  /* 0x000034c001007387 */ /* 0x000fe80000100800 */
[----:B------:R-:W-:Y:S04]  /*22d60*/  STL [R1+0x30], R193 ;  /* 0x000030c101007387 */ /* 0x000fe80000100800 */
[----:B------:R-:W4:Y:S04]  /*22d70*/  LDL.LU.64 R70, [R1+0x180] ;  /* 0x0001800001467983 */ /* 0x000f280000300a00 */
[----:B------:R-:W-:Y:S04]  /*22d80*/  STL [R1+0x3c], R194 ;  /* 0x00003cc201007387 */ /* 0x000fe80000100800 */
[----:B------:R-:W-:Y:S04]  /*22d90*/  STL [R1+0x38], R195 ;  /* 0x000038c301007387 */ /* 0x000fe80000100800 */
[----:B------:R-:W4:Y:S04]  /*22da0*/  LDL.LU.64 R68, [R1+0x188] ;  /* 0x0001880001447983 */ /* 0x000f280000300a00 */
[----:B------:R-:W-:Y:S04]  /*22db0*/  STL [R1+0x44], R204 ;  /* 0x000044cc01007387 */ /* 0x000fe80000100800 */
[----:B------:R-:W-:Y:S04]  /*22dc0*/  STL [R1+0x40], R205 ;  /* 0x000040cd01007387 */ /* 0x000fe80000100800 */
[----:B--2---:R-:W2:Y:S04]  /*22dd0*/  LDL.LU.64 R76, [R1+0x190] ;  /* 0x00019000014c7983 */ /* 0x004ea80000300a00 */
[----:B------:R-:W-:Y:S04]  /*22de0*/  STL [R1+0x4c], R206 ;  /* 0x00004cce01007387 */ /* 0x000fe80000100800 */
[----:B------:R-:W-:Y:S04]  /*22df0*/  STL [R1+0x48], R207 ;  /* 0x000048cf01007387 */ /* 0x000fe80000100800 */
[----:B------:R-:W2:Y:S04]  /*22e00*/  LDL.LU.64 R88, [R1+0x198] ;  /* 0x0001980001587983 */ /* 0x000ea80000300a00 */
[----:B------:R-:W-:Y:S04]  /*22e10*/  STL [R1+0x54], R208 ;  /* 0x000054d001007387 */ /* 0x000fe80000100800 */
[----:B------:R-:W-:Y:S04]  /*22e20*/  STL [R1+0x50], R209 ;  /* 0x000050d101007387 */ /* 0x000fe80000100800 */
[----:B---3--:R-:W3:Y:S04]  /*22e30*/  LDL.LU.64 R122, [R1+0x1a0] ;  /* 0x0001a000017a7983 */ /* 0x008ee80000300a00 */
[----:B------:R-:W-:Y:S04]  /*22e40*/  STL [R1+0x5c], R210 ;  /* 0x00005cd201007387 */ /* 0x000fe80000100800 */
[----:B------:R-:W-:Y:S04]  /*22e50*/  STL [R1+0x58], R211 ;  /* 0x000058d301007387 */ /* 0x000fe80000100800 */
[----:B------:R-:W3:Y:S04]  /*22e60*/  LDL.LU.64 R118, [R1+0x1a8] ;  /* 0x0001a80001767983 */ /* 0x000ee80000300a00 */
        /* <DEDUP_REMOVED lines=12> */
[----:B----4-:R1:W-:Y:S01]  /*22f30*/  STL [R1+0x84], R72 ;  /* 0x0000844801007387 */ /* 0x0103e20000100800 */
[----:B------:R-:W-:-:S03]  /*22f40*/  MOV R5, R73 ;  /* 0x0000004900057202 */ /* 0x000fc60000000f00 */
[----:B-1----:R-:W4:Y:S04]  /*22f50*/  LDL.LU.64 R72, [R1+0x1d0] ;  /* 0x0001d00001487983 */ /* 0x002f280000300a00 */
[----:B------:R1:W-:Y:S04]  /*22f60*/  STL [R1+0x80], R5 ;  /* 0x0000800501007387 */ /* 0x0003e80000100800 */
[----:B------:R1:W-:Y:S02]  /*22f70*/  STL [R1+0x8c], R70 ;  /* 0x00008c4601007387 */ /* 0x0003e40000100800 */
[----:B-1----:R-:W-:-:S02]  /*22f80*/  IMAD.MOV.U32 R5, RZ, RZ, R71 ;  /* 0x000000ffff057224 */ /* 0x002fc400078e0047 */
[----:B------:R-:W4:Y:S04]  /*22f90*/  LDL.LU.64 R70, [R1+0x1d8] ;  /* 0x0001d80001467983 */ /* 0x000f280000300a00 */
[----:B------:R1:W-:Y:S04]  /*22fa0*/  STL [R1+0x88], R5 ;  /* 0x0000880501007387 */ /* 0x0003e80000100800 */
[----:B------:R2:W-:Y:S01]  /*22fb0*/  STL [R1+0x94], R68 ;  /* 0x0000944401007387 */ /* 0x0005e20000100800 */
[----:B-1----:R-:W-:-:S03]  /*22fc0*/  IMAD.MOV.U32 R5, RZ, RZ, R69 ;  /* 0x000000ffff057224 */ /* 0x002fc600078e0045 */
[----:B--2---:R-:W2:Y:S04]  /*22fd0*/  LDL.LU.64 R68, [R1+0x1e0] ;  /* 0x0001e00001447983 */ /* 0x004ea80000300a00 */
[----:B------:R1:W-:Y:S04]  /*22fe0*/  STL [R1+0x90], R5 ;  /* 0x0000900501007387 */ /* 0x0003e80000100800 */
[----:B------:R1:W-:Y:S02]  /*22ff0*/  STL [R1+0x9c], R76 ;  /* 0x00009c4c01007387 */ /* 0x0003e40000100800 */
[----:B-1----:R-:W-:-:S02]  /*23000*/  IMAD.MOV.U32 R5, RZ, RZ, R77 ;  /* 0x000000ffff057224 */ /* 0x002fc400078e004d */
[----:B------:R-:W2:Y:S04]  /*23010*/  LDL.LU.64 R76, [R1+0x1e8] ;  /* 0x0001e800014c7983 */ /* 0x000ea80000300a00 */
[----:B------:R1:W-:Y:S04]  /*23020*/  STL [R1+0x98], R5 ;  /* 0x0000980501007387 */ /* 0x0003e80000100800 */
[----:B------:R1:W-:Y:S02]  /*23030*/  STL [R1+0xa4], R88 ;  /* 0x0000a45801007387 */ /* 0x0003e40000100800 */
[----:B-1----:R-:W-:-:S02]  /*23040*/  MOV R5, R89 ;  /* 0x0000005900057202 */ /* 0x002fc40000000f00 */
[----:B------:R-:W2:Y:S04]  /*23050*/  LDL.LU.64 R88, [R1+0x1f0] ;  /* 0x0001f00001587983 */ /* 0x000ea80000300a00 */
[----:B------:R1:W-:Y:S04]  /*23060*/  STL [R1+0xa0], R5 ;  /* 0x0000a00501007387 */ /* 0x0003e80000100800 */
[----:B---3--:R3:W-:Y:S01]  /*23070*/  STL [R1+0xac], R122 ;  /* 0x0000ac7a01007387 */ /* 0x0087e20000100800 */
[----:B-1----:R-:W-:-:S03]  /*23080*/  IMAD.MOV.U32 R5, RZ, RZ, R123 ;  /* 0x000000ffff057224 */ /* 0x002fc600078e007b */
[----:B---3--:R-:W3:Y:S04]  /*23090*/  LDL.LU.64 R122, [R1+0x1f8] ;  /* 0x0001f800017a7983 */ /* 0x008ee80000300a00 */
[----:B------:R1:W-:Y:S04]  /*230a0*/  STL [R1+0xa8], R5 ;  /* 0x0000a80501007387 */ /* 0x0003e80000100800 */
[----:B------:R1:W-:Y:S02]  /*230b0*/  STL [R1+0xb4], R118 ;  /* 0x0000b47601007387 */ /* 0x0003e40000100800 */
[----:B-1----:R-:W-:-:S02]  /*230c0*/  IMAD.MOV.U32 R5, RZ, RZ, R119 ;  /* 0x000000ffff057224 */ /* 0x002fc400078e0077 */
[----:B------:R-:W3:Y:S04]  /*230d0*/  LDL.LU.64 R118, [R1+0x208] ;  /* 0x0002080001767983 */ /* 0x000ee80000300a00 */
[----:B------:R1:W-:Y:S04]  /*230e0*/  STL [R1+0xb0], R5 ;  /* 0x0000b00501007387 */ /* 0x0003e80000100800 */
[----:B------:R1:W-:Y:S02]  /*230f0*/  STL [R1+0xbc], R74 ;  /* 0x0000bc4a01007387 */ /* 0x0003e40000100800 */
[----:B-1----:R-:W-:-:S02]  /*23100*/  IMAD.MOV.U32 R5, RZ, RZ, R75 ;  /* 0x000000ffff057224 */ /* 0x002fc400078e004b */
[----:B------:R-:W3:Y:S04]  /*23110*/  LDL.LU.64 R74, [R1+0x200] ;  /* 0x00020000014a7983 */ /* 0x000ee80000300a00 */
[----:B------:R1:W-:Y:S04]  /*23120*/  STL [R1+0xb8], R5 ;  /* 0x0000b80501007387 */ /* 0x0003e80000100800 */
[----:B------:R1:W-:Y:S02]  /*23130*/  STL [R1+0xc4], R78 ;  /* 0x0000c44e01007387 */ /* 0x0003e40000100800 */
[----:B-1----:R-:W-:-:S02]  /*23140*/  MOV R5, R79 ;  /* 0x0000004f00057202 */ /* 0x002fc40000000f00 */
[----:B------:R-:W3:Y:S04]  /*23150*/  LDL.LU.64 R78, [R1+0x218] ;  /* 0x00021800014e7983 */ /* 0x000ee80000300a00 */
        /* <DEDUP_REMOVED lines=9> */
[----:B----4-:R4:W-:Y:S01]  /*231f0*/  STL [R1+0xdc], R72 ;  /* 0x0000dc4801007387 */ /* 0x0109e20000100800 */
[----:B-1----:R-:W-:-:S03]  /*23200*/  IMAD.MOV.U32 R5, RZ, RZ, R73 ;  /* 0x000000ffff057224 */ /* 0x002fc600078e0049 */
[----:B----4-:R-:W4:Y:S04]  /*23210*/  LDL.LU.64 R72, [R1+0x220] ;  /* 0x0002200001487983 */ /* 0x010f280000300a00 */
[----:B------:R1:W-:Y:S04]  /*23220*/  STL [R1+0xd8], R5 ;  /* 0x0000d80501007387 */ /* 0x0003e80000100800 */
[----:B------:R1:W-:Y:S02]  /*23230*/  STL [R1+0xe4], R70 ;  /* 0x0000e44601007387 */ /* 0x0003e40000100800 */
[----:B-1----:R-:W-:-:S02]  /*23240*/  MOV R5, R71 ;  /* 0x0000004700057202 */ /* 0x002fc40000000f00 */
[----:B------:R-:W4:Y:S04]  /*23250*/  LDL.LU.64 R70, [R1+0x238] ;  /* 0x0002380001467983 */ /* 0x000f280000300a00 */
[----:B------:R1:W-:Y:S04]  /*23260*/  STL [R1+0xe0], R5 ;  /* 0x0000e00501007387 */ /* 0x0003e80000100800 */
[----:B--2---:R2:W-:Y:S01]  /*23270*/  STL [R1+0xec], R68 ;  /* 0x0000ec4401007387 */ /* 0x0045e20000100800 */
        /* <DEDUP_REMOVED lines=8> */
[----:B-1----:R-:W-:-:S02]  /*23300*/  IMAD.MOV.U32 R5, RZ, RZ, R89 ;  /* 0x000000ffff057224 */ /* 0x002fc400078e0059 */
[----:B------:R-:W2:Y:S04]  /*23310*/  LDL.LU.64 R88, [R1+0x240] ;  /* 0x0002400001587983 */ /* 0x000ea80000300a00 */
[----:B------:R1:W-:Y:S04]  /*23320*/  STL [R1+0xf8], R5 ;  /* 0x0000f80501007387 */ /* 0x0003e80000100800 */
[----:B---3--:R3:W-:Y:S01]  /*23330*/  STL [R1+0x104], R122 ;  /* 0x0001047a01007387 */ /* 0x0087e20000100800 */
[----:B-1----:R-:W-:-:S03]  /*23340*/  MOV R5, R123 ;  /* 0x0000007b00057202 */ /* 0x002fc60000000f00 */
        /* <DEDUP_REMOVED lines=27> */
[----:B-1----:R-:W-:-:S02]  /*23500*/  IMAD.MOV.U32 R5, RZ, RZ, R71 ;  /* 0x000000ffff057224 */ /* 0x002fc400078e0047 */
[----:B------:R-:W4:Y:S04]  /*23510*/  LDL.LU.64 R70, [R1+0x280] ;  /* 0x0002800001467983 */ /* 0x000f280000300a00 */
[----:B------:R1:W-:Y:S04]  /*23520*/  STL [R1+0x138], R5 ;  /* 0x0001380501007387 */ /* 0x0003e80000100800 */
[----:B--2---:R2:W-:Y:S01]  /*23530*/  STL [R1+0x144], R68 ;  /* 0x0001444401007387 */ /* 0x0045e20000100800 */
[----:B-1----:R-:W-:-:S03]  /*23540*/  MOV R5, R69 ;  /* 0x0000004500057202 */ /* 0x002fc60000000f00 */
        /* <DEDUP_REMOVED lines=11> */
[----:B-1----:R-:W-:-:S03]  /*23600*/  IMAD.MOV.U32 R5, RZ, RZ, R123 ;  /* 0x000000ffff057224 */ /* 0x002fc600078e007b */
[----:B---3--:R-:W3:Y:S04]  /*23610*/  LDL.LU.64 R122, [R1+0x2a0] ;  /* 0x0002a000017a7983 */ /* 0x008ee80000300a00 */
        /* <DEDUP_REMOVED lines=30> */
[----:B-1----:R-:W-:-:S03]  /*23800*/  IMAD.MOV.U32 R5, RZ, RZ, R69 ;  /* 0x000000ffff057224 */ /* 0x002fc600078e0045 */
[----:B--2---:R-:W2:Y:S04]  /*23810*/  LDL.LU.64 R68, [R1+0x2e0] ;  /* 0x0002e00001447983 */ /* 0x004ea80000300a00 */
[----:B------:R1:W-:Y:S04]  /*23820*/  STL [R1+0x198], R5 ;  /* 0x0001980501007387 */ /* 0x0003e80000100800 */
[----:B------:R1:W-:Y:S02]  /*23830*/  STL [R1+0x1a4], R76 ;  /* 0x0001a44c01007387 */ /* 0x0003e40000100800 */
[----:B-1----:R-:W-:-:S02]  /*23840*/  MOV R5, R77 ;  /* 0x0000004d00057202 */ /* 0x002fc40000000f00 */
        /* <DEDUP_REMOVED lines=31> */
[----:B-1----:R-:W-:-:S03]  /*23a40*/  MOV R5, R73 ;  /* 0x0000004900057202 */ /* 0x002fc60000000f00 */
        /* <DEDUP_REMOVED lines=596> */
[----:B------:R-:W3:Y:S04]  /*25f90*/  LDL.64 R118, [R1+0xb70] ;  /* 0x000b700001767983 */ /* 0x000ee80000100a00 */
        /* <DEDUP_REMOVED lines=97> */
[----:B------:R-:W-:Y:S04]  /*265b0*/  STL [R1+0x754], R120 ;  /* 0x0007547801007387 */ /* 0x000fe80000100800 */
[----:B------:R-:W3:Y:S01]  /*265c0*/  LDL.LU.64 R90, [R1+0xc38] ;  /* 0x000c3800015a7983 */ /* 0x000ee20000300a00 */
[----:B-1----:R-:W-:-:S05]  /*265d0*/  IMAD.MOV.U32 R5, RZ, RZ, R121 ;  /* 0x000000ffff057224 */ /* 0x002fca00078e0079 */
[----:B------:R1:W-:Y:S04]  /*265e0*/  STL [R1+0x750], R5 ;  /* 0x0007500501007387 */ /* 0x0003e80000100800 */
[----:B------:R1:W-:Y:S02]  /*265f0*/  STL [R1+0x75c], R116 ;  /* 0x00075c7401007387 */ /* 0x0003e40000100800 */
[----:B-1----:R-:W-:Y:S02]  /*26600*/  IMAD.MOV.U32 R5, RZ, RZ, R117 ;  /* 0x000000ffff057224 */ /* 0x002fe400078e0075 */
        /* <DEDUP_REMOVED lines=14> */
[----:B------:R-:W-:Y:S04]  /*266f0*/  STL [R1+0x77c], R76 ;  /* 0x00077c4c01007387 */ /* 0x000fe80000100800 */
[----:B------:R-:W2:Y:S01]  /*26700*/  LDL.LU.64 R120, [R1+0xe20] ;  /* 0x000e200001787983 */ /* 0x000ea20000300a00 */
[----:B-1----:R-:W-:-:S05]  /*26710*/  IMAD.MOV.U32 R5, RZ, RZ, R77 ;  /* 0x000000ffff057224 */ /* 0x002fca00078e004d */
[----:B------:R1:W-:Y:S02]  /*26720*/  STL [R1+0x778], R5 ;  /* 0x0007780501007387 */ /* 0x0003e40000100800 */
[----:B-1----:R-:W-:Y:S02]  /*26730*/  MOV R5, R89 ;  /* 0x0000005900057202 */ /* 0x002fe40000000f00 */
[----:B------:R1:W-:Y:S04]  /*26740*/  STL [R1+0x784], R88 ;  /* 0x0007845801007387 */ /* 0x0003e80000100800 */
[----:B-1----:R-:W2:Y:S04]  /*26750*/  LDL.LU.64 R88, [R1+0xda8] ;  /* 0x000da80001587983 */ /* 0x002ea80000300a00 */
[----:B------:R1:W-:Y:S04]  /*26760*/  STL [R1+0x780], R5 ;  /* 0x0007800501007387 */ /* 0x0003e80000100800 */
[----:B---3--:R3:W-:Y:S04]  /*26770*/  STL [R1+0x78c], R122 ;  /* 0x00078c7a01007387 */ /* 0x0087e80000100800 */
[----:B------:R-:W2:Y:S01]  /*26780*/  LDL.LU.64 R76, [R1+0xd30] ;  /* 0x000d3000014c7983 */ /* 0x000ea20000300a00 */
[----:B-1----:R-:W-:-:S03]  /*26790*/  IMAD.MOV.U32 R5, RZ, RZ, R123 ;  /* 0x000000ffff057224 */ /* 0x002fc600078e007b */
[----:B------:R-:W-:Y:S04]  /*267a0*/  STL [R1+0x794], R118 ;  /* 0x0007947601007387 */ /* 0x000fe80000100800 */
[----:B------:R1:W-:Y:S04]  /*267b0*/  STL [R1+0x788], R5 ;  /* 0x0007880501007387 */ /* 0x0003e80000100800 */
[----:B---3--:R-:W3:Y:S01]  /*267c0*/  LDL.LU.64 R122, [R1+0xcb0] ;  /* 0x000cb000017a7983 */ /* 0x008ee20000300a00 */
[----:B-1----:R-:W-:-:S03]  /*267d0*/  IMAD.MOV.U32 R5, RZ, RZ, R119 ;  /* 0x000000ffff057224 */ /* 0x002fc600078e0077 */
[----:B------:R-:W-:Y:S04]  /*267e0*/  STL [R1+0x79c], R74 ;  /* 0x00079c4a01007387 */ /* 0x000fe80000100800 */
[----:B------:R1:W-:Y:S04]  /*267f0*/  STL [R1+0x790], R5 ;  /* 0x0007900501007387 */ /* 0x0003e80000100800 */
[----:B------:R-:W3:Y:S01]  /*26800*/  LDL.LU.64 R118, [R1+0xc40] ;  /* 0x000c400001767983 */ /* 0x000ee20000300a00 */
[----:B-1----:R-:W-:-:S03]  /*26810*/  IMAD.MOV.U32 R5, RZ, RZ, R75 ;  /* 0x000000ffff057224 */ /* 0x002fc600078e004b */
[----:B------:R-:W-:Y:S04]  /*26820*/  STL [R1+0x7a4], R78 ;  /* 0x0007a44e01007387 */ /* 0x000fe80000100800 */
[----:B------:R1:W-:Y:S04]  /*26830*/  STL [R1+0x798], R5 ;  /* 0x0007980501007387 */ /* 0x0003e80000100800 */
[----:B------:R-:W3:Y:S01]  /*26840*/  LDL.LU.64 R74, [R1+0x1010] ;  /* 0x00101000014a7983 */ /* 0x000ee20000300a00 */
[----:B-1----:R-:W-:-:S03]  /*26850*/  MOV R5, R79 ;  /* 0x0000004f00057202 */ /* 0x002fc60000000f00 */
[----:B------:R-:W-:Y:S04]  /*26860*/  STL [R1+0x7ac], R90 ;  /* 0x0007ac5a01007387 */ /* 0x000fe80000100800 */
[----:B------:R1:W-:Y:S04]  /*26870*/  STL [R1+0x7a0], R5 ;  /* 0x0007a00501007387 */ /* 0x0003e80000100800 */
[----:B------:R-:W3:Y:S01]  /*26880*/  LDL.LU.64 R78, [R1+0xf98] ;  /* 0x000f9800014e7983 */ /* 0x000ee20000300a00 */
[----:B-1----:R-:W-:-:S03]  /*26890*/  IMAD.MOV.U32 R5, RZ, RZ, R91 ;  /* 0x000000ffff057224 */ /* 0x002fc600078e005b */
[----:B------:R-:W-:Y:S04]  /*268a0*/  STL [R1+0x7b4], R116 ;  /* 0x0007b47401007387 */ /* 0x000fe80000100800 */
[----:B------:R1:W-:Y:S02]  /*268b0*/  STL [R1+0x7a8], R5 ;  /* 0x0007a80501007387 */ /* 0x0003e40000100800 */
[----:B-1----:R-:W-:Y:S02]  /*268c0*/  IMAD.MOV.U32 R5, RZ, RZ, R117 ;  /* 0x000000ffff057224 */ /* 0x002fe400078e0075 */
        /* <DEDUP_REMOVED lines=20> */
[----:B------:R-:W-:Y:S04]  /*26a10*/  STL [R1+0x7e4], R76 ;  /* 0x0007e44c01007387 */ /* 0x000fe80000100800 */
[----:B------:R1:W-:Y:S04]  /*26a20*/  STL [R1+0x7d8], R5 ;  /* 0x0007d80501007387 */ /* 0x0003e80000100800 */
[----:B------:R-:W2:Y:S01]  /*26a30*/  LDL.LU.64 R88, [R1+0xcc0] ;  /* 0x000cc00001587983 */ /* 0x000ea20000300a00 */
[----:B-1----:R-:W-:-:S03]  /*26a40*/  MOV R5, R77 ;  /* 0x0000004d00057202 */ /* 0x002fc60000000f00 */
[----:B---3--:R-:W-:Y:S04]  /*26a50*/  STL [R1+0x7ec], R122 ;  /* 0x0007ec7a01007387 */ /* 0x008fe80000100800 */
[----:B------:R1:W-:Y:S04]  /*26a60*/  STL [R1+0x7e0], R5 ;  /* 0x0007e00501007387 */ /* 0x0003e80000100800 */
[----:B------:R-:W3:Y:S01]  /*26a70*/  LDL.LU.64 R76, [R1+0x1090] ;  /* 0x00109000014c7983 */ /* 0x000ee20000300a00 */
        /* <DEDUP_REMOVED lines=11> */
[----:B------:R-:W3:Y:S04]  /*26b30*/  LDL.LU.64 R74, [R1+0xf30] ;  /* 0x000f3000014a7983 */ /* 0x000ee80000300a00 */
[----:B------:R-:W3:Y:S01]  /*26b40*/  LDL.LU.64 R90, [R1+0xeb0] ;  /* 0x000eb000015a7983 */ /* 0x000ee20000300a00 */
[----:B-1----:R-:W-:-:S05]  /*26b50*/  MOV R5, R79 ;  /* 0x0000004f00057202 */ /* 0x002fca0000000f00 */
[----:B------:R1:W-:Y:S04]  /*26b60*/  STL [R1+0x800], R5 ;  /* 0x0008000501007387 */ /* 0x0003e80000100800 */
[----:B------:R1:W-:Y:S02]  /*26b70*/  STL [R1+0x80c], R116 ;  /* 0x00080c7401007387 */ /* 0x0003e40000100800 */
[----:B-1----:R-:W-:Y:S02]  /*26b80*/  IMAD.MOV.U32 R5, RZ, RZ, R117 ;  /* 0x000000ffff057224 */ /* 0x002fe400078e0075 */
[----:B------:R-:W3:Y:S04]  /*26b90*/  LDL.LU.64 R116, [R1+0xe38] ;  /* 0x000e380001747983 */ /* 0x000ee80000300a00 */
[----:B------:R4:W-:Y:S02]  /*26ba0*/  STL [R1+0x808], R5 ;  /* 0x0008080501007387 */ /* 0x0009e40000100800 */
[----:B----4-:R-:W-:-:S02]  /*26bb0*/  IMAD.MOV.U32 R5, RZ, RZ, R73 ;  /* 0x000000ffff057224 */ /* 0x010fc400078e0049 */
[----:B------:R1:W-:Y:S04]  /*26bc0*/  STL [R1+0x814], R72 ;  /* 0x0008144801007387 */ /* 0x0003e80000100800 */
[----:B-1----:R-:W4:Y:S04]  /*26bd0*/  LDL.LU.64 R72, [R1+0xdc0] ;  /* 0x000dc00001487983 */ /* 0x002f280000300a00 */
[----:B------:R1:W-:Y:S04]  /*26be0*/  STL [R1+0x810], R5 ;  /* 0x0008100501007387 */ /* 0x0003e80000100800 */
[----:B------:R2:W-:Y:S04]  /*26bf0*/  STL [R1+0x81c], R70 ;  /* 0x00081c4601007387 */ /* 0x0005e80000100800 */
[----:B------:R-:W4:Y:S01]  /*26c00*/  LDL.LU.64 R122, [R1+0xd48] ;  /* 0x000d4800017a7983 */ /* 0x000f220000300a00 */
[----:B-1----:R-:W-:-:S03]  /*26c10*/  IMAD.MOV.U32 R5, RZ, RZ, R71 ;  /* 0x000000ffff057224 */ /* 0x002fc600078e0047 */
[----:B--2---:R-:W-:Y:S04]  /*26c20*/  STL [R1+0x824], R68 ;  /* 0x0008244401007387 */ /* 0x004fe80000100800 */
[----:B------:R1:W-:Y:S04]  /*26c30*/  STL [R1+0x818], R5 ;  /* 0x0008180501007387 */ /* 0x0003e80000100800 */
[----:B------:R-:W2:Y:S01]  /*26c40*/  LDL.LU.64 R70, [R1+0x10c8] ;  /* 0x0010c80001467983 */ /* 0x000ea20000300a00 */
[----:B-1----:R-:W-:-:S03]  /*26c50*/  MOV R5, R69 ;  /* 0x0000004500057202 */ /* 0x002fc60000000f00 */
[----:B------:R-:W-:Y:S04]  /*26c60*/  STL [R1+0x82c], R120 ;  /* 0x00082c7801007387 */ /* 0x000fe80000100800 */
[----:B------:R1:W-:Y:S04]  /*26c70*/  STL [R1+0x820], R5 ;  /* 0x0008200501007387 */ /* 0x0003e80000100800 */
[----:B------:R-:W2:Y:S04]  /*26c80*/  LDL.LU.64 R68, [R1+0x1098] ;  /* 0x0010980001447983 */ /* 0x000ea80000300a00 */
[----:B------:R-:W2:Y:S01]  /*26c90*/  LDL.LU.64 R78, [R1+0x1028] ;  /* 0x00102800014e7983 */ /* 0x000ea20000300a00 */
[----:B-1----:R-:W-:-:S05]  /*26ca0*/  IMAD.MOV.U32 R5, RZ, RZ, R121 ;  /* 0x000000ffff057224 */ /* 0x002fca00078e0079 */
[----:B------:R1:W-:Y:S04]  /*26cb0*/  STL [R1+0x828], R5 ;  /* 0x0008280501007387 */ /* 0x0003e80000100800 */
[----:B------:R3:W-:Y:S01]  /*26cc0*/  STL [R1+0x834], R88 ;  /* 0x0008345801007387 */ /* 0x0007e20000100800 */
[----:B-1----:R-:W-:-:S03]  /*26cd0*/  IMAD.MOV.U32 R5, RZ, RZ, R89 ;  /* 0x000000ffff057224 */ /* 0x002fc600078e0059 */
[----:B---3--:R-:W3:Y:S04]  /*26ce0*/  LDL.LU.64 R88, [R1+0xfb0] ;  /* 0x000fb00001587983 */ /* 0x008ee80000300a00 */
[----:B------:R1:W-:Y:S04]  /*26cf0*/  STL [R1+0x830], R5 ;  /* 0x0008300501007387 */ /* 0x0003e80000100800 */
[----:B------:R1:W-:Y:S02]  /*26d00*/  STL [R1+0x83c], R76 ;  /* 0x00083c4c01007387 */ /* 0x0003e40000100800 */
[----:B-1----:R-:W-:-:S02]  /*26d10*/  IMAD.MOV.U32 R5, RZ, RZ, R77 ;  /* 0x000000ffff057224 */ /* 0x002fc400078e004d */
[----:B------:R-:W3:Y:S04]  /*26d20*/  LDL.LU.64 R120, [R1+0xf38] ;  /* 0x000f380001787983 */ /* 0x000ee80000300a00 */
[----:B------:R1:W-:Y:S04]  /*26d30*/  STL [R1+0x838], R5 ;  /* 0x0008380501007387 */ /* 0x0003e80000100800 */
[----:B------:R-:W-:Y:S04]  /*26d40*/  STL [R1+0x844], R124 ;  /* 0x0008447c01007387 */ /* 0x000fe80000100800 */
[----:B------:R-:W3:Y:S01]  /*26d50*/  LDL.LU.64 R76, [R1+0xec0] ;  /* 0x000ec000014c7983 */ /* 0x000ee20000300a00 */
[----:B-1----:R-:W-:-:S03]  /*26d60*/  MOV R5, R125 ;  /* 0x0000007d00057202 */ /* 0x002fc60000000f00 */
[----:B------:R-:W-:Y:S04]  /*26d70*/  STL [R1+0x84c], R118 ;  /* 0x00084c7601007387 */ /* 0x000fe80000100800 */
[----:B------:R1:W-:Y:S02]  /*26d80*/  STL [R1+0x840], R5 ;  /* 0x0008400501007387 */ /* 0x0003e40000100800 */
[----:B-1----:R-:W-:Y:S02]  /*26d90*/  IMAD.MOV.U32 R5, RZ, RZ, R119 ;  /* 0x000000ffff057224 */ /* 0x002fe400078e0077 */
[----:B------:R-:W3:Y:S04]  /*26da0*/  LDL.LU.64 R118, [R1+0xe48] ;  /* 0x000e480001767983 */ /* 0x000ee80000300a00 */
[----:B------:R1:W-:Y:S04]  /*26db0*/  STL [R1+0x848], R5 ;  /* 0x0008480501007387 */ /* 0x0003e80000100800 */
[----:B------:R1:W-:Y:S02]  /*26dc0*/  STL [R1+0x854], R74 ;  /* 0x0008544a01007387 */ /* 0x0003e40000100800 */
[----:B-1----:R-:W-:-:S02]  /*26dd0*/  IMAD.MOV.U32 R5, RZ, RZ, R75 ;  /* 0x000000ffff057224 */ /* 0x002fc400078e004b */
[----:B------:R-:W-:Y:S04]  /*26de0*/  STL [R1+0x85c], R90 ;  /* 0x00085c5a01007387 */ /* 0x000fe80000100800 */
[----:B------:R1:W-:Y:S04]  /*26df0*/  STL [R1+0x850], R5 ;  /* 0x0008500501007387 */ /* 0x0003e80000100800 */
[----:B------:R-:W3:Y:S01]  /*26e00*/  LDL.LU.64 R74, [R1+0xdc8] ;  /* 0x000dc800014a7983 */ /* 0x000ee20000300a00 */
[----:B-1----:R-:W-:-:S03]  /*26e10*/  IMAD.MOV.U32 R5, RZ, RZ, R91 ;  /* 0x000000ffff057224 */ /* 0x002fc600078e005b */
[----:B------:R-:W-:Y:S04]  /*26e20*/  STL [R1+0x864], R116 ;  /* 0x0008647401007387 */ /* 0x000fe80000100800 */
[----:B------:R1:W-:Y:S02]  /*26e30*/  STL [R1+0x858], R5 ;  /* 0x0008580501007387 */ /* 0x0003e40000100800 */
[----:B-1----:R-:W-:Y:S02]  /*26e40*/  MOV R5, R117 ;  /* 0x0000007500057202 */ /* 0x002fe40000000f00 */
[----:B------:R-:W3:Y:S04]  /*26e50*/  LDL.LU.64 R116, [R1+0x1100] ;  /* 0x0011000001747983 */ /* 0x000ee80000300a00 */
[----:B------:R4:W-:Y:S02]  /*26e60*/  STL [R1+0x860], R5 ;  /* 0x0008600501007387 */ /* 0x0009e40000100800 */
[----:B----4-:R-:W-:-:S02]  /*26e70*/  IMAD.MOV.U32 R5, RZ, RZ, R73 ;  /* 0x000000ffff057224 */ /* 0x010fc400078e0049 */
[----:B------:R1:W-:Y:S04]  /*26e80*/  STL [R1+0x86c], R72 ;  /* 0x00086c4801007387 */ /* 0x0003e80000100800 */
[----:B------:R-:W-:Y:S04]  /*26e90*/  STL [R1+0x874], R122 ;  /* 0x0008747a01007387 */ /* 0x000fe80000100800 */
[----:B------:R4:W-:Y:S04]  /*26ea0*/  STL [R1+0x868], R5 ;  /* 0x0008680501007387 */ /* 0x0009e80000100800 */
[----:B-1----:R-:W3:Y:S01]  /*26eb0*/  LDL.LU.64 R72, [R1+0x10d0] ;  /* 0x0010d00001487983 */ /* 0x002ee20000300a00 */
[----:B----4-:R-:W-:-:S03]  /*26ec0*/  IMAD.MOV.U32 R5, RZ, RZ, R123 ;  /* 0x000000ffff057224 */ /* 0x010fc600078e007b */
[----:B--2---:R-:W-:Y:S04]  /*26ed0*/  STL [R1+0x87c], R70 ;  /* 0x00087c4601007387 */ /* 0x004fe80000100800 */
[----:B------:R1:W-:Y:S02]  /*26ee0*/  STL [R1+0x870], R5 ;  /* 0x0008700501007387 */ /* 0x0003e40000100800 */
[----:B-1----:R-:W-:Y:S02]  /*26ef0*/  IMAD.MOV.U32 R5, RZ, RZ, R71 ;  /* 0x000000ffff057224 */ /* 0x002fe400078e0047 */
[----:B------:R-:W2:Y:S04]  /*26f00*/  LDL.LU.64 R70, [R1+0x10a0] ;  /* 0x0010a00001467983 */ /* 0x000ea80000300a00 */
[----:B------:R1:W-:Y:S04]  /*26f10*/  STL [R1+0x878], R5 ;  /* 0x0008780501007387 */ /* 0x0003e80000100800 */
[----:B------:R4:W-:Y:S01]  /*26f20*/  STL [R1+0x884], R68 ;  /* 0x0008844401007387 */ /* 0x0009e20000100800 */
[----:B-1----:R-:W-:-:S03]  /*26f30*/  MOV R5, R69 ;  /* 0x0000004500057202 */ /* 0x002fc60000000f00 */
[----:B------:R-:W-:Y:S04]  /*26f40*/  STL [R1+0x88c], R78 ;  /* 0x00088c4e01007387 */ /* 0x000fe80000100800 */
[----:B------:R1:W-:Y:S04]  /*26f50*/  STL [R1+0x880], R5 ;  /* 0x0008800501007387 */ /* 0x0003e80000100800 */
[----:B----4-:R-:W4:Y:S01]  /*26f60*/  LDL.LU.64 R68, [R1+0x1038] ;  /* 0x0010380001447983 */ /* 0x010f220000300a00 */
[----:B-1----:R-:W-:-:S03]  /*26f70*/  IMAD.MOV.U32 R5, RZ, RZ, R79 ;  /* 0x000000ffff057224 */ /* 0x002fc600078e004f */
[----:B---3--:R-:W-:Y:S04]  /*26f80*/  STL [R1+0x894], R88 ;  /* 0x0008945801007387 */ /* 0x008fe80000100800 */
[----:B------:R1:W-:Y:S02]  /*26f90*/  STL [R1+0x888], R5 ;  /* 0x0008880501007387 */ /* 0x0003e40000100800 */
[----:B-1----:R-:W-:Y:S02]  /*26fa0*/  IMAD.MOV.U32 R5, RZ, RZ, R89 ;  /* 0x000000ffff057224 */ /* 0x002fe400078e0059 */
[----:B------:R-:W3:Y:S04]  /*26fb0*/  LDL.LU.64 R88, [R1+0xfc0] ;  /* 0x000fc00001587983 */ /* 0x000ee80000300a00 */
[----:B------:R1:W-:Y:S04]  /*26fc0*/  STL [R1+0x890], R5 ;  /* 0x0008900501007387 */ /* 0x0003e80000100800 */
[----:B------:R-:W-:Y:S01]  /*26fd0*/  STL [R1+0x89c], R120 ;  /* 0x00089c7801007387 */ /* 0x000fe20000100800 */
[----:B-1----:R-:W-:-:S03]  /*26fe0*/  IMAD.MOV.U32 R5, RZ, RZ, R121 ;  /* 0x000000ffff057224 */ /* 0x002fc600078e0079 */
[----:B------:R-:W-:Y:S04]  /*26ff0*/  STL [R1+0x8a4], R76 ;  /* 0x0008a44c01007387 */ /* 0x000fe80000100800 */
[----:B------:R1:W-:Y:S04]  /*27000*/  STL [R1+0x898], R5 ;  /* 0x0008980501007387 */ /* 0x0003e80000100800 */
[----:B------:R-:W3:Y:S04]  /*27010*/  LDL.LU.64 R98, [R1+0xf40] ;  /* 0x000f400001627983 */ /* 0x000ee80000300a00 */
[----:B------:R-:W3:Y:S01]  /*27020*/  LDL.LU.64 R126, [R1+0xec8] ;  /* 0x000ec800017e7983 */ /* 0x000ee20000300a00 */
[----:B-1----:R-:W-:-:S05]  /*27030*/  MOV R5, R77 ;  /* 0x0000004d00057202 */ /* 0x002fca0000000f00 */
[----:B------:R1:W-:Y:S04]  /*27040*/  STL [R1+0x8a0], R5 ;  /* 0x0008a00501007387 */ /* 0x0003e80000100800 */
[----:B------:R-:W-:Y:S04]  /*27050*/  STL [R1+0x8ac], R118 ;  /* 0x0008ac7601007387 */ /* 0x000fe80000100800 */
[----:B------:R-:W3:Y:S01]  /*27060*/  LDL.LU.64 R96, [R1+0xe50] ;  /* 0x000e500001607983 */ /* 0x000ee20000300a00 */
[----:B-1----:R-:W-:-:S03]  /*27070*/  IMAD.MOV.U32 R5, RZ, RZ, R119 ;  /* 0x000000ffff057224 */ /* 0x002fc600078e0077 */
[----:B------:R-:W3:Y:S04]  /*27080*/  LDL.LU.64 R124, [R1+0x1138] ;  /* 0x00113800017c7983 */ /* 0x000ee80000300a00 */
        /* <DEDUP_REMOVED lines=13> */
[----:B-1----:R-:W-:-:S03]  /*27160*/  MOV R5, R73 ;  /* 0x0000004900057202 */ /* 0x002fc60000000f00 */
[----:B------:R-:W3:Y:S04]  /*27170*/  LDL.LU.64 R118, [R1+0xf50] ;  /* 0x000f500001767983 */ /* 0x000ee80000300a00 */
[----:B------:R1:W-:Y:S04]  /*27180*/  STL [R1+0x8c0], R5 ;  /* 0x0008c00501007387 */ /* 0x0003e80000100800 */
[----:B--2---:R-:W-:Y:S04]  /*27190*/  STL [R1+0x8cc], R70 ;  /* 0x0008cc4601007387 */ /* 0x004fe80000100800 */
[----:B------:R-:W2:Y:S01]  /*271a0*/  LDL.LU.64 R74, [R1+0xed8] ;  /* 0x000ed800014a7983 */ /* 0x000ea20000300a00 */
[----:B-1----:R-:W-:-:S03]  /*271b0*/  IMAD.MOV.U32 R5, RZ, RZ, R71 ;  /* 0x000000ffff057224 */ /* 0x002fc600078e0047 */
[----:B------:R-:W2:Y:S04]  /*271c0*/  LDL.LU.64 R116, [R1+0x1168] ;  /* 0x0011680001747983 */ /* 0x000ea80000300a00 */
[----:B------:R1:W-:Y:S04]  /*271d0*/  STL [R1+0x8c8], R5 ;  /* 0x0008c80501007387 */ /* 0x0003e80000100800 */
[----:B----4-:R4:W-:Y:S04]  /*271e0*/  STL [R1+0x8d4], R68 ;  /* 0x0008d44401007387 */ /* 0x0109e80000100800 */
[----:B------:R-:W2:Y:S01]  /*271f0*/  LDL.LU.64 R72, [R1+0x1140] ;  /* 0x0011400001487983 */ /* 0x000ea20000300a00 */
[----:B-1----:R-:W-:-:S03]  /*27200*/  IMAD.MOV.U32 R5, RZ, RZ, R69 ;  /* 0x000000ffff057224 */ /* 0x002fc600078e0045 */
[----:B------:R-:W2:Y:S04]  /*27210*/  LDL.LU.64 R70, [R1+0x1110] ;  /* 0x0011100001467983 */ /* 0x000ea80000300a00 */
[----:B------:R1:W-:Y:S04]  /*27220*/  STL [R1+0x8d0], R5 ;  /* 0x0008d00501007387 */ /* 0x0003e80000100800 */
[----:B---3--:R3:W-:Y:S04]  /*27230*/  STL [R1+0x8dc], R88 ;  /* 0x0008dc5801007387 */ /* 0x0087e80000100800 */
[----:B----4-:R-:W4:Y:S01]  /*27240*/  LDL.LU.64 R68, [R1+0x10e0] ;  /* 0x0010e00001447983 */ /* 0x010f220000300a00 */
[----:B-1----:R-:W-:-:S03]  /*27250*/  IMAD.MOV.U32 R5, RZ, RZ, R89 ;  /* 0x000000ffff057224 */ /* 0x002fc600078e0059 */
[----:B---3--:R-:W3:Y:S04]  /*27260*/  LDL.LU.64 R88, [R1+0x10b0] ;  /* 0x0010b00001587983 */ /* 0x008ee80000300a00 */
[----:B------:R1:W-:Y:S02]  /*27270*/  STL [R1+0x8d8], R5 ;  /* 0x0008d80501007387 */ /* 0x0003e40000100800 */
[----:B-1----:R-:W-:Y:S02]  /*27280*/  MOV R5, R99 ;  /* 0x0000006300057202 */ /* 0x002fe40000000f00 */
[----:B------:R-:W-:Y:S04]  /*27290*/  STL [R1+0x8e4], R98 ;  /* 0x0008e46201007387 */ /* 0x000fe80000100800 */
[----:B------:R-:W-:Y:S04]  /*272a0*/  STL [R1+0x8ec], R126 ;  /* 0x0008ec7e01007387 */ /* 0x000fe80000100800 */
[----:B------:R1:W-:Y:S02]  /*272b0*/  STL [R1+0x8e0], R5 ;  /* 0x0008e00501007387 */ /* 0x0003e40000100800 */
[----:B-1----:R-:W-:-:S02]  /*272c0*/  IMAD.MOV.U32 R5, RZ, RZ, R127 ;  /* 0x000000ffff057224 */ /* 0x002fc400078e007f */
[----:B------:R-:W-:Y:S04]  /*272d0*/  STL [R1+0x8f4], R96 ;  /* 0x0008f46001007387 */ /* 0x000fe80000100800 */
[----:B------:R1:W-:Y:S04]  /*272e0*/  STL [R1+0x8e8], R5 ;  /* 0x0008e80501007387 */ /* 0x0003e80000100800 */
[----:B------:R-:W-:Y:S01]  /*272f0*/  STL [R1+0x8fc], R124 ;  /* 0x0008fc7c01007387 */ /* 0x000fe20000100800 */
[----:B-1----:R-:W-:-:S05]  /*27300*/  IMAD.MOV.U32 R5, RZ, RZ, R97 ;  /* 0x000000ffff057224 */ /* 0x002fca00078e0061 */
[----:B------:R1:W-:Y:S04]  /*27310*/  STL [R1+0x8f0], R5 ;  /* 0x0008f00501007387 */ /* 0x0003e80000100800 */
[----:B------:R-:W-:Y:S01]  /*27320*/  STL [R1+0x904], R90 ;  /* 0x0009045a01007387 */ /* 0x000fe20000100800 */
[----:B-1----:R-:W-:-:S05]  /*27330*/  IMAD.MOV.U32 R5, RZ, RZ, R125 ;  /* 0x000000ffff057224 */ /* 0x002fca00078e007d */
[----:B------:R1:W-:Y:S04]  /*27340*/  STL [R1+0x8f8], R5 ;  /* 0x0008f80501007387 */ /* 0x0003e80000100800 */
[----:B------:R-:W-:Y:S01]  /*27350*/  STL [R1+0x90c], R122 ;  /* 0x00090c7a01007387 */ /* 0x000fe20000100800 */
[----:B-1----:R-:W-:-:S05]  /*27360*/  MOV R5, R91 ;  /* 0x0000005b00057202 */ /* 0x002fca0000000f00 */
[----:B------:R1:W-:Y:S04]  /*27370*/  STL [R1+0x900], R5 ;  /* 0x0009000501007387 */ /* 0x0003e80000100800 */
[----:B------:R-:W-:Y:S01]  /*27380*/  STL [R1+0x914], R78 ;  /* 0x0009144e01007387 */ /* 0x000fe20000100800 */
[----:B-1----:R-:W-:-:S05]  /*27390*/  IMAD.MOV.U32 R5, RZ, RZ, R123 ;  /* 0x000000ffff057224 */ /* 0x002fca00078e007b */
[----:B------:R1:W-:Y:S04]  /*273a0*/  STL [R1+0x908], R5 ;  /* 0x0009080501007387 */ /* 0x0003e80000100800 */
[----:B------:R-:W-:Y:S01]  /*273b0*/  STL [R1+0x91c], R120 ;  /* 0x00091c7801007387 */ /* 0x000fe20000100800 */
[----:B-1----:R-:W-:-:S05]  /*273c0*/  IMAD.MOV.U32 R5, RZ, RZ, R79 ;  /* 0x000000ffff057224 */ /* 0x002fca00078e004f */
[----:B------:R1:W-:Y:S02]  /*273d0*/  STL [R1+0x910], R5 ;  /* 0x0009100501007387 */ /* 0x0003e40000100800 */
[----:B-1----:R-:W-:Y:S02]  /*273e0*/  IMAD.MOV.U32 R5, RZ, RZ, R121 ;  /* 0x000000ffff057224 */ /* 0x002fe400078e0079 */
[----:B------:R-:W-:Y:S04]  /*273f0*/  STL [R1+0x924], R76 ;  /* 0x0009244c01007387 */ /* 0x000fe80000100800 */
[----:B------:R1:W-:Y:S04]  /*27400*/  STL [R1+0x918], R5 ;  /* 0x0009180501007387 */ /* 0x0003e80000100800 */
[----:B------:R-:W-:Y:S01]  /*27410*/  STL [R1+0x92c], R118 ;  /* 0x00092c7601007387 */ /* 0x000fe20000100800 */
[----:B-1----:R-:W-:-:S05]  /*27420*/  MOV R5, R77 ;  /* 0x0000004d00057202 */ /* 0x002fca0000000f00 */
[----:B------:R1:W-:Y:S02]  /*27430*/  STL [R1+0x920], R5 ;  /* 0x0009200501007387 */ /* 0x0003e40000100800 */
[----:B-1----:R-:W-:Y:S02]  /*27440*/  IMAD.MOV.U32 R5, RZ, RZ, R119 ;  /* 0x000000ffff057224 */ /* 0x002fe400078e0077 */
[----:B--2---:R-:W-:Y:S04]  /*27450*/  STL [R1+0x934], R74 ;  /* 0x0009344a01007387 */ /* 0x004fe80000100800 */
        /* <DEDUP_REMOVED lines=10> */
[----:B----4-:R-:W-:Y:S01]  /*27500*/  STL [R1+0x954], R68 ;  /* 0x0009544401007387 */ /* 0x010fe20000100800 */
[----:B-1----:R-:W-:-:S05]  /*27510*/  IMAD.MOV.U32 R5, RZ, RZ, R71 ;  /* 0x000000ffff057224 */ /* 0x002fca00078e0047 */
[----:B------:R1:W-:Y:S04]  /*27520*/  STL [R1+0x948], R5 ;  /* 0x0009480501007387 */ /* 0x0003e80000100800 */
[----:B---3--:R-:W-:Y:S01]  /*27530*/  STL [R1+0x95c], R88 ;  /* 0x00095c5801007387 */ /* 0x008fe20000100800 */
        /* <DEDUP_REMOVED lines=105> */
[----:B-1----:R-:W-:Y:S01]  /*27bd0*/  IMAD.MOV.U32 R5, RZ, RZ, R17 ;  /* 0x000000ffff057224 */ /* 0x002fe200078e0011 */
[----:B------:R-:W-:-:S04]  /*27be0*/  SHF.R.S32.HI R4, RZ, 0x7, R4 ;  /* 0x00000007ff047819 */ /* 0x000fc80000011404 */
[----:B------:R1:W-:Y:S02]  /*27bf0*/  STL [R1+0xa68], R5 ;  /* 0x000a680501007387 */ /* 0x0003e40000100800 */
[----:B-1----:R-:W-:-:S05]  /*27c00*/  IMAD.MOV.U32 R5, RZ, RZ, R15 ;  /* 0x000000ffff057224 */ /* 0x002fca00078e000f */
[----:B------:R1:W-:Y:S02]  /*27c10*/  STL [R1+0xa70], R5 ;  /* 0x000a700501007387 */ /* 0x0003e40000100800 */
[----:B-1----:R-:W-:-:S04]  /*27c20*/  VIMNMX R5, PT, PT, R4, 0x2, !PT ;  /* 0x0000000204057848 */ /* 0x002fc80007fe0100 */
[----:B------:R-:W-:-:S05]  /*27c30*/  IADD3 R5, PT, PT, R5, -0x2, RZ ;  /* 0xfffffffe05057810 */ /* 0x000fca0007ffe0ff */
[----:B------:R1:W-:Y:S01]  /*27c40*/  STL [R1+0xb6c], R5 ;  /* 0x000b6c0501007387 */ /* 0x0003e20000100800 */
[----:B------:R-:W-:Y:S02]  /*27c50*/  VIADD R6, R4, 0xfffffffd ;  /* 0xfffffffd04067836 */ /* 0x000fe40000000000 */
[----:B------:R-:W-:Y:S02]  /*27c60*/  IMAD.MOV.U32 R4, RZ, RZ, RZ ;  /* 0x000000ffff047224 */ /* 0x000fe400078e00ff */
[----:B------:R-:W-:Y:S01]  /*27c70*/  IMAD.MOV.U32 R82, RZ, RZ, RZ ;  /* 0x000000ffff527224 */ /* 0x000fe200078e00ff */
[----:B------:R-:W-:Y:S01]  /*27c80*/  UMOV UR13, 0x1 ;  /* 0x00000001000d7882 */ /* 0x000fe20000000000 */
[----:B------:R-:W-:Y:S01]  /*27c90*/  UMOV UR14, 0x2 ;  /* 0x00000002000e7882 */ /* 0x000fe20000000000 */
[----:B------:R-:W-:Y:S01]  /*27ca0*/  UMOV UR5, URZ ;  /* 0x000000ff00057c82 */ /* 0x000fe20008000000 */
[----:B------:R-:W-:Y:S01]  /*27cb0*/  UMOV UR6, URZ ;  /* 0x000000ff00067c82 */ /* 0x000fe20008000000 */
[----:B-1----:R-:W-:-:S05]  /*27cc0*/  UMOV UR9, URZ ;  /* 0x000000ff00097c82 */ /* 0x002fca0008000000 */
.L_x_12:
[----:B------:R-:W-:Y:S01]  /*27cd0*/  IMAD.U32 R4, R4, -0x80000000, RZ ;  /* 0x8000000004047824 */ /* 0x000fe200078e00ff */
[----:B------:R-:W-:-:S03]  /*27ce0*/  UIADD3 UR6, UPT, UPT, UR6, 0x1, URZ ;  /* 0x0000000106067890 */ /* 0x000fc6000fffe0ff */
[----:B------:R-:W1:Y:S01]  /*27cf0*/  SYNCS.PHASECHK.TRANS64.TRYWAIT P3, [UR8], R4 ;  /* 0x00000004ff0075a7 */ /* 0x000e620008061108 */
[----:B------:R-:W-:-:S04]  /*27d00*/  UISETP.GT.AND UP1, UPT, UR6, 0x1, UPT ;  /* 0x000000010600788c */ /* 0x000fc8000bf24270 */
[----:B------:R-:W-:-:S04]  /*27d10*/  USEL UR6, UR6, URZ, !UP1 ;  /* 0x000000ff06067287 */ /* 0x000fc8000c800000 */
[----:B------:R-:W-:Y:S01]  /*27d20*/  ULEA UR15, UR6, UR7, 0x11 ;  /* 0x00000007060f7291 */ /* 0x000fe2000f8e88ff */
[----:B-1----:R-:W-:Y:S11]  /*27d30*/  @!P3 BRA `(.L_x_10) ;  /* 0x0000017c0054b947 */ /* 0x002ff60003800000 */
.L_x_18:
[----:B------:R-:W-:-:S04]  /*27d40*/  DEPBAR.LE SB0, 0x2 ;  /* 0x000080800000791a */ /* 0x000fc80000000000 */
[----:B------:R-:W-:Y:S01]  /*27d50*/  BAR.SYNC.DEFER_BLOCKING 0x0 ;  /* 0x0000000000007b1d */ /* 0x000fe20000010000 */
[----:B------:R-:W-:Y:S02]  /*27d60*/  UIADD3 UR5, UPT, UPT, UR5, 0x1, URZ ;  /* 0x0000000105057890 */ /* 0x000fe4000fffe0ff */
[----:B------:R-:W-:Y:S02]  /*27d70*/  ULEA UR8, UR13, UR7, 0x3 ;  /* 0x000000070d087291 */ /* 0x000fe4000f8e18ff */
[----:B------:R-:W-:Y:S02]  /*27d80*/  UISETP.GT.AND UP1, UPT, UR5, 0x2, UPT ;  /* 0x000000020500788c */ /* 0x000fe4000bf24270 */
[----:B------:R-:W-:Y:S02]  /*27d90*/  UIADD3 UR8, UPT, UPT, UR8, 0x70000, URZ ;  /* 0x0007000008087890 */ /* 0x000fe4000fffe0ff */
[----:B------:R-:W-:Y:S01]  /*27da0*/  USEL UR5, UR5, URZ, !UP1 ;  /* 0x000000ff05057287 */ /* 0x000fe2000c800000 */
[----:B------:R-:W-:Y:S01]  /*27db0*/  UMOV UR4, UR9 ;  /* 0x0000000900047c82 */ /* 0x000fe20008000000 */
[----:B------:R-:W1:Y:S04]  /*27dc0*/  LDSM.16.M88.4 R4, [R81+UR15] ;  /* 0x0000000f5104783b */ /* 0x000e680008000200 */
[----:B------:R-:W2:Y:S04]  /*27dd0*/  LDSM.16.M88.4 R8, [R81+UR15+0x800] ;  /* 0x0008000f5108783b */ /* 0x000ea80008000200 */
[----:B------:R-:W3:Y:S04]  /*27de0*/  LDSM.16.M88.4 R212, [R81+UR15+0x1000] ;  /* 0x0010000f51d4783b */ /* 0x000ee80008000200 */
[----:B------:R-:W4:Y:S04]  /*27df0*/  LDSM.16.M88.4 R12, [R81+UR15+0x1800] ;  /* 0x0018000f510c783b */ /* 0x000f280008000200 */
[----:B------:R-:W5:Y:S04]  /*27e00*/  LDSM.16.M88.4 R208, [R81+UR15+0x2000] ;  /* 0x0020000f51d0783b */ /* 0x000f680008000200 */
[----:B------:R-:W5:Y:S04]  /*27e10*/  LDSM.16.M88.4 R192, [R81+UR15+0x2800] ;  /* 0x0028000f51c0783b */ /* 0x000f680008000200 */
[----:B------:R-:W5:Y:S04]  /*27e20*/  LDSM.16.M88.4 R204, [R81+UR15+0x3000] ;  /* 0x0030000f51cc783b */ /* 0x000f680008000200 */
[----:B------:R-:W5:Y:S04]  /*27e30*/  LDSM.16.M88.4 R184, [R81+UR15+0x3800] ;  /* 0x0038000f51b8783b */ /* 0x000f680008000200 */
[----:B------:R-:W5:Y:S04]  /*27e40*/  LDSM.16.M88.4 R188, [R81+UR15+0x4000] ;  /* 0x0040000f51bc783b */ /* 0x000f680008000200 */
[----:B------:R-:W5:Y:S04]  /*27e50*/  LDSM.16.M88.4 R176, [R81+UR15+0x4800] ;  /* 0x0048000f51b0783b */ /* 0x000f680008000200 */
[----:B------:R-:W5:Y:S01]  /*27e60*/  LDSM.16.M88.4 R180, [R81+UR15+0x5000] ;  /* 0x0050000f51b4783b */ /* 0x000f620008000200 */
[----:B-1----:R-:W-:Y:S01]  /*27e70*/  MOV R16, R4 ;  /* 0x0000000400107202 */ /* 0x002fe20000000f00 */
[----:B------:R-:W-:Y:S01]  /*27e80*/  IMAD.MOV.U32 R17, RZ, RZ, R6 ;  /* 0x000000ffff117224 */ /* 0x000fe200078e0006 */
[----:B------:R-:W-:Y:S01]  /*27e90*/  MOV R4, R5 ;  /* 0x0000000500047202 */ /* 0x000fe20000000f00 */
[----:B------:R-:W1:Y:S01]  /*27ea0*/  LDSM.16.M88.4 R168, [R81+UR15+0x5800] ;  /* 0x0058000f51a8783b */ /* 0x000e620008000200 */
[----:B--2---:R-:W-:-:S02]  /*27eb0*/  IMAD.MOV.U32 R18, RZ, RZ, R8 ;  /* 0x000000ffff127224 */ /* 0x004fc400078e0008 */
[----:B------:R-:W-:Y:S01]  /*27ec0*/  IMAD.MOV.U32 R19, RZ, RZ, R10 ;  /* 0x000000ffff137224 */ /* 0x000fe200078e000a */
[----:B------:R-:W2:Y:S01]  /*27ed0*/  LDSM.16.M88.4 R172, [R81+UR15+0x6000] ;  /* 0x0060000f51ac783b */ /* 0x000ea20008000200 */
[----:B---3--:R-:W-:Y:S01]  /*27ee0*/  MOV R20, R212 ;  /* 0x000000d400147202 */ /* 0x008fe20000000f00 */
[----:B------:R-:W-:Y:S02]  /*27ef0*/  IMAD.MOV.U32 R21, RZ, RZ, R214 ;  /* 0x000000ffff157224 */ /* 0x000fe400078e00d6 */
[----:B------:R-:W3:Y:S01]  /*27f00*/  LDSM.16.M88.4 R160, [R81+UR15+0x6800] ;  /* 0x0068000f51a0783b */ /* 0x000ee20008000200 */
[----:B----4-:R-:W-:Y:S01]  /*27f10*/  IMAD.MOV.U32 R22, RZ, RZ, R12 ;  /* 0x000000ffff167224 */ /* 0x010fe200078e000c */
[----:B------:R-:W-:Y:S01]  /*27f20*/  MOV R10, R13 ;  /* 0x0000000d000a7202 */ /* 0x000fe20000000f00 */
[----:B------:R-:W-:Y:S01]  /*27f30*/  IMAD.MOV.U32 R23, RZ, RZ, R14 ;  /* 0x000000ffff177224 */ /* 0x000fe200078e000e */
[----:B------:R-:W4:Y:S01]  /*27f40*/  LDSM.16.M88.4 R164, [R81+UR15+0x7000] ;  /* 0x0070000f51a4783b */ /* 0x000f220008000200 */
[----:B-----5:R-:W-:Y:S01]  /*27f50*/  MOV R24, R208 ;  /* 0x000000d000187202 */ /* 0x020fe20000000f00 */
[----:B------:R-:W-:Y:S01]  /*27f60*/  IMAD.MOV.U32 R25, RZ, RZ, R210 ;  /* 0x000000ffff197224 */ /* 0x000fe200078e00d2 */
[----:B------:R-:W-:Y:S01]  /*27f70*/  MOV R13, R211 ;  /* 0x000000d3000d7202 */ /* 0x000fe20000000f00 */
[----:B------:R-:W5:Y:S01]  /*27f80*/  LDSM.16.M88.4 R152, [R81+UR15+0x7800] ;  /* 0x0078000f5198783b */ /* 0x000f620008000200 */
[----:B------:R-:W-:-:S02]  /*27f90*/  IMAD.MOV.U32 R26, RZ, RZ, R192 ;  /* 0x000000ffff1a7224 */ /* 0x000fc400078e00c0 */
[----:B------:R-:W-:Y:S01]  /*27fa0*/  IMAD.MOV.U32 R27, RZ, RZ, R194 ;  /* 0x000000ffff1b7224 */ /* 0x000fe200078e00c2 */
[----:B------:R-:W5:Y:S01]  /*27fb0*/  LDSM.16.M88.4 R156, [R81+UR15+0x8000] ;  /* 0x0080000f519c783b */ /* 0x000f620008000200 */
[----:B------:R-:W-:Y:S01]  /*27fc0*/  MOV R28, R204 ;  /* 0x000000cc001c7202 */ /* 0x000fe20000000f00 */
[----:B------:R-:W-:Y:S02]  /*27fd0*/  IMAD.MOV.U32 R29, RZ, RZ, R206 ;  /* 0x000000ffff1d7224 */ /* 0x000fe400078e00ce */
[----:B------:R-:W5:Y:S01]  /*27fe0*/  LDSM.16.M88.4 R144, [R81+UR15+0x8800] ;  /* 0x0088000f5190783b */ /* 0x000f620008000200 */
[----:B------:R-:W-:Y:S02]  /*27ff0*/  IMAD.MOV.U32 R30, RZ, RZ, R184 ;  /* 0x000000ffff1e7224 */ /* 0x000fe400078e00b8 */
[----:B------:R-:W-:Y:S01]  /*28000*/  IMAD.MOV.U32 R31, RZ, RZ, R186 ;  /* 0x000000ffff1f7224 */ /* 0x000fe200078e00ba */
[----:B------:R-:W5:Y:S01]  /*28010*/  LDSM.16.M88.4 R148, [R81+UR15+0x9000] ;  /* 0x0090000f5194783b */ /* 0x000f620008000200 */
[----:B------:R-:W-:Y:S01]  /*28020*/  MOV R32, R188 ;  /* 0x000000bc00207202 */ /* 0x000fe20000000f00 */
[----:B------:R-:W-:-:S02]  /*28030*/  IMAD.MOV.U32 R33, RZ, RZ, R190 ;  /* 0x000000ffff217224 */ /* 0x000fc400078e00be */
[----:B------:R-:W5:Y:S01]  /*28040*/  LDSM.16.M88.4 R136, [R81+UR15+0x9800] ;  /* 0x0098000f5188783b */ /* 0x000f620008000200 */
[----:B------:R-:W-:Y:S01]  /*28050*/  IMAD.MOV.U32 R34, RZ, RZ, R176 ;  /* 0x000000ffff227224 */ /* 0x000fe200078e00b0 */
[----:B------:R-:W-:Y:S01]  /*28060*/  MOV R35, R178 ;  /* 0x000000b200237202 */ /* 0x000fe20000000f00 */
[----:B------:R-:W-:Y:S01]  /*28070*/  IMAD.MOV.U32 R5, RZ, RZ, R7 ;  /* 0x000000ffff057224 */ /* 0x000fe200078e0007 */
[----:B------:R-:W5:Y:S01]  /*28080*/  LDSM.16.M88.4 R140, [R81+UR15+0xa000] ;  /* 0x00a0000f518c783b */ /* 0x000f620008000200 */
[----:B------:R-:W-:Y:S01]  /*28090*/  IMAD.MOV.U32 R36, RZ, RZ, R180 ;  /* 0x000000ffff247224 */ /* 0x000fe200078e00b4 */
[----:B------:R-:W-:Y:S01]  /*280a0*/  MOV R7, R11 ;  /* 0x0000000b00077202 */ /* 0x000fe20000000f00 */
[----:B------:R-:W-:Y:S01]  /*280b0*/  IMAD.MOV.U32 R37, RZ, RZ, R182 ;  /* 0x000000ffff257224 */ /* 0x000fe200078e00b6 */
[----:B------:R-:W5:Y:S01]  /*280c0*/  LDSM.16.M88.4 R128, [R81+UR15+0xa800] ;  /* 0x00a8000f5180783b */ /* 0x000f620008000200 */
[----:B-1----:R-:W-:Y:S01]  /*280d0*/  MOV R38, R168 ;  /* 0x000000a800267202 */ /* 0x002fe20000000f00 */
[----:B------:R-:W-:-:S02]  /*280e0*/  IMAD.MOV.U32 R39, RZ, RZ, R170 ;  /* 0x000000ffff277224 */ /* 0x000fc400078e00aa */
[----:B------:R-:W1:Y:S01]  /*280f0*/  LDSM.16.M88.4 R132, [R81+UR15+0xb000] ;  /* 0x00b0000f5184783b */ /* 0x000e620008000200 */
[----:B--2---:R-:W-:Y:S01]  /*28100*/  IMAD.MOV.U32 R40, RZ, RZ, R172 ;  /* 0x000000ffff287224 */ /* 0x004fe200078e00ac */
[----:B------:R-:W-:Y:S01]  /*28110*/  MOV R41, R174 ;  /* 0x000000ae00297202 */ /* 0x000fe20000000f00 */
[----:B------:R-:W-:Y:S01]  /*28120*/  IMAD.MOV.U32 R6, RZ, RZ, R9 ;  /* 0x000000ffff067224 */ /* 0x000fe200078e0009 */
[----:B------:R-:W2:Y:S01]  /*28130*/  LDSM.16.M88.4 R120, [R81+UR15+0xb800] ;  /* 0x00b8000f5178783b */ /* 0x000ea20008000200 */
[----:B---3--:R-:W-:Y:S02]  /*28140*/  IMAD.MOV.U32 R42, RZ, RZ, R160 ;  /* 0x000000ffff2a7224 */ /* 0x008fe400078e00a0 */
[----:B------:R-:W-:Y:S01]  /*28150*/  IMAD.MOV.U32 R43, RZ, RZ, R162 ;  /* 0x000000ffff2b7224 */ /* 0x000fe200078e00a2 */
[----:B------:R-:W3:Y:S01]  /*28160*/  LDSM.16.M88.4 R124, [R81+UR15+0xc000] ;  /* 0x00c0000f517c783b */ /* 0x000ee20008000200 */
[----:B----4-:R-:W-:Y:S01]  /*28170*/  MOV R44, R164 ;  /* 0x000000a4002c7202 */ /* 0x010fe20000000f00 */
[----:B------:R-:W-:-:S02]  /*28180*/  IMAD.MOV.U32 R45, RZ, RZ, R166 ;  /* 0x000000ffff2d7224 */ /* 0x000fc400078e00a6 */
[----:B------:R-:W4:Y:S01]  /*28190*/  LDSM.16.M88.4 R112, [R81+UR15+0xc800] ;  /* 0x00c8000f5170783b */ /* 0x000f220008000200 */
[----:B-----5:R-:W-:Y:S01]  /*281a0*/  IMAD.MOV.U32 R46, RZ, RZ, R152 ;  /* 0x000000ffff2e7224 */ /* 0x020fe200078e0098 */
[----:B------:R-:W-:Y:S01]  /*281b0*/  MOV R47, R154 ;  /* 0x0000009a002f7202 */ /* 0x000fe20000000f00 */
[----:B------:R-:W-:Y:S01]  /*281c0*/  IMAD.MOV.U32 R11, RZ, RZ, R15 ;  /* 0x000000ffff0b7224 */ /* 0x000fe200078e000f */
        /* <DEDUP_REMOVED lines=20> */
[----:B------:R-:W-:Y:S01]  /*28310*/  LDSM.16.M88.4 R96, [R81+UR15+0x10000] ;  /* 0x0100000f5160783b */ /* 0x000fe20008000200 */
[----:B-1----:R-:W-:Y:S02]  /*28320*/  IMAD.MOV.U32 R60, RZ, RZ, R132 ;  /* 0x000000ffff3c7224 */ /* 0x002fe400078e0084 */
[----:B------:R-:W-:Y:S01]  /*28330*/  IMAD.MOV.U32 R61, RZ, RZ, R134 ;  /* 0x000000ffff3d7224 */ /* 0x000fe200078e0086 */
[----:B--2---:R-:W-:Y:S01]  /*28340*/  MOV R62, R120 ;  /* 0x00000078003e7202 */ /* 0x004fe20000000f00 */
[----:B------:R-:W-:Y:S01]  /*28350*/  IMAD.MOV.U32 R63, RZ, RZ, R122 ;  /* 0x000000ffff3f7224 */ /* 0x000fe200078e007a */
[----:B------:R-:W-:Y:S01]  /*28360*/  LDSM.16.M88.4 R216, [R81+UR15+0x11800] ;  /* 0x0118000f51d8783b */ /* 0x000fe20008000200 */
[----:B------:R-:W-:Y:S01]  /*28370*/  IMAD.MOV.U32 R12, RZ, RZ, R209 ;  /* 0x000000ffff0c7224 */ /* 0x000fe200078e00d1 */
[----:B---3--:R-:W-:Y:S01]  /*28380*/  MOV R65, R126 ;  /* 0x0000007e00417202 */ /* 0x008fe20000000f00 */
[----:B------:R-:W-:Y:S01]  /*28390*/  IMAD.MOV.U32 R64, RZ, RZ, R124 ;  /* 0x000000ffff407224 */ /* 0x000fe200078e007c */
[----:B------:R-:W-:Y:S01]  /*283a0*/  LDSM.16.M88.4 R220, [R81+UR15+0x12000] ;  /* 0x0120000f51dc783b */ /* 0x000fe20008000200 */
[----:B------:R-:W-:-:S02]  /*283b0*/  IMAD.MOV.U32 R14, RZ, RZ, R193 ;  /* 0x000000ffff0e7224 */ /* 0x000fc400078e00c1 */
[----:B----4-:R-:W-:Y:S01]  /*283c0*/  IMAD.MOV.U32 R66, RZ, RZ, R112 ;  /* 0x000000ffff427224 */ /* 0x010fe200078e0070 */
[----:B------:R-:W-:Y:S01]  /*283d0*/  LDSM.16.M88.4 R208, [R81+UR15+0x12800] ;  /* 0x0128000f51d0783b */ /* 0x000fe20008000200 */
[----:B------:R-:W-:Y:S01]  /*283e0*/  IMAD.MOV.U32 R67, RZ, RZ, R114 ;  /* 0x000000ffff437224 */ /* 0x000fe200078e0072 */
[----:B-----5:R-:W-:Y:S01]  /*283f0*/  MOV R68, R116 ;  /* 0x0000007400447202 */ /* 0x020fe20000000f00 */
[----:B------:R-:W-:Y:S01]  /*28400*/  IMAD.MOV.U32 R69, RZ, RZ, R118 ;  /* 0x000000ffff457224 */ /* 0x000fe200078e0076 */
[----:B------:R-:W-:Y:S01]  /*28410*/  LDSM.16.M88.4 R212, [R81+UR15+0x13000] ;  /* 0x0130000f51d4783b */ /* 0x000fe20008000200 */
[----:B------:R-:W-:Y:S01]  /*28420*/  IMAD.MOV.U32 R15, RZ, RZ, R195 ;  /* 0x000000ffff0f7224 */ /* 0x000fe200078e00c3 */
[----:B------:R-:W-:Y:S01]  /*28430*/  MOV R71, R106 ;  /* 0x0000006a00477202 */ /* 0x000fe20000000f00 */
[----:B------:R-:W-:Y:S01]  /*28440*/  IMAD.MOV.U32 R70, RZ, RZ, R104 ;  /* 0x000000ffff467224 */ /* 0x000fe200078e0068 */
[----:B------:R-:W-:Y:S01]  /*28450*/  LDSM.16.M88.4 R192, [R81+UR15+0x13800] ;  /* 0x0138000f51c0783b */ /* 0x000fe20008000200 */
[----:B------:R-:W-:-:S02]  /*28460*/  IMAD.MOV.U32 R72, RZ, RZ, R108 ;  /* 0x000000ffff487224 */ /* 0x000fc400078e006c */
[----:B------:R-:W-:Y:S01]  /*28470*/  IMAD.MOV.U32 R73, RZ, RZ, R110 ;  /* 0x000000ffff497224 */ /* 0x000fe200078e006e */
[----:B------:R-:W-:Y:S01]  /*28480*/  MOV R74, R92 ;  /* 0x0000005c004a7202 */ /* 0x000fe20000000f00 */
[----:B------:R-:W-:Y:S02]  /*28490*/  IMAD.MOV.U32 R75, RZ, RZ, R94 ;  /* 0x000000ffff4b7224 */ /* 0x000fe400078e005e */
[----:B------:R-:W-:Y:S01]  /*284a0*/  IMAD.MOV.U32 R76, RZ, RZ, R100 ;  /* 0x000000ffff4c7224 */ /* 0x000fe200078e0064 */
[----:B------:R-:W-:Y:S01]  /*284b0*/  MOV R77, R102 ;  /* 0x00000066004d7202 */ /* 0x000fe20000000f00 */
[----:B------:R-:W-:Y:S02]  /*284c0*/  IMAD.MOV.U32 R78, RZ, RZ, R88 ;  /* 0x000000ffff4e7224 */ /* 0x000fe400078e0058 */
[----:B------:R-:W-:-:S04]  /*284d0*/  IMAD.MOV.U32 R79, RZ, RZ, R90 ;  /* 0x000000ffff4f7224 */ /* 0x000fc800078e005a */
[----:B------:R1:W-:Y:S02]  /*284e0*/  STTM.x64 tmem[UR11+0x100], R16 ;  /* 0x00010010000079ed */ /* 0x0003e4000834000b */
        /* <DEDUP_REMOVED lines=36> */
[----:B------:R-:W-:Y:S01]  /*28730*/  LDSM.16.M88.4 R204, [R81+UR15+0x14000] ;  /* 0x0140000f51cc783b */ /* 0x000fe20008000200 */
[----:B------:R-:W-:-:S02]  /*28740*/  IMAD.MOV.U32 R44, RZ, RZ, R141 ;  /* 0x000000ffff2c7224 */ /* 0x000fc400078e008d */
[----:B------:R-:W-:Y:S01]  /*28750*/  IMAD.MOV.U32 R45, RZ, RZ, R143 ;  /* 0x000000ffff2d7224 */ /* 0x000fe200078e008f */
[----:B------:R-:W-:Y:S01]  /*28760*/  LDSM.16.M88.4 R184, [R81+UR15+0x14800] ;  /* 0x0148000f51b8783b */ /* 0x000fe20008000200 */
[----:B------:R-:W-:Y:S02]  /*28770*/  IMAD.MOV.U32 R47, RZ, RZ, R131 ;  /* 0x000000ffff2f7224 */ /* 0x000fe400078e0083 */
[----:B------:R-:W-:Y:S01]  /*28780*/  IMAD.MOV.U32 R48, RZ, RZ, R133 ;  /* 0x000000ffff307224 */ /* 0x000fe200078e0085 */
[----:B------:R-:W-:Y:S01]  /*28790*/  LDSM.16.M88.4 R188, [R81+UR15+0x15000] ;  /* 0x0150000f51bc783b */ /* 0x000fe20008000200 */
[----:B------:R-:W-:Y:S02]  /*287a0*/  IMAD.MOV.U32 R50, RZ, RZ, R121 ;  /* 0x000000ffff327224 */ /* 0x000fe400078e0079 */
        /* <DEDUP_REMOVED lines=16> */
[----:B------:R-:W-:Y:S04]  /*288b0*/  LDSM.16.M88.4 R92, [R81+UR15+0x11000] ;  /* 0x0110000f515c783b */ /* 0x000fe80008000200 */
        /* <DEDUP_REMOVED lines=11> */
[----:B------:R-:W1:Y:S04]  /*28970*/  LDSM.16.M88.4 R124, [R81+UR15+0x1d000] ;  /* 0x01d0000f517c783b */ /* 0x000e680008000200 */
[----:B------:R-:W2:Y:S04]  /*28980*/  LDSM.16.M88.4 R112, [R81+UR15+0x1d800] ;  /* 0x01d8000f5170783b */ /* 0x000ea80008000200 */
[----:B------:R-:W3:Y:S04]  /*28990*/  LDSM.16.M88.4 R116, [R81+UR15+0x1e000] ;  /* 0x01e0000f5174783b */ /* 0x000ee80008000200 */
[----:B------:R-:W4:Y:S04]  /*289a0*/  LDSM.16.M88.4 R104, [R81+UR15+0x1e800] ;  /* 0x01e8000f5168783b */ /* 0x000f280008000200 */
[----:B------:R-:W5:Y:S04]  /*289b0*/  LDSM.16.M88.4 R108, [R81+UR15+0x1f000] ;  /* 0x01f0000f516c783b */ /* 0x000f680008000200 */
[----:B------:R-:W5:Y:S01]  /*289c0*/  LDSM.16.M88.4 R100, [R81+UR15+0x1f800] ;  /* 0x01f8000f5164783b */ /* 0x000f620008000200 */
[----:B------:R5:W-:Y:S01]  /*289d0*/  STTM.x64 tmem[UR11+0x180], R4 ;  /* 0x00018004000079ed */ /* 0x000be2000834000b */
[----:B-1----:R-:W-:Y:S01]  /*289e0*/  IMAD.MOV.U32 R68, RZ, RZ, R124 ;  /* 0x000000ffff447224 */ /* 0x002fe200078e007c */
[----:B------:R-:W-:Y:S01]  /*289f0*/  MOV R69, R126 ;  /* 0x0000007e00457202 */ /* 0x000fe20000000f00 */
[----:B--2---:R-:W-:-:S02]  /*28a00*/  IMAD.MOV.U32 R70, RZ, RZ, R112 ;  /* 0x000000ffff467224 */ /* 0x004fc400078e0070 */
[----:B------:R-:W-:Y:S01]  /*28a10*/  IMAD.MOV.U32 R71, RZ, RZ, R114 ;  /* 0x000000ffff477224 */ /* 0x000fe200078e0072 */
[----:B---3--:R-:W-:Y:S01]  /*28a20*/  MOV R72, R116 ;  /* 0x0000007400487202 */ /* 0x008fe20000000f00 */
[----:B------:R-:W-:Y:S02]  /*28a30*/  IMAD.MOV.U32 R73, RZ, RZ, R118 ;  /* 0x000000ffff497224 */ /* 0x000fe400078e0076 */
[----:B----4-:R-:W-:Y:S01]  /*28a40*/  IMAD.MOV.U32 R74, RZ, RZ, R104 ;  /* 0x000000ffff4a7224 */ /* 0x010fe200078e0068 */
[----:B------:R-:W-:Y:S01]  /*28a50*/  MOV R75, R106 ;  /* 0x0000006a004b7202 */ /* 0x000fe20000000f00 */
[----:B-----5:R-:W-:Y:S02]  /*28a60*/  IMAD.MOV.U32 R76, RZ, RZ, R108 ;  /* 0x000000ffff4c7224 */ /* 0x020fe400078e006c */
[----:B------:R-:W-:Y:S01]  /*28a70*/  IMAD.MOV.U32 R77, RZ, RZ, R110 ;  /* 0x000000ffff4d7224 */ /* 0x000fe200078e006e */
[----:B------:R-:W-:Y:S01]  /*28a80*/  MOV R78, R100 ;  /* 0x00000064004e7202 */ /* 0x000fe20000000f00 */
[----:B------:R-:W-:-:S02]  /*28a90*/  IMAD.MOV.U32 R79, RZ, RZ, R102 ;  /* 0x000000ffff4f7224 */ /* 0x000fc400078e0066 */
        /* <DEDUP_REMOVED lines=57> */
[----:B------:R1:W-:Y:S01]  /*28e30*/  STTM.x64 tmem[UR11+0x140], R16 ;  /* 0x00014010000079ed */ /* 0x0003e2000834000b */
[----:B------:R-:W-:Y:S02]  /*28e40*/  IMAD.MOV.U32 R6, RZ, RZ, R89 ;  /* 0x000000ffff067224 */ /* 0x000fe400078e0059 */
[----:B------:R-:W-:Y:S02]  /*28e50*/  IMAD.MOV.U32 R7, RZ, RZ, R91 ;  /* 0x000000ffff077224 */ /* 0x000fe400078e005b */
[----:B------:R-:W-:Y:S02]  /*28e60*/  IMAD.MOV.U32 R9, RZ, RZ, R95 ;  /* 0x000000ffff097224 */ /* 0x000fe400078e005f */
[----:B------:R-:W-:-:S02]  /*28e70*/  IMAD.MOV.U32 R10, RZ, RZ, R217 ;  /* 0x000000ffff0a7224 */ /* 0x000fc400078e00d9 */
[----:B------:R-:W-:Y:S02]  /*28e80*/  IMAD.MOV.U32 R12, RZ, RZ, R221 ;  /* 0x000000ffff0c7224 */ /* 0x000fe400078e00dd */
[----:B------:R-:W-:Y:S02]  /*28e90*/  IMAD.MOV.U32 R13, RZ, RZ, R223 ;  /* 0x000000ffff0d7224 */ /* 0x000fe400078e00df */
[----:B------:R-:W-:Y:S02]  /*28ea0*/  IMAD.MOV.U32 R15, RZ, RZ, R211 ;  /* 0x000000ffff0f7224 */ /* 0x000fe400078e00d3 */
[----:B-1----:R-:W-:Y:S01]  /*28eb0*/  IMAD.MOV.U32 R16, RZ, RZ, R213 ;  /* 0x000000ffff107224 */ /* 0x002fe200078e00d5 */
        /* <DEDUP_REMOVED lines=50> */
[----:B------:R-:W-:-:S04]  /*291e0*/  IMAD.MOV.U32 R67, RZ, RZ, R103 ;  /* 0x000000ffff437224 */ /* 0x000fc800078e0067 */
[----:B------:R1:W-:Y:S01]  /*291f0*/  STTM.x64 tmem[UR11+0x1c0], R4 ;  /* 0x0001c004000079ed */ /* 0x0003e2000834000b */
[----:B------:R-:W2:Y:S02]  /*29200*/  FENCE.VIEW.ASYNC.T ;  /* 0x00000000000073c6 */ /* 0x000ea40000000200 */
[----:B--2---:R-:W-:Y:S06]  /*29210*/  BAR.SYNC.DEFER_BLOCKING 0x0 ;  /* 0x0000000000007b1d */ /* 0x004fec0000010000 */
[----:B------:R-:W-:Y:S05]  /*29220*/  @P0 BRA `(.L_x_11) ;  /* 0x0000000800a40947 */ /* 0x000fea0003800000 */
[----:B------:R-:W-:Y:S01]  /*29230*/  ULEA UR9, UR5, UR7, 0x10 ;  /* 0x0000000705097291 */ /* 0x000fe2000f8e80ff */
[----:B-1----:R-:W-:Y:S01]  /*29240*/  MOV.SPILL R4, UR15 ;  /* 0x0000000f00047c02 */ /* 0x002fe20009000f00 */
[----:B------:R-:W-:Y:S01]  /*29250*/  UMOV UR21, URZ ;  /* 0x000000ff00157c82 */ /* 0x000fe20008000000 */
[----:B------:R-:W-:Y:S01]  /*29260*/  UIADD3 UR64, UPT, UPT, UR10, 0x108, URZ ;  /* 0x000001080a407890 */ /* 0x000fe2000fffe0ff */
[----:B------:R-:W-:Y:S01]  /*29270*/  MOV.SPILL R5, UR14 ;  /* 0x0000000e00057c02 */ /* 0x000fe20009000f00 */
[----:B------:R-:W-:Y:S02]  /*29280*/  UIADD3 UR9, UPT, UPT, UR9, 0x40000, URZ ;  /* 0x0004000009097890 */ /* 0x000fe4000fffe0ff */
[----:B------:R-:W-:Y:S02]  /*29290*/  UIADD3 UR65, UPT, UPT, UR10, 0x110, URZ ;  /* 0x000001100a417890 */ /* 0x000fe4000fffe0ff */
[----:B------:R-:W-:Y:S02]  /*292a0*/  USHF.R.U32.HI UR46, URZ, 0x4, UR9 ;  /* 0x00000004ff2e7899 */ /* 0x000fe40008011609 */
[----:B------:R-:W-:-:S02]  /*292b0*/  UIADD3 UR77, UPT, UPT, UR10, 0x118, URZ ;  /* 0x000001180a4d7890 */ /* 0x000fc4000fffe0ff */
[----:B------:R-:W-:Y:S01]  /*292c0*/  USGXT.U32 UR46, UR46, 0xe ;  /* 0x0000000e2e2e789a */ /* 0x000fe20008000000 */
[----:B------:R-:W-:Y:S01]  /*292d0*/  UMOV UR26, 0x0 ;  /* 0x00000000001a7882 */ /* 0x000fe20000000000 */
[----:B------:R-:W-:Y:S02]  /*292e0*/  UMOV UR27, 0x8200910 ;  /* 0x08200910001b7882 */ /* 0x000fe40000000000 */
[----:B------:R-:W-:Y:S01]  /*292f0*/  UIADD3 UR48, UP1, UPT, UR46, 0x2, URZ ;  /* 0x000000022e307890 */ /* 0x000fe2000ff3e0ff */
[----:B------:R-:W-:Y:S01]  /*29300*/  UMOV UR47, 0x40004040 ;  /* 0x40004040002f7882 */ /* 0x000fe20000000000 */
[----:B------:R-:W-:Y:S02]  /*29310*/  UMOV UR28, 0x0 ;  /* 0x00000000001c7882 */ /* 0x000fe40000000000 */
[----:B------:R-:W-:Y:S01]  /*29320*/  UIADD3.X UR49, UPT, UPT, UR21, 0x40004040, URZ, UP1, !UPT ;  /* 0x4000404015317890 */ /* 0x000fe20008ffe4ff */
[----:B------:R1:W-:Y:S01]  /*29330*/  UTCHMMA tmem[UR12], gdesc[UR46], tmem[UR10], tmem[UR26], idesc[UR27], UPT ;  /* 0x00ff1a2e0c0079ea */ /* 0x0003e2000b80000a */
[----:B------:R-:W-:-:S02]  /*29340*/  UIADD3 UR50, UP1, UPT, UR48, 0x2, URZ ;  /* 0x0000000230327890 */ /* 0x000fc4000ff3e0ff */
[----:B------:R-:W-:Y:S02]  /*29350*/  UIADD3 UR52, UP2, UPT, UR48, 0x4, URZ ;  /* 0x0000000430347890 */ /* 0x000fe4000ff5e0ff */
[----:B------:R-:W-:Y:S02]  /*29360*/  UIADD3.X UR51, UPT, UPT, UR49, URZ, URZ, UP1, !UPT ;  /* 0x000000ff31337290 */ /* 0x000fe40008ffe4ff */
[----:B------:R-:W-:Y:S02]  /*29370*/  UIADD3.X UR53, UPT, UPT, UR49, URZ, URZ, UP2, !UPT ;  /* 0x000000ff31357290 */ /* 0x000fe400097fe4ff */
[----:B------:R-:W-:Y:S02]  /*29380*/  UIADD3 UR54, UP2, UPT, UR48, 0x3fe, URZ ;  /* 0x000003fe30367890 */ /* 0x000fe4000ff5e0ff */
[----:B------:R-:W-:Y:S01]  /*29390*/  UIADD3 UR56, UP1, UPT, UR48, 0x400, URZ ;  /* 0x0000040030387890 */ /* 0x000fe2000ff3e0ff */
[----:B------:R-:W-:Y:S01]  /*293a0*/  UMOV UR29, 0x8200910 ;  /* 0x08200910001d7882 */ /* 0x000fe20000000000 */
[----:B------:R-:W-:-:S02]  /*293b0*/  UIADD3.X UR55, UPT, UPT, UR49, URZ, URZ, UP2, !UPT ;  /* 0x000000ff31377290 */ /* 0x000fc400097fe4ff */
[----:B------:R2:W-:Y:S01]  /*293c0*/  UTCHMMA tmem[UR64], gdesc[UR48], tmem[UR10], tmem[UR28], idesc[UR29], UPT ;  /* 0x00ff1c30400079ea */ /* 0x0005e2000b80000a */
[----:B------:R-:W-:Y:S02]  /*293d0*/  UIADD3 UR76, UPT, UPT, UR10, 0x120, URZ ;  /* 0x000001200a4c7890 */ /* 0x000fe4000fffe0ff */
[----:B-1----:R-:W-:Y:S02]  /*293e0*/  UIADD3 UR26, UP2, UPT, UR48, 0x402, URZ ;  /* 0x00000402301a7890 */ /* 0x002fe4000ff5e0ff */
[----:B------:R-:W-:Y:S01]  /*293f0*/  UIADD3.X UR57, UPT, UPT, UR49, URZ, URZ, UP1, !UPT ;  /* 0x000000ff31397290 */ /* 0x000fe20008ffe4ff */
[----:B------:R-:W-:Y:S01]  /*29400*/  UMOV UR32, 0x0 ;  /* 0x0000000000207882 */ /* 0x000fe20000000000 */
[----:B------:R-:W-:Y:S01]  /*29410*/  UMOV UR33, 0x8200910 ;  /* 0x0820091000217882 */ /* 0x000fe20000000000 */
[----:B------:R-:W-:Y:S02]  /*29420*/  UIADD3 UR66, UPT, UPT, UR10, 0x128, URZ ;  /* 0x000001280a427890 */ /* 0x000fe4000fffe0ff */
[----:B------:R1:W-:Y:S01]  /*29430*/  UTCHMMA tmem[UR65], gdesc[UR50], tmem[UR10], tmem[UR32], idesc[UR33], UPT ;  /* 0x00ff2032410079ea */ /* 0x0003e2000b80000a */
[----:B--2---:R-:W-:Y:S01]  /*29440*/  UIADD3 UR28, UP1, UPT, UR48, 0x404, URZ ;  /* 0x00000404301c7890 */ /* 0x004fe2000ff3e0ff */
[----:B------:R-:W-:Y:S01]  /*29450*/  UMOV UR30, 0x0 ;  /* 0x00000000001e7882 */ /* 0x000fe20000000000 */
[----:B------:R-:W-:Y:S01]  /*29460*/  UMOV UR31, 0x8200910 ;  /* 0x08200910001f7882 */ /* 0x000fe20000000000 */
[----:B------:R-:W-:-:S02]  /*29470*/  UIADD3 UR67, UPT, UPT, UR10, 0x130, URZ ;  /* 0x000001300a437890 */ /* 0x000fc4000fffe0ff */
[----:B------:R2:W-:Y:S01]  /*29480*/  UTCHMMA tmem[UR77], gdesc[UR52], tmem[UR10], tmem[UR30], idesc[UR31], UPT ;  /* 0x00ff1e344d0079ea */ /* 0x0005e2000b80000a */
[----:B------:R-:W-:Y:S02]  /*29490*/  UIADD3.X UR27, UPT, UPT, UR49, URZ, URZ, UP2, !UPT ;  /* 0x000000ff311b7290 */ /* 0x000fe400097fe4ff */
[----:B------:R-:W-:Y:S02]  /*294a0*/  UIADD3 UR69, UPT, UPT, UR10, 0x138, URZ ;  /* 0x000001380a457890 */ /* 0x000fe4000fffe0ff */
[----:B------:R-:W-:Y:S02]  /*294b0*/  UIADD3.X UR29, UPT, UPT, UR49, URZ, URZ, UP1, !UPT ;  /* 0x000000ff311d7290 */ /* 0x000fe40008ffe4ff */
[----:B-1----:R-:W-:Y:S01]  /*294c0*/  UIADD3 UR32, UP1, UPT, UR48, 0x800, URZ ;  /* 0x0000080030207890 */ /* 0x002fe2000ff3e0ff */
[----:B------:R-:W-:Y:S01]  /*294d0*/  UMOV UR34, 0x0 ;  /* 0x0000000000227882 */ /* 0x000fe20000000000 */
[----:B--2---:R-:W-:Y:S01]  /*294e0*/  UIADD3 UR30, UP2, UPT, UR48, 0x7fe, URZ ;  /* 0x000007fe301e7890 */ /* 0x004fe2000ff5e0ff */
[----:B------:R-:W-:Y:S01]  /*294f0*/  UMOV UR35, 0x8200910 ;  /* 0x0820091000237882 */ /* 0x000fe20000000000 */
[----:B------:R-:W-:Y:S01]  /*29500*/  UMOV UR36, 0x0 ;  /* 0x0000000000247882 */ /* 0x000fe20000000000 */
[----:B------:R-:W-:Y:S01]  /*29510*/  UMOV UR37, 0x8200910 ;  /* 0x0820091000257882 */ /* 0x000fe20000000000 */
[----:B------:R1:W-:Y:S01]  /*29520*/  UTCHMMA tmem[UR76], gdesc[UR54], tmem[UR10], tmem[UR34], idesc[UR35], UPT ;  /* 0x00ff22364c0079ea */ /* 0x0003e2000b80000a */
[----:B------:R-:W-:Y:S01]  /*29530*/  UIADD3.X UR31, UPT, UPT, UR49, URZ, URZ, UP2, !UPT ;  /* 0x000000ff311f7290 */ /* 0x000fe200097fe4ff */
[----:B------:R2:W-:Y:S01]  /*29540*/  UTCHMMA tmem[UR66], gdesc[UR56], tmem[UR10], tmem[UR36], idesc[UR37], UPT ;  /* 0x00ff2438420079ea */ /* 0x0005e2000b80000a */
[----:B------:R-:W-:-:S02]  /*29550*/  UIADD3 UR68, UPT, UPT, UR10, 0x140, URZ ;  /* 0x000001400a447890 */ /* 0x000fc4000fffe0ff */
[----:B------:R-:W-:Y:S01]  /*29560*/  UIADD3.X UR33, UPT, UPT, UR49, URZ, URZ, UP1, !UPT ;  /* 0x000000ff31217290 */ /* 0x000fe20008ffe4ff */
[----:B------:R-:W-:Y:S01]  /*29570*/  UMOV UR40, 0x0 ;  /* 0x0000000000287882 */ /* 0x000fe20000000000 */
[----:B------:R-:W-:Y:S01]  /*29580*/  UMOV UR41, 0x8200910 ;  /* 0x0820091000297882 */ /* 0x000fe20000000000 */
[----:B------:R-:W-:Y:S02]  /*29590*/  UIADD3 UR63, UPT, UPT, UR10, 0x148, URZ ;  /* 0x000001480a3f7890 */ /* 0x000fe4000fffe0ff */
[----:B------:R3:W-:Y:S01]  /*295a0*/  UTCHMMA tmem[UR67], gdesc[UR26], tmem[UR10], tmem[UR40], idesc[UR41], UPT ;  /* 0x00ff281a430079ea */ /* 0x0007e2000b80000a */
[----:B-1----:R-:W-:Y:S02]  /*295b0*/  UIADD3 UR34, UP2, UPT, UR48, 0x802, URZ ;  /* 0x0000080230227890 */ /* 0x002fe4000ff5e0ff */
[----:B--2---:R-:W-:Y:S01]  /*295c0*/  UIADD3 UR36, UP1, UPT, UR48, 0x804, URZ ;  /* 0x0000080430247890 */ /* 0x004fe2000ff3e0ff */
[----:B------:R-:W-:Y:S01]  /*295d0*/  UMOV UR38, 0x0 ;  /* 0x0000000000267882 */ /* 0x000fe20000000000 */
[----:B------:R-:W-:Y:S01]  /*295e0*/  UMOV UR39, 0x8200910 ;  /* 0x0820091000277882 */ /* 0x000fe20000000000 */
[----:B------:R-:W-:Y:S01]  /*295f0*/  UIADD3.X UR35, UPT, UPT, UR49, URZ, URZ, UP2, !UPT ;  /* 0x000000ff31237290 */ /* 0x000fe200097fe4ff */
[----:B------:R1:W-:Y:S01]  /*29600*/  UTCHMMA tmem[UR69], gdesc[UR28], tmem[UR10], tmem[UR38], idesc[UR39], UPT ;  /* 0x00ff261c450079ea */ /* 0x0003e2000b80000a */
[----:B------:R-:W-:-:S02]  /*29610*/  UIADD3.X UR37, UPT, UPT, UR49, URZ, URZ, UP1, !UPT ;  /* 0x000000ff31257290 */ /* 0x000fc40008ffe4ff */
[----:B---3--:R-:W-:Y:S01]  /*29620*/  UIADD3 UR40, UP1, UPT, UR48, 0xc00, URZ ;  /* 0x00000c0030287890 */ /* 0x008fe2000ff3e0ff */
[----:B------:R-:W-:Y:S01]  /*29630*/  UMOV UR42, 0x0 ;  /* 0x00000000002a7882 */ /* 0x000fe20000000000 */
[----:B------:R-:W-:Y:S01]  /*29640*/  UMOV UR43, 0x8200910 ;  /* 0x08200910002b7882 */ /* 0x000fe20000000000 */
[----:B------:R-:W-:Y:S01]  /*29650*/  UMOV UR44, 0x0 ;  /* 0x00000000002c7882 */ /* 0x000fe20000000000 */
[----:B------:R-:W-:Y:S01]  /*29660*/  UMOV UR45, 0x8200910 ;  /* 0x08200910002d7882 */ /* 0x000fe20000000000 */
[----:B------:R2:W-:Y:S01]  /*29670*/  UTCHMMA tmem[UR68], gdesc[UR30], tmem[UR10], tmem[UR42], idesc[UR43], UPT ;  /* 0x00ff2a1e440079ea */ /* 0x0005e2000b80000a */
[----:B-1----:R-:W-:Y:S01]  /*29680*/  UIADD3 UR38, UP2, UPT, UR48, 0xbfe, URZ ;  /* 0x00000bfe30267890 */ /* 0x002fe2000ff5e0ff */
[----:B------:R1:W-:Y:S01]  /*29690*/  UTCHMMA tmem[UR63], gdesc[UR32], tmem[UR10], tmem[UR44], idesc[UR45], UPT ;  /* 0x00ff2c203f0079ea */ /* 0x0003e2000b80000a */
[----:B------:R-:W-:Y:S02]  /*296a0*/  UIADD3 UR62, UPT, UPT, UR10, 0x150, URZ ;  /* 0x000001500a3e7890 */ /* 0x000fe4000fffe0ff */
[----:B------:R-:W-:-:S02]  /*296b0*/  UIADD3.X UR39, UPT, UPT, UR49, URZ, URZ, UP2, !UPT ;  /* 0x000000ff31277290 */ /* 0x000fc400097fe4ff */
[----:B------:R-:W-:Y:S02]  /*296c0*/  UIADD3.X UR41, UPT, UPT, UR49, URZ, URZ, UP1, !UPT ;  /* 0x000000ff31297290 */ /* 0x000fe40008ffe4ff */
[----:B------:R-:W-:Y:S02]  /*296d0*/  UIADD3 UR59, UPT, UPT, UR10, 0x158, URZ ;  /* 0x000001580a3b7890 */ /* 0x000fe4000fffe0ff */
[----:B--2---:R-:W-:Y:S02]  /*296e0*/  UIADD3 UR42, UP2, UPT, UR48, 0xc02, URZ ;  /* 0x00000c02302a7890 */ /* 0x004fe4000ff5e0ff */
[----:B-1----:R-:W-:Y:S02]  /*296f0*/  UIADD3 UR44, UP1, UPT, UR48, 0xc04, URZ ;  /* 0x00000c04302c7890 */ /* 0x002fe4000ff3e0ff */
[----:B------:R-:W-:Y:S02]  /*29700*/  UIADD3 UR58, UPT, UPT, UR10, 0x160, URZ ;  /* 0x000001600a3a7890 */ /* 0x000fe4000fffe0ff */
[----:B------:R-:W-:-:S02]  /*29710*/  UIADD3 UR9, UPT, UPT, UR10, 0x168, URZ ;  /* 0x000001680a097890 */ /* 0x000fc4000fffe0ff */
[----:B------:R-:W-:Y:S02]  /*29720*/  UIADD3 UR18, UPT, UPT, UR10, 0x170, URZ ;  /* 0x000001700a127890 */ /* 0x000fe4000fffe0ff */
[----:B------:R-:W-:Y:S02]  /*29730*/  UIADD3.X UR43, UPT, UPT, UR49, URZ, URZ, UP2, !UPT ;  /* 0x000000ff312b7290 */ /* 0x000fe400097fe4ff */
[----:B------:R-:W-:Y:S02]  /*29740*/  UIADD3 UR19, UPT, UPT, UR10, 0x178, URZ ;  /* 0x000001780a137890 */ /* 0x000fe4000fffe0ff */
[----:B------:R-:W-:Y:S02]  /*29750*/  UIADD3.X UR45, UPT, UPT, UR49, URZ, URZ, UP1, !UPT ;  /* 0x000000ff312d7290 */ /* 0x000fe40008ffe4ff */
[----:B------:R-:W-:Y:S02]  /*29760*/  UIADD3 UR20, UPT, UPT, UR10, 0x80, URZ ;  /* 0x000000800a147890 */ /* 0x000fe4000fffe0ff */
        /* <DEDUP_REMOVED lines=19> */
[----:B------:R-:W-:Y:S01]  /*298a0*/  UTCHMMA tmem[UR9], gdesc[UR40], tmem[UR10], tmem[UR74], idesc[UR75], UPT ;  /* 0x00ff4a28090079ea */ /* 0x000fe2000b80000a */
[----:B------:R-:W-:Y:S01]  /*298b0*/  UIADD3 UR67, UPT, UPT, UR10, 0x1a0, URZ ;  /* 0x000001a00a437890 */ /* 0x000fe2000fffe0ff */
[----:B------:R-:W-:Y:S01]  /*298c0*/  UMOV UR76, 0x0 ;  /* 0x00000000004c7882 */ /* 0x000fe20000000000 */
[----:B------:R-:W-:Y:S01]  /*298d0*/  UMOV UR77, 0x8200910 ;  /* 0x08200910004d7882 */ /* 0x000fe20000000000 */
[----:B------:R-:W-:Y:S01]  /*298e0*/  UMOV UR14, 0x0 ;  /* 0x00000000000e7882 */ /* 0x000fe20000000000 */
[----:B------:R-:W-:Y:S01]  /*298f0*/  UMOV UR15, 0x8200910 ;  /* 0x08200910000f7882 */ /* 0x000fe20000000000 */
[----:B------:R-:W-:-:S02]  /*29900*/  UIADD3 UR63, UPT, UPT, UR10, 0x80, URZ ;  /* 0x000000800a3f7890 */ /* 0x000fc4000fffe0ff */
[----:B------:R-:W-:Y:S01]  /*29910*/  UTCHMMA tmem[UR18], gdesc[UR42], tmem[UR10], tmem[UR76], idesc[UR77], UPT ;  /* 0x00ff4c2a120079ea */ /* 0x000fe2000b80000a */
[----:B-1----:R-:W-:Y:S02]  /*29920*/  UIADD3 UR61, UPT, UPT, UR10, 0x1a8, URZ ;  /* 0x000001a80a3d7890 */ /* 0x002fe4000fffe0ff */
[----:B------:R-:W-:Y:S01]  /*29930*/  UTCHMMA tmem[UR19], gdesc[UR44], tmem[UR10], tmem[UR14], idesc[UR15], UPT ;  /* 0x00ff0e2c130079ea */ /* 0x000fe2000b80000a */
[----:B--2---:R-:W-:Y:S01]  /*29940*/  UIADD3 UR59, UPT, UPT, UR10, 0x80, URZ ;  /* 0x000000800a3b7890 */ /* 0x004fe2000fffe0ff */
[----:B------:R1:W-:Y:S01]  /*29950*/  UTCHMMA tmem[UR21], gdesc[UR46], tmem[UR20], tmem[UR76], idesc[UR77], UPT ;  /* 0x00ff4c2e150079ea */ /* 0x0003e2000b800014 */
[----:B------:R-:W-:Y:S01]  /*29960*/  UIADD3 UR60, UPT, UPT, UR10, 0x1b0, URZ ;  /* 0x000001b00a3c7890 */ /* 0x000fe2000fffe0ff */
[----:B------:R2:W-:Y:S01]  /*29970*/  UTCHMMA tmem[UR23], gdesc[UR48], tmem[UR22], tmem[UR76], idesc[UR77], UPT ;  /* 0x00ff4c30170079ea */ /* 0x0005e2000b800016 */
[----:B---3--:R-:W-:Y:S01]  /*29980*/  UIADD3 UR58, UPT, UPT, UR10, 0x80, URZ ;  /* 0x000000800a3a7890 */ /* 0x008fe2000fffe0ff */
[----:B------:R3:W-:Y:S01]  /*29990*/  UTCHMMA tmem[UR25], gdesc[UR50], tmem[UR24], tmem[UR74], idesc[UR75], UPT ;  /* 0x00ff4a32190079ea */ /* 0x0007e2000b800018 */
[----:B------:R-:W-:-:S02]  /*299a0*/  UIADD3 UR69, UPT, UPT, UR10, 0x1b8, URZ ;  /* 0x000001b80a457890 */ /* 0x000fc4000fffe0ff */
[----:B------:R-:W-:Y:S02]  /*299b0*/  UIADD3 UR68, UPT, UPT, UR10, 0x80, URZ ;  /* 0x000000800a447890 */ /* 0x000fe4000fffe0ff */
[----:B------:R-:W-:Y:S02]  /*299c0*/  UIADD3 UR62, UPT, UPT, UR10, 0x1c0, URZ ;  /* 0x000001c00a3e7890 */ /* 0x000fe4000fffe0ff */
[----:B------:R-:W-:Y:S02]  /*299d0*/  UIADD3 UR72, UPT, UPT, UR10, 0x80, URZ ;  /* 0x000000800a487890 */ /* 0x000fe4000fffe0ff */
[----:B------:R-:W-:Y:S01]  /*299e0*/  UIADD3 UR71, UPT, UPT, UR10, 0x1c8, URZ ;  /* 0x000001c80a477890 */ /* 0x000fe2000fffe0ff */
[----:B-1----:R-:W-:Y:S01]  /*299f0*/  UMOV UR46, 0x0 ;  /* 0x00000000002e7882 */ /* 0x002fe20000000000 */
[----:B------:R-:W-:Y:S01]  /*29a00*/  UMOV UR47, 0x8200910 ;  /* 0x08200910002f7882 */ /* 0x000fe20000000000 */
[----:B------:R-:W-:Y:S01]  /*29a10*/  UIADD3 UR70, UPT, UPT, UR10, 0x80, URZ ;  /* 0x000000800a467890 */ /* 0x000fe2000fffe0ff */
[----:B------:R1:W-:Y:S01]  /*29a20*/  UTCHMMA tmem[UR65], gdesc[UR52], tmem[UR64], tmem[UR46], idesc[UR47], UPT ;  /* 0x00ff2e34410079ea */ /* 0x0003e2000b800040 */
[----:B------:R-:W-:Y:S01]  /*29a30*/  UIADD3 UR73, UPT, UPT, UR10, 0x1d0, URZ ;  /* 0x000001d00a497890 */ /* 0x000fe2000fffe0ff */
[----:B--2---:R-:W-:Y:S01]  /*29a40*/  UMOV UR48, 0x0 ;  /* 0x0000000000307882 */ /* 0x004fe20000000000 */
[----:B------:R-:W-:Y:S01]  /*29a50*/  UMOV UR49, 0x8200910 ;  /* 0x0820091000317882 */ /* 0x000fe20000000000 */
[----:B---3--:R-:W-:Y:S01]  /*29a60*/  UIADD3 UR74, UPT, UPT, UR10, 0x80, URZ ;  /* 0x000000800a4a7890 */ /* 0x008fe2000fffe0ff */
[----:B------:R2:W-:Y:S01]  /*29a70*/  UTCHMMA tmem[UR67], gdesc[UR54], tmem[UR66], tmem[UR48], idesc[UR49], UPT ;  /* 0x00ff3036430079ea */ /* 0x0005e2000b800042 */
[----:B------:R-:W-:Y:S01]  /*29a80*/  UIADD3 UR75, UPT, UPT, UR10, 0x1d8, URZ ;  /* 0x000001d80a4b7890 */ /* 0x000fe2000fffe0ff */
[----:B------:R-:W-:Y:S01]  /*29a90*/  UTCHMMA tmem[UR61], gdesc[UR56], tmem[UR63], tmem[UR48], idesc[UR49], UPT ;  /* 0x00ff30383d0079ea */ /* 0x000fe2000b80003f */
[----:B------:R3:W-:Y:S01]  /*29aa0*/  UTCHMMA tmem[UR60], gdesc[UR26], tmem[UR59], tmem[UR14], idesc[UR15], UPT ;  /* 0x00ff0e1a3c0079ea */ /* 0x0007e2000b80003b */
[----:B-1----:R-:W-:-:S02]  /*29ab0*/  UIADD3 UR53, UPT, UPT, UR10, 0x1e0, URZ ;  /* 0x000001e00a357890 */ /* 0x002fc4000fffe0ff */
[----:B------:R-:W-:Y:S02]  /*29ac0*/  UIADD3 UR52, UPT, UPT, UR10, 0x80, URZ ;  /* 0x000000800a347890 */ /* 0x000fe4000fffe0ff */
[----:B------:R-:W-:Y:S02]  /*29ad0*/  UIADD3 UR65, UPT, UPT, UR10, 0x1f0, URZ ;  /* 0x000001f00a417890 */ /* 0x000fe4000fffe0ff */
[----:B--2---:R-:W-:Y:S02]  /*29ae0*/  UIADD3 UR54, UPT, UPT, UR10, 0x1e8, URZ ;  /* 0x000001e80a367890 */ /* 0x004fe4000fffe0ff */
[----:B------:R-:W-:Y:S01]  /*29af0*/  UIADD3 UR55, UPT, UPT, UR10, 0x80, URZ ;  /* 0x000000800a377890 */ /* 0x000fe2000fffe0ff */
[----:B---3--:R-:W-:Y:S01]  /*29b00*/  R2UR.FILL UR15, R4 ;  /* 0x00000000040f72ca */ /* 0x008fe200004e0000 */
[----:B------:R-:W-:Y:S01]  /*29b10*/  UMOV UR66, 0x0 ;  /* 0x0000000000427882 */ /* 0x000fe20000000000 */
[----:B------:R-:W-:Y:S01]  /*29b20*/  UMOV UR67, 0x8200910 ;  /* 0x0820091000437882 */ /* 0x000fe20000000000 */
[----:B------:R-:W-:Y:S01]  /*29b30*/  UIADD3 UR56, UPT, UPT, UR10, 0x80, URZ ;  /* 0x000000800a387890 */ /* 0x000fe2000fffe0ff */
[----:B------:R2:W-:Y:S01]  /*29b40*/  UTCHMMA tmem[UR69], gdesc[UR28], tmem[UR58], tmem[UR66], idesc[UR67], UPT ;  /* 0x00ff421c450079ea */ /* 0x0005e2000b80003a */
[----:B------:R-:W-:Y:S01]  /*29b50*/  UIADD3 UR57, UPT, UPT, UR10, 0x1f8, URZ ;  /* 0x000001f80a397890 */ /* 0x000fe2000fffe0ff */
[----:B------:R2:W-:Y:S01]  /*29b60*/  UTCHMMA tmem[UR62], gdesc[UR30], tmem[UR68], tmem[UR76], idesc[UR77], UPT ;  /* 0x00ff4c1e3e0079ea */ /* 0x0005e2000b800044 */
[----:B------:R-:W-:Y:S01]  /*29b70*/  UMOV UR18, 0x0 ;  /* 0x0000000000127882 */ /* 0x000fe20000000000 */
[----:B------:R-:W-:Y:S01]  /*29b80*/  UMOV UR19, 0x8200910 ;  /* 0x0820091000137882 */ /* 0x000fe20000000000 */
[----:B------:R-:W-:Y:S01]  /*29b90*/  UMOV UR20, 0x0 ;  /* 0x0000000000147882 */ /* 0x000fe20000000000 */
[----:B------:R-:W-:Y:S01]  /*29ba0*/  UMOV UR21, 0x8200910 ;  /* 0x0820091000157882 */ /* 0x000fe20000000000 */
[----:B------:R-:W-:Y:S01]  /*29bb0*/  UMOV UR22, 0x0 ;  /* 0x0000000000167882 */ /* 0x000fe20000000000 */
[----:B------:R-:W-:Y:S01]  /*29bc0*/  UMOV UR23, 0x8200910 ;  /* 0x0820091000177882 */ /* 0x000fe20000000000 */
[----:B------:R2:W-:Y:S01]  /*29bd0*/  UTCHMMA tmem[UR71], gdesc[UR32], tmem[UR72], tmem[UR18], idesc[UR19], UPT ;  /* 0x00ff1220470079ea */ /* 0x0005e2000b800048 */
[----:B------:R2:W-:Y:S01]  /*29be0*/  UTCHMMA tmem[UR73], gdesc[UR34], tmem[UR70], tmem[UR20], idesc[UR21], UPT ;  /* 0x00ff1422490079ea */ /* 0x0005e2000b800046 */
[----:B------:R-:W-:Y:S01]  /*29bf0*/  UMOV UR24, 0x0 ;  /* 0x0000000000187882 */ /* 0x000fe20000000000 */
[----:B------:R-:W-:Y:S01]  /*29c00*/  UMOV UR25, 0x8200910 ;  /* 0x0820091000197882 */ /* 0x000fe20000000000 */
[----:B------:R2:W-:Y:S01]  /*29c10*/  UTCHMMA tmem[UR75], gdesc[UR36], tmem[UR74], tmem[UR22], idesc[UR23], UPT ;  /* 0x00ff16244b0079ea */ /* 0x0005e2000b80004a */
        /* <DEDUP_REMOVED lines=10> */
.L_x_11:
[----:B-1----:R-:W3:Y:S01]  /*29cc0*/  LDL.LU R7, [R1+0xb60] ;  /* 0x000b600001077983 */ /* 0x002ee20000300800 */
[----:B------:R-:W1:Y:S03]  /*29cd0*/  LDC R5, c[0x0][0x3a0] ;  /* 0x0000e800ff057b82 */ /* 0x000e660000000800 */
[----:B------:R-:W4:Y:S04]  /*29ce0*/  LDL.LU R6, [R1+0xb68] ;  /* 0x000b680001067983 */ /* 0x000f280000300800 */
[----:B------:R-:W5:Y:S04]  /*29cf0*/  LDL.LU R18, [R1+0xb58] ;  /* 0x000b580001127983 */ /* 0x000f680000300800 */
[----:B--2---:R-:W2:Y:S04]  /*29d00*/  LDL.LU R11, [R1+0xb64] ;  /* 0x000b6400010b7983 */ /* 0x004ea80000300800 */
[----:B------:R-:W5:Y:S04]  /*29d10*/  LDL.LU R17, [R1+0xb50] ;  /* 0x000b500001117983 */ /* 0x000f680000300800 */
[----:B------:R-:W5:Y:S04]  /*29d20*/  LDL.LU R16, [R1+0xb5c] ;  /* 0x000b5c0001107983 */ /* 0x000f680000300800 */
[----:B------:R-:W5:Y:S01]  /*29d30*/  LDL.LU R15, [R1+0xb48] ;  /* 0x000b4800010f7983 */ /* 0x000f620000300800 */
[----:B-1----:R-:W-:-:S03]  /*29d40*/  IADD3 R5, PT, PT, R5, 0x7f, RZ ;  /* 0x0000007f05057810 */ /* 0x002fc60007ffe0ff */
[----:B------:R-:W5:Y:S04]  /*29d50*/  LDL.LU R8, [R1+0xb54] ;  /* 0x000b540001087983 */ /* 0x000f680000300800 */
[----:B------:R-:W5:Y:S04]  /*29d60*/  LDL.LU R14, [R1+0xb40] ;  /* 0x000b4000010e7983 */ /* 0x000f680000300800 */
[----:B------:R-:W5:Y:S01]  /*29d70*/  LDL.LU R9, [R1+0xb4c] ;  /* 0x000b4c0001097983 */ /* 0x000f620000300800 */
[----:B------:R-:W-:-:S04]  /*29d80*/  SHF.R.S32.HI R4, RZ, 0x1f, R5 ;  /* 0x0000001fff047819 */ /* 0x000fc80000011405 */
[----:B------:R-:W-:Y:S02]  /*29d90*/  LEA.HI R4, R4, R5, RZ, 0x7 ;  /* 0x0000000504047211 */ /* 0x000fe400078f38ff */
[----:B------:R-:W1:Y:S02]  /*29da0*/  LDC R5, c[0x0][0x3a0] ;  /* 0x0000e800ff057b82 */ /* 0x000e640000000800 */
[----:B------:R-:W-:-:S05]  /*29db0*/  SHF.R.S32.HI R4, RZ, 0x7, R4 ;  /* 0x00000007ff047819 */ /* 0x000fca0000011404 */
[----:B------:R-:W-:Y:S01]  /*29dc0*/  VIADD R4, R4, 0xfffffffd ;  /* 0xfffffffd04047836 */ /* 0x000fe20000000000 */
[----:B------:R-:W-:Y:S04]  /*29dd0*/  BAR.SYNC.DEFER_BLOCKING 0x0 ;  /* 0x0000000000007b1d */ /* 0x000fe80000010000 */
[----:B------:R-:W-:Y:S01]  /*29de0*/  ISETP.GE.AND P3, PT, R82, R4, PT ;  /* 0x000000045200720c */ /* 0x000fe20003f66270 */
[----:B-1----:R-:W-:-:S04]  /*29df0*/  VIADD R5, R5, 0xfffffe80 ;  /* 0xfffffe8005057836 */ /* 0x002fc80000000000 */
[----:B------:R-:W-:-:S05]  /*29e00*/  IMAD R5, R82, -0x80, R5 ;  /* 0xffffff8052057824 */ /* 0x000fca00078e0205 */
[----:B------:R-:W-:-:S04]  /*29e10*/  ISETP.GT.AND P4, PT, R5, RZ, PT ;  /* 0x000000ff0500720c */ /* 0x000fc80003f84270 */
[----:B------:R-:W-:-:S04]  /*29e20*/  SEL R4, RZ, 0x4, !P4 ;  /* 0x00000004ff047807 */ /* 0x000fc80006000000 */
[----:B------:R-:W-:-:S04]  /*29e30*/  SEL R4, R4, RZ, !P3 ;  /* 0x000000ff04047207 */ /* 0x000fc80005800000 */
[----:B------:R-:W-:Y:S02]  /*29e40*/  ISETP.NE.U32.AND P5, PT, R4, RZ, PT ;  /* 0x000000ff0400720c */ /* 0x000fe40003fa5070 */
[----:B------:R-:W-:Y:S02]  /*29e50*/  LEA R4, R83, UR15, 0x2 ;  /* 0x0000000f53047c11 */ /* 0x000fe4000f8e10ff */
[----:B----4-:R-:W-:-:S04]  /*29e60*/  IADD3 R6, P4, PT, R6, R2, RZ ;  /* 0x0000000206067210 */ /* 0x010fc80007f9e0ff */
[----:B---3--:R-:W-:Y:S01]  /*29e70*/  IADD3.X R7, PT, PT, R7, R0, RZ, P4, !PT ;  /* 0x0000000007077210 */ /* 0x008fe200027fe4ff */
[----:B------:R1:W-:Y:S01]  /*29e80*/  STL [R1+0xb68], R6 ;  /* 0x000b680601007387 */ /* 0x0003e20000100800 */
[----:B------:R-:W-:Y:S02]  /*29e90*/  ISETP.GT.AND P4, PT, R5, 0x1, PT ;  /* 0x000000010500780c */ /* 0x000fe40003f84270 */
[----:B--2---:R-:W-:Y:S01]  /*29ea0*/  IADD3 R11, P6, PT, R11, R2, RZ ;  /* 0x000000020b0b7210 */ /* 0x004fe20007fde0ff */
[----:B------:R2:W-:Y:S04]  /*29eb0*/  STL [R1+0xb60], R7 ;  /* 0x000b600701007387 */ /* 0x0005e80000100800 */
[----:B------:R-:W3:Y:S01]  /*29ec0*/  LDL.LU R13, [R1+0xb38] ;  /* 0x000b3800010d7983 */ /* 0x000ee20000300800 */
[----:B-----5:R-:W-:-:S03]  /*29ed0*/  IMAD.X R18, R18, 0x1, R0, P6 ;  /* 0x0000000112127824 */ /* 0x020fc600030e0600 */
[----:B------:R-:W4:Y:S04]  /*29ee0*/  LDL.LU R12, [R1+0xb44] ;  /* 0x000b4400010c7983 */ /* 0x000f280000300800 */
[----:B------:R-:W-:Y:S01]  /*29ef0*/  @!PT LDS RZ, [RZ] ;  /* 0x00000000fffff984 */ /* 0x000fe20000000800 */
[----:B------:R-:W-:Y:S01]  /*29f00*/  @!PT LDS RZ, [RZ] ;  /* 0x00000000fffff984 */ /* 0x000fe20000000800 */
[----:B------:R-:W-:Y:S01]  /*29f10*/  @!PT LDS RZ, [RZ] ;  /* 0x00000000fffff984 */ /* 0x000fe20000000800 */
[----:B------:R1:W-:Y:S01]  /*29f20*/  LDGSTS.E [R4], desc[UR16][R6.64], P5 ;  /* 0x0000000006047fae */ /* 0x0003e2000a9a1010 */
[----:B------:R-:W-:-:S03]  /*29f30*/  IADD3 R16, P6, PT, R16, R2, RZ ;  /* 0x0000000210107210 */ /* 0x000fc60007fde0ff */
[----:B------:R-:W5:Y:S01]  /*29f40*/  LDL.LU R10, [R1+0xb3c] ;  /* 0x000b3c00010a7983 */ /* 0x000f620000300800 */
[----:B-1----:R-:W-:-:S04]  /*29f50*/  SEL R6, RZ, 0x4, !P4 ;  /* 0x00000004ff067807 */ /* 0x002fc80006000000 */
[----:B------:R-:W-:Y:S01]  /*29f60*/  SEL R6, R6, RZ, !P3 ;  /* 0x000000ff06067207 */ /* 0x000fe20005800000 */
[----:B------:R-:W-:Y:S01]  /*29f70*/  IMAD.X R17, R17, 0x1, R0, P6 ;  /* 0x0000000111117824 */ /* 0x000fe200030e0600 */
[----:B------:R1:W-:Y:S01]  /*29f80*/  STL [R1+0xb64], R11 ;  /* 0x000b640b01007387 */ /* 0x0003e20000100800 */
[-C--:B------:R-:W-:Y:S02]  /*29f90*/  IADD3 R8, P6, PT, R8, R2.reuse, RZ ;  /* 0x0000000208087210 */ /* 0x080fe40007fde0ff */
[----:B------:R-:W-:Y:S01]  /*29fa0*/  ISETP.NE.U32.AND P4, PT, R6, RZ, PT ;  /* 0x000000ff0600720c */ /* 0x000fe20003f85070 */
[----:B------:R-:W-:Y:S01]  /*29fb0*/  STL [R1+0xb58], R18 ;  /* 0x000b581201007387 */ /* 0x000fe20000100800 */
[----:B------:R-:W-:Y:S01]  /*29fc0*/  MOV R6, R11 ;  /* 0x0000000b00067202 */ /* 0x000fe20000000f00 */
[----:B--2---:R-:W-:Y:S02]  /*29fd0*/  IMAD.MOV.U32 R7, RZ, RZ, R18 ;  /* 0x000000ffff077224 */ /* 0x004fe400078e0012 */
[----:B-1----:R-:W2:Y:S01]  /*29fe0*/  LDL.LU R11, [R1+0xb30] ;  /* 0x000b3000010b7983 */ /* 0x002ea20000300800 */
[----:B------:R-:W-:Y:S01]  /*29ff0*/  IMAD.X R15, R15, 0x1, R0, P6 ;  /* 0x000000010f0f7824 */ /* 0x000fe200030e0600 */
[----:B------:R-:W-:-:S02]  /*2a000*/  IADD3 R9, P6, PT, R9, R2, RZ ;  /* 0x0000000209097210 */ /* 0x000fc40007fde0ff */
[----:B------:R1:W-:Y:S01]  /*2a010*/  LDGSTS.E [R4+0x200], desc[UR16][R6.64], P5 ;  /* 0x0020000006047fae */ /* 0x0003e2000a9a1010 */
[----:B------:R-:W-:Y:S02]  /*2a020*/  ISETP.GT.AND P5, PT, R5, 0x2, PT ;  /* 0x000000020500780c */ /* 0x000fe40003fa4270 */
[----:B------:R-:W-:Y:S01]  /*2a030*/  IMAD.X R14, R14, 0x1, R0, P6 ;  /* 0x000000010e0e7824 */ /* 0x000fe200030e0600 */
[----:B------:R1:W-:Y:S04]  /*2a040*/  STL [R1+0xb5c], R16 ;  /* 0x000b5c1001007387 */ /* 0x0003e80000100800 */
[----:B------:R-:W-:Y:S01]  /*2a050*/  STL [R1+0xb50], R17 ;  /* 0x000b501101007387 */ /* 0x000fe20000100800 */
[----:B-1----:R-:W-:Y:S01]  /*2a060*/  IMAD.MOV.U32 R6, RZ, RZ, R16 ;  /* 0x000000ffff067224 */ /* 0x002fe200078e0010 */
[----:B------:R-:W-:-:S02]  /*2a070*/  MOV R7, R17 ;  /* 0x0000001100077202 */ /* 0x000fc40000000f00 */
[----:B------:R-:W-:Y:S04]  /*2a080*/  STL [R1+0xb54], R8 ;  /* 0x000b540801007387 */ /* 0x000fe80000100800 */
[----:B------:R1:W-:Y:S04]  /*2a090*/  LDGSTS.E [R4+0x400], desc[UR16][R6.64], P4 ;  /* 0x0040000006047fae */ /* 0x0003e8000a1a1010 */
[----:B------:R1:W-:Y:S04]  /*2a0a0*/  STL [R1+0xb48], R15 ;  /* 0x000b480f01007387 */ /* 0x0003e80000100800 */
[----:B------:R-:W2:Y:S01]  /*2a0b0*/  LDL.LU R19, [R1+0xb28] ;  /* 0x000b280001137983 */ /* 0x000ea20000300800 */
[----:B-1----:R-:W-:-:S03]  /*2a0c0*/  SEL R6, RZ, 0x4, !P5 ;  /* 0x00000004ff067807 */ /* 0x002fc60006800000 */
[----:B------:R1:W-:Y:S01]  /*2a0d0*/  STL [R1+0xb4c], R9 ;  /* 0x000b4c0901007387 */ /* 0x0003e20000100800 */
[----:B------:R-:W-:-:S03]  /*2a0e0*/  SEL R6, R6, RZ, !P3 ;  /* 0x000000ff06067207 */ /* 0x000fc60005800000 */
[----:B------:R1:W-:Y:S04]  /*2a0f0*/  STL [R1+0xb40], R14 ;  /* 0x000b400e01007387 */ /* 0x0003e80000100800 */
[----:B------:R-:W2:Y:S01]  /*2a100*/  LDL.LU R16, [R1+0xb34] ;  /* 0x000b340001107983 */ /* 0x000ea20000300800 */
[----:B------:R-:W-:Y:S01]  /*2a110*/  ISETP.NE.U32.AND P5, PT, R6, RZ, PT ;  /* 0x000000ff0600720c */ /* 0x000fe20003fa5070 */
[----:B------:R-:W-:Y:S01]  /*2a120*/  IMAD.MOV.U32 R7, RZ, RZ, R15 ;  /* 0x000000ffff077224 */ /* 0x000fe200078e000f */
[----:B------:R-:W-:Y:S01]  /*2a130*/  MOV R6, R8 ;  /* 0x0000000800067202 */ /* 0x000fe20000000f00 */
[----:B------:R-:W2:Y:S04]  /*2a140*/  LDL.LU R15, [R1+0xb20] ;  /* 0x000b2000010f7983 */ /* 0x000ea80000300800 */
[----:B------:R-:W2:Y:S04]  /*2a150*/  LDL.LU R8, [R1+0xb2c] ;  /* 0x000b2c0001087983 */ /* 0x000ea80000300800 */
[----:B------:R1:W-:Y:S04]  /*2a160*/  LDGSTS.E [R4+0x600], desc[UR16][R6.64], P4 ;  /* 0x0060000006047fae */ /* 0x0003e8000a1a1010 */
[----:B------:R-:W2:Y:S01]  /*2a170*/  LDL.LU R18, [R1+0xb18] ;  /* 0x000b180001127983 */ /* 0x000ea20000300800 */
[----:B-1----:R-:W-:-:S03]  /*2a180*/  IMAD.MOV.U32 R6, RZ, RZ, R9 ;  /* 0x000000ffff067224 */ /* 0x002fc600078e0009 */
[----:B------:R-:W2:Y:S01]  /*2a190*/  LDL.LU R9, [R1+0xb24] ;  /* 0x000b240001097983 */ /* 0x000ea20000300800 */
[----:B------:R-:W-:Y:S02]  /*2a1a0*/  MOV R7, R14 ;  /* 0x0000000e00077202 */ /* 0x000fe40000000f00 */
[----:B------:R-:W-:Y:S01]  /*2a1b0*/  ISETP.GT.AND P4, PT, R5, 0x3, PT ;  /* 0x000000030500780c */ /* 0x000fe20003f84270 */
[----:B------:R-:W2:Y:S04]  /*2a1c0*/  LDL.LU R14, [R1+0xb1c] ;  /* 0x000b1c00010e7983 */ /* 0x000ea80000300800 */
[----:B------:R1:W-:Y:S02]  /*2a1d0*/  LDGSTS.E [R4+0x800], desc[UR16][R6.64], P5 ;  /* 0x0080000006047fae */ /* 0x0003e4000a9a1010 */
[----:B-1----:R-:W-:-:S04]  /*2a1e0*/  SEL R6, RZ, 0x4, !P4 ;  /* 0x00000004ff067807 */ /* 0x002fc80006000000 */
[----:B------:R-:W-:-:S04]  /*2a1f0*/  SEL R6, R6, RZ, !P3 ;  /* 0x000000ff06067207 */ /* 0x000fc80005800000 */
[----:B------:R-:W-:Y:S02]  /*2a200*/  ISETP.NE.U32.AND P4, PT, R6, RZ, PT ;  /* 0x000000ff0600720c */ /* 0x000fe40003f85070 */
[----:B----4-:R-:W-:-:S05]  /*2a210*/  IADD3 R12, P6, PT, R12, R2, RZ ;  /* 0x000000020c0c7210 */ /* 0x010fca0007fde0ff */
[----:B---3--:R-:W-:Y:S01]  /*2a220*/  IMAD.X R13, R13, 0x1, R0, P6 ;  /* 0x000000010d0d7824 */ /* 0x008fe200030e0600 */
[----:B-----5:R-:W-:-:S03]  /*2a230*/  IADD3 R10, P6, PT, R10, R2, RZ ;  /* 0x000000020a0a7210 */ /* 0x020fc60007fde0ff */
[----:B------:R-:W-:Y:S01]  /*2a240*/  IMAD.MOV.U32 R7, RZ, RZ, R13 ;  /* 0x000000ffff077224 */ /* 0x000fe200078e000d */
[----:B------:R-:W-:Y:S01]  /*2a250*/  MOV R6, R12 ;  /* 0x0000000c00067202 */ /* 0x000fe20000000f00 */
[----:B------:R-:W-:Y:S04]  /*2a260*/  STL [R1+0xb44], R12 ;  /* 0x000b440c01007387 */ /* 0x000fe80000100800 */
[----:B------:R1:W-:Y:S04]  /*2a270*/  STL [R1+0xb38], R13 ;  /* 0x000b380d01007387 */ /* 0x0003e80000100800 */
[----:B------:R-:W3:Y:S04]  /*2a280*/  LDL.LU R17, [R1+0xb10] ;  /* 0x000b100001117983 */ /* 0x000ee80000300800 */
[----:B------:R-:W-:Y:S04]  /*2a290*/  STL [R1+0xb3c], R10 ;  /* 0x000b3c0a01007387 */ /* 0x000fe80000100800 */
[----:B------:R4:W-:Y:S01]  /*2a2a0*/  LDGSTS.E [R4+0xa00], desc[UR16][R6.64], P5 ;  /* 0x00a0000006047fae */ /* 0x0009e2000a9a1010 */
[----:B--2---:R-:W-:-:S05]  /*2a2b0*/  IMAD.X R11, R11, 0x1, R0, P6 ;  /* 0x000000010b0b7824 */ /* 0x004fca00030e0600 */
[----:B------:R2:W-:Y:S01]  /*2a2c0*/  STL [R1+0xb30], R11 ;  /* 0x000b300b01007387 */ /* 0x0005e20000100800 */
[----:B----4-:R-:W-:-:S03]  /*2a2d0*/  MOV R7, R11 ;  /* 0x0000000b00077202 */ /* 0x010fc60000000f00 */
[----:B-1----:R-:W4:Y:S01]  /*2a2e0*/  LDL.LU R13, [R1+0xb08] ;  /* 0x000b0800010d7983 */ /* 0x002f220000300800 */
[----:B------:R-:W-:-:S03]  /*2a2f0*/  IMAD.MOV.U32 R6, RZ, RZ, R10 ;  /* 0x000000ffff067224 */ /* 0x000fc600078e000a */
[----:B--2---:R-:W2:Y:S01]  /*2a300*/  LDL.LU R11, [R1+0xb14] ;  /* 0x000b1400010b7983 */ /* 0x004ea20000300800 */
[----:B------:R-:W-:-:S03]  /*2a310*/  ISETP.GT.AND P5, PT, R5, 0x4, PT ;  /* 0x000000040500780c */ /* 0x000fc60003fa4270 */
[----:B------:R-:W5:Y:S04]  /*2a320*/  LDL.LU R12, [R1+0xb00] ;  /* 0x000b0000010c7983 */ /* 0x000f680000300800 */
[----:B------:R-:W5:Y:S04]  /*2a330*/  LDL.LU R10, [R1+0xb0c] ;  /* 0x000b0c00010a7983 */ /* 0x000f680000300800 */
[----:B------:R1:W-:Y:S02]  /*2a340*/  LDGSTS.E [R4+0xc00], desc[UR16][R6.64], P4 ;  /* 0x00c0000006047fae */ /* 0x0003e4000a1a1010 */
[----:B-1----:R-:W-:-:S02]  /*2a350*/  SEL R6, RZ, 0x4, !P5 ;  /* 0x00000004ff067807 */ /* 0x002fc40006800000 */
[----:B------:R-:W-:Y:S02]  /*2a360*/  IADD3 R16, P6, PT, R16, R2, RZ ;  /* 0x0000000210107210 */ /* 0x000fe40007fde0ff */
[----:B------:R-:W-:-:S03]  /*2a370*/  SEL R6, R6, RZ, !P3 ;  /* 0x000000ff06067207 */ /* 0x000fc60005800000 */
[----:B------:R-:W-:Y:S01]  /*2a380*/  IMAD.X R19, R19, 0x1, R0, P6 ;  /* 0x0000000113137824 */ /* 0x000fe200030e0600 */
[----:B------:R-:W-:Y:S02]  /*2a390*/  ISETP.NE.U32.AND P5, PT, R6, RZ, PT ;  /* 0x000000ff0600720c */ /* 0x000fe40003fa5070 */
[----:B------:R-:W-:Y:S01]  /*2a3a0*/  IADD3 R8, P6, PT, R8, R2, RZ ;  /* 0x0000000208087210 */ /* 0x000fe20007fde0ff */
[----:B------:R-:W-:Y:S01]  /*2a3b0*/  IMAD.MOV.U32 R7, RZ, RZ, R19 ;  /* 0x000000ffff077224 */ /* 0x000fe200078e0013 */
[----:B------:R-:W-:-:S03]  /*2a3c0*/  MOV R6, R16 ;  /* 0x0000001000067202 */ /* 0x000fc60000000f00 */
[----:B------:R-:W-:Y:S01]  /*2a3d0*/  IMAD.X R15, R15, 0x1, R0, P6 ;  /* 0x000000010f0f7824 */ /* 0x000fe200030e0600 */
[----:B------:R1:W-:Y:S04]  /*2a3e0*/  STL [R1+0xb34], R16 ;  /* 0x000b341001007387 */ /* 0x0003e80000100800 */
[----:B------:R1:W-:Y:S01]  /*2a3f0*/  LDGSTS.E [R4+0xe00], desc[UR16][R6.64], P4 ;  /* 0x00e0000006047fae */ /* 0x0003e2000a1a1010 */
[----:B------:R-:W-:-:S03]  /*2a400*/  ISETP.GT.AND P4, PT, R5, 0x5, PT ;  /* 0x000000050500780c */ /* 0x000fc60003f84270 */
[----:B------:R-:W-:Y:S04]  /*2a410*/  STL [R1+0xb28], R19 ;  /* 0x000b281301007387 */ /* 0x000fe80000100800 */
[----:B------:R-:W-:Y:S01]  /*2a420*/  STL [R1+0xb2c], R8 ;  /* 0x000b2c0801007387 */ /* 0x000fe20000100800 */
[----:B-1----:R-:W-:Y:S01]  /*2a430*/  IMAD.MOV.U32 R6, RZ, RZ, R8 ;  /* 0x000000ffff067224 */ /* 0x002fe200078e0008 */
[----:B------:R-:W-:Y:S02]  /*2a440*/  MOV R7, R15 ;  /* 0x0000000f00077202 */ /* 0x000fe40000000f00 */
[----:B------:R1:W-:Y:S01]  /*2a450*/  STL [R1+0xb20], R15 ;  /* 0x000b200f01007387 */ /* 0x0003e20000100800 */
[----:B------:R-:W-:-:S03]  /*2a460*/  IADD3 R9, P6, PT, R9, R2, RZ ;  /* 0x0000000209097210 */ /* 0x000fc60007fde0ff */
[----:B------:R-:W5:Y:S04]  /*2a470*/  LDL.LU R16, [R1+0xaf8] ;  /* 0x000af80001107983 */ /* 0x000f680000300800 */
[----:B------:R1:W-:Y:S04]  /*2a480*/  LDGSTS.E [R4+0x1000], desc[UR16][R6.64], P5 ;  /* 0x0100000006047fae */ /* 0x0003e8000a9a1010 */
[----:B-1----:R-:W5:Y:S01]  /*2a490*/  LDL.LU R15, [R1+0xb04] ;  /* 0x000b0400010f7983 */ /* 0x002f620000300800 */
[----:B------:R-:W-:-:S03]  /*2a4a0*/  IMAD.X R18, R18, 0x1, R0, P6 ;  /* 0x0000000112127824 */ /* 0x000fc600030e0600 */
[----:B------:R-:W5:Y:S01]  /*2a4b0*/  LDL.LU R8, [R1+0xafc] ;  /* 0x000afc0001087983 */ /* 0x000f620000300800 */
[----:B------:R-:W-:-:S04]  /*2a4c0*/  SEL R6, RZ, 0x4, !P4 ;  /* 0x00000004ff067807 */ /* 0x000fc80006000000 */
[----:B------:R-:W-:Y:S01]  /*2a4d0*/  SEL R6, R6, RZ, !P3 ;  /* 0x000000ff06067207 */ /* 0x000fe20005800000 */
[----:B------:R1:W-:Y:S03]  /*2a4e0*/  STL [R1+0xb24], R9 ;  /* 0x000b240901007387 */ /* 0x0003e60000100800 */
[----:B------:R-:W-:Y:S01]  /*2a4f0*/  ISETP.NE.U32.AND P4, PT, R6, RZ, PT ;  /* 0x000000ff0600720c */ /* 0x000fe20003f85070 */
[----:B------:R-:W-:Y:S01]  /*2a500*/  STL [R1+0xb18], R18 ;  /* 0x000b181201007387 */ /* 0x000fe20000100800 */
[----:B------:R-:W-:-:S03]  /*2a510*/  MOV R6, R9 ;  /* 0x0000000900067202 */ /* 0x000fc60000000f00 */
[----:B-1----:R-:W5:Y:S01]  /*2a520*/  LDL.LU R9, [R1+0xaf0] ;  /* 0x000af00001097983 */ /* 0x002f620000300800 */
[----:B------:R-:W-:Y:S01]  /*2a530*/  IADD3 R14, P6, PT, R14, R2, RZ ;  /* 0x000000020e0e7210 */ /* 0x000fe20007fde0ff */
[----:B------:R-:W-:-:S05]  /*2a540*/  IMAD.MOV.U32 R7, RZ, RZ, R18 ;  /* 0x000000ffff077224 */ /* 0x000fca00078e0012 */
[----:B------:R1:W-:Y:S01]  /*2a550*/  LDGSTS.E [R4+0x1200], desc[UR16][R6.64], P5 ;  /* 0x0120000006047fae */ /* 0x0003e2000a9a1010 */
[----:B------:R-:W-:-:S03]  /*2a560*/  ISETP.GT.AND P5, PT, R5, 0x6, PT ;  /* 0x000000060500780c */ /* 0x000fc60003fa4270 */
[----:B------:R2:W-:Y:S01]  /*2a570*/  STL [R1+0xb1c], R14 ;  /* 0x000b1c0e01007387 */ /* 0x0005e20000100800 */
[----:B-1----:R-:W-:Y:S02]  /*2a580*/  IMAD.MOV.U32 R6, RZ, RZ, R14 ;  /* 0x000000ffff067224 */ /* 0x002fe400078e000e */
[----:B---3--:R-:W-:-:S05]  /*2a590*/  IMAD.X R17, R17, 0x1, R0, P6 ;  /* 0x0000000111117824 */ /* 0x008fca00030e0600 */
[----:B------:R-:W-:Y:S01]  /*2a5a0*/  MOV R7, R17 ;  /* 0x0000001100077202 */ /* 0x000fe20000000f00 */
[----:B------:R-:W-:Y:S04]  /*2a5b0*/  STL [R1+0xb10], R17 ;  /* 0x000b101101007387 */ /* 0x000fe80000100800 */
[----:B------:R1:W-:Y:S01]  /*2a5c0*/  LDGSTS.E [R4+0x1400], desc[UR16][R6.64], P4 ;  /* 0x0140000006047fae */ /* 0x0003e2000a1a1010 */
[----:B--2---:R-:W-:-:S05]  /*2a5d0*/  IADD3 R11, P6, PT, R11, R2, RZ ;  /* 0x000000020b0b7210 */ /* 0x004fca0007fde0ff */
[--C-:B----4-:R-:W-:Y:S01]  /*2a5e0*/  IMAD.X R13, R13, 0x1, R0.reuse, P6 ;  /* 0x000000010d0d7824 */ /* 0x110fe200030e0600 */
[----:B-----5:R-:W-:Y:S02]  /*2a5f0*/  IADD3 R10, P6, PT, R10, R2, RZ ;  /* 0x000000020a0a7210 */ /* 0x020fe40007fde0ff */
[----:B-1----:R-:W-:Y:S01]  /*2a600*/  SEL R6, RZ, 0x4, !P5 ;  /* 0x00000004ff067807 */ /* 0x002fe20006800000 */
[----:B------:R-:W-:Y:S02]  /*2a610*/  STL [R1+0xb14], R11 ;  /* 0x000b140b01007387 */ /* 0x000fe40000100800 */
[----:B------:R-:W-:Y:S01]  /*2a620*/  IMAD.X R12, R12, 0x1, R0, P6 ;  /* 0x000000010c0c7824 */ /* 0x000fe200030e0600 */
[----:B------:R-:W-:Y:S01]  /*2a630*/  SEL R6, R6, RZ, !P3 ;  /* 0x000000ff06067207 */ /* 0x000fe20005800000 */
[----:B------:R1:W-:Y:S04]  /*2a640*/  STL [R1+0xb08], R13 ;  /* 0x000b080d01007387 */ /* 0x0003e80000100800 */
[----:B------:R-:W2:Y:S01]  /*2a650*/  LDL.LU R19, [R1+0xae8] ;  /* 0x000ae80001137983 */ /* 0x000ea20000300800 */
[----:B------:R-:W-:-:S03]  /*2a660*/  ISETP.NE.U32.AND P5, PT, R6, RZ, PT ;  /* 0x000000ff0600720c */ /* 0x000fc60003fa5070 */
[----:B------:R-:W-:Y:S01]  /*2a670*/  STL [R1+0xb0c], R10 ;  /* 0x000b0c0a01007387 */ /* 0x000fe20000100800 */
[----:B------:R-:W-:-:S03]  /*2a680*/  MOV R6, R11 ;  /* 0x0000000b00067202 */ /* 0x000fc60000000f00 */
[----:B------:R3:W-:Y:S01]  /*2a690*/  STL [R1+0xb00], R12 ;  /* 0x000b000c01007387 */ /* 0x0007e20000100800 */
[----:B------:R-:W-:-:S03]  /*2a6a0*/  IMAD.MOV.U32 R7, RZ, RZ, R13 ;  /* 0x000000ffff077224 */ /* 0x000fc600078e000d */
[----:B------:R-:W4:Y:S04]  /*2a6b0*/  LDL.LU R14, [R1+0xaf4] ;  /* 0x000af400010e7983 */ /* 0x000f280000300800 */
[----:B-1----:R-:W5:Y:S04]  /*2a6c0*/  LDL.LU R13, [R1+0xae0] ;  /* 0x000ae000010d7983 */ /* 0x002f680000300800 */
[----:B------:R-:W5:Y:S04]  /*2a6d0*/  LDL.LU R11, [R1+0xaec] ;  /* 0x000aec00010b7983 */ /* 0x000f680000300800 */
[----:B------:R1:W-:Y:S01]  /*2a6e0*/  LDGSTS.E [R4+0x1600], desc[UR16][R6.64], P4 ;  /* 0x0160000006047fae */ /* 0x0003e2000a1a1010 */
[----:B------:R-:W-:-:S03]  /*2a6f0*/  ISETP.GT.AND P4, PT, R5, 0x7, PT ;  /* 0x000000070500780c */ /* 0x000fc60003f84270 */
[----:B------:R-:W5:Y:S01]  /*2a700*/  LDL.LU R18, [R1+0xad8] ;  /* 0x000ad80001127983 */ /* 0x000f620000300800 */
[----:B-1----:R-:W-:Y:S01]  /*2a710*/  IMAD.MOV.U32 R6, RZ, RZ, R10 ;  /* 0x000000ffff067224 */ /* 0x002fe200078e000a */
[----:B------:R-:W-:Y:S02]  /*2a720*/  MOV R7, R12 ;  /* 0x0000000c00077202 */ /* 0x000fe40000000f00 */
[----:B---3--:R-:W3:Y:S04]  /*2a730*/  LDL.LU R12, [R1+0xae4] ;  /* 0x000ae400010c7983 */ /* 0x008ee80000300800 */
[----:B------:R1:W-:Y:S04]  /*2a740*/  LDGSTS.E [R4+0x1800], desc[UR16][R6.64], P5 ;  /* 0x0180000006047fae */ /* 0x0003e8000a9a1010 */
[----:B------:R-:W3:Y:S01]  /*2a750*/  LDL.LU R10, [R1+0xadc] ;  /* 0x000adc00010a7983 */ /* 0x000ee20000300800 */
[----:B------:R-:W-:-:S02]  /*2a760*/  IADD3 R15, P6, PT, R15, R2, RZ ;  /* 0x000000020f0f7210 */ /* 0x000fc40007fde0ff */
[----:B-1----:R-:W-:-:S03]  /*2a770*/  SEL R6, RZ, 0x4, !P4 ;  /* 0x00000004ff067807 */ /* 0x002fc60006000000 */
[----:B------:R-:W-:Y:S01]  /*2a780*/  IMAD.X R16, R16, 0x1, R0, P6 ;  /* 0x0000000110107824 */ /* 0x000fe200030e0600 */
[----:B------:R-:W-:Y:S02]  /*2a790*/  SEL R6, R6, RZ, !P3 ;  /* 0x000000ff06067207 */ /* 0x000fe40005800000 */
[----:B------:R-:W-:Y:S01]  /*2a7a0*/  IADD3 R8, P6, PT, R8, R2, RZ ;  /* 0x0000000208087210 */ /* 0x000fe20007fde0ff */
[----:B------:R-:W-:Y:S01]  /*2a7b0*/  IMAD.MOV.U32 R7, RZ, RZ, R16 ;  /* 0x000000ffff077224 */ /* 0x000fe200078e0010 */
[----:B------:R-:W-:Y:S02]  /*2a7c0*/  ISETP.NE.U32.AND P4, PT, R6, RZ, PT ;  /* 0x000000ff0600720c */ /* 0x000fe40003f85070 */
[----:B------:R-:W-:Y:S01]  /*2a7d0*/  MOV R6, R15 ;  /* 0x0000000f00067202 */ /* 0x000fe20000000f00 */
[----:B------:R-:W-:Y:S04]  /*2a7e0*/  STL [R1+0xb04], R15 ;  /* 0x000b040f01007387 */ /* 0x000fe80000100800 */
[----:B------:R-:W-:Y:S04]  /*2a7f0*/  STL [R1+0xaf8], R16 ;  /* 0x000af81001007387 */ /* 0x000fe80000100800 */
[----:B------:R-:W3:Y:S01]  /*2a800*/  LDL.LU R17, [R1+0xad0] ;  /* 0x000ad00001117983 */ /* 0x000ee20000300800 */
[----:B------:R-:W-:-:S03]  /*2a810*/  IMAD.X R9, R9, 0x1, R0, P6 ;  /* 0x0000000109097824 */ /* 0x000fc600030e0600 */
[----:B------:R-:W-:Y:S04]  /*2a820*/  STL [R1+0xafc], R8 ;  /* 0x000afc0801007387 */ /* 0x000fe80000100800 */
[----:B------:R1:W-:Y:S04]  /*2a830*/  LDGSTS.E [R4+0x1a00], desc[UR16][R6.64], P5 ;  /* 0x01a0000006047fae */ /* 0x0003e8000a9a1010 */
[----:B------:R1:W-:Y:S02]  /*2a840*/  STL [R1+0xaf0], R9 ;  /* 0x000af00901007387 */ /* 0x0003e40000100800 */
[----:B-1----:R-:W-:Y:S01]  /*2a850*/  MOV R7, R9 ;  /* 0x0000000900077202 */ /* 0x002fe20000000f00 */
[----:B------:R-:W-:Y:S01]  /*2a860*/  IMAD.MOV.U32 R6, RZ, RZ, R8 ;  /* 0x000000ffff067224 */ /* 0x000fe200078e0008 */
[----:B------:R-:W3:Y:S04]  /*2a870*/  LDL.LU R9, [R1+0xac8] ;  /* 0x000ac80001097983 */ /* 0x000ee80000300800 */
[----:B------:R-:W3:Y:S04]  /*2a880*/  LDL.LU R8, [R1+0xad4] ;  /* 0x000ad40001087983 */ /* 0x000ee80000300800 */
[----:B------:R-:W3:Y:S04]  /*2a890*/  LDL.LU R16, [R1+0xac0] ;  /* 0x000ac00001107983 */ /* 0x000ee80000300800 */
[----:B------:R-:W3:Y:S01]  /*2a8a0*/  LDL.LU R15, [R1+0xacc] ;  /* 0x000acc00010f7983 */ /* 0x000ee20000300800 */
[----:B------:R-:W-:-:S03]  /*2a8b0*/  ISETP.GT.AND P5, PT, R5, 0x8, PT ;  /* 0x000000080500780c */ /* 0x000fc60003fa4270 */
[----:B------:R1:W-:Y:S02]  /*2a8c0*/  LDGSTS.E [R4+0x1c00], desc[UR16][R6.64], P4 ;  /* 0x01c0000006047fae */ /* 0x0003e4000a1a1010 */
[----:B-1----:R-:W-:-:S04]  /*2a8d0*/  SEL R6, RZ, 0x4, !P5 ;  /* 0x00000004ff067807 */ /* 0x002fc80006800000 */
[----:B------:R-:W-:-:S04]  /*2a8e0*/  SEL R6, R6, RZ, !P3 ;  /* 0x000000ff06067207 */ /* 0x000fc80005800000 */
[----:B------:R-:W-:Y:S02]  /*2a8f0*/  ISETP.NE.U32.AND P5, PT, R6, RZ, PT ;  /* 0x000000ff0600720c */ /* 0x000fe40003fa5070 */
[----:B----4-:R-:W-:-:S05]  /*2a900*/  IADD3 R14, P6, PT, R14, R2, RZ ;  /* 0x000000020e0e7210 */ /* 0x010fca0007fde0ff */
[----:B--2---:R-:W-:Y:S01]  /*2a910*/  IMAD.X R19, R19, 0x1, R0, P6 ;  /* 0x0000000113137824 */ /* 0x004fe200030e0600 */
[----:B-----5:R-:W-:-:S03]  /*2a920*/  IADD3 R11, P6, PT, R11, R2, RZ ;  /* 0x000000020b0b7210 */ /* 0x020fc60007fde0ff */
[----:B------:R-:W-:Y:S01]  /*2a930*/  IMAD.MOV.U32 R7, RZ, RZ, R19 ;  /* 0x000000ffff077224 */ /* 0x000fe200078e0013 */
[----:B------:R-:W-:Y:S01]  /*2a940*/  MOV R6, R14 ;  /* 0x0000000e00067202 */ /* 0x000fe20000000f00 */
[----:B------:R-:W-:-:S04]  /*2a950*/  IMAD.X R13, R13, 0x1, R0, P6 ;  /* 0x000000010d0d7824 */ /* 0x000fc800030e0600 */
[----:B------:R1:W-:Y:S01]  /*2a960*/  LDGSTS.E [R4+0x1e00], desc[UR16][R6.64], P4 ;  /* 0x01e0000006047fae */ /* 0x0003e2000a1a1010 */
[----:B------:R-:W-:-:S03]  /*2a970*/  ISETP.GT.AND P4, PT, R5, 0x9, PT ;  /* 0x000000090500780c */ /* 0x000fc60003f84270 */
[----:B------:R2:W-:Y:S01]  /*2a980*/  STL [R1+0xaf4], R14 ;  /* 0x000af40e01007387 */ /* 0x0005e20000100800 */
[----:B-1----:R-:W-:Y:S01]  /*2a990*/  IMAD.MOV.U32 R6, RZ, RZ, R11 ;  /* 0x000000ffff067224 */ /* 0x002fe200078e000b */
[----:B------:R-:W-:Y:S02]  /*2a9a0*/  MOV R7, R13 ;  /* 0x0000000d00077202 */ /* 0x000fe40000000f00 */
[----:B---3--:R-:W-:-:S03]  /*2a9b0*/  IADD3 R12, P6, PT, R12, R2, RZ ;  /* 0x000000020c0c7210 */ /* 0x008fc60007fde0ff */
[----:B------:R1:W-:Y:S02]  /*2a9c0*/  LDGSTS.E [R4+0x2000], desc[UR16][R6.64], P5 ;  /* 0x0200000006047fae */ /* 0x0003e4000a9a1010 */
[----:B------:R-:W-:Y:S01]  /*2a9d0*/  IMAD.X R18, R18, 0x1, R0, P6 ;  /* 0x0000000112127824 */ /* 0x000fe200030e0600 */
[----:B------:R-:W-:Y:S01]  /*2a9e0*/  IADD3 R10, P6, PT, R10, R2, RZ ;  /* 0x000000020a0a7210 */ /* 0x000fe20007fde0ff */
[----:B------:R-:W-:Y:S04]  /*2a9f0*/  STL [R1+0xae8], R19 ;  /* 0x000ae81301007387 */ /* 0x000fe80000100800 */
[----:B------:R-:W-:Y:S01]  /*2aa00*/  STL [R1+0xaec], R11 ;  /* 0x000aec0b01007387 */ /* 0x000fe20000100800 */
[----:B-1----:R-:W-:-:S03]  /*2aa10*/  SEL R6, RZ, 0x4, !P4 ;  /* 0x00000004ff067807 */ /* 0x002fc60006000000 */
[----:B------:R1:W-:Y:S01]  /*2aa20*/  STL [R1+0xae0], R13 ;  /* 0x000ae00d01007387 */ /* 0x0003e20000100800 */
[----:B------:R-:W-:-:S03]  /*2aa30*/  SEL R6, R6, RZ, !P3 ;  /* 0x000000ff06067207 */ /* 0x000fc60005800000 */
[----:B--2---:R-:W2:Y:S01]  /*2aa40*/  LDL.LU R14, [R1+0xab8] ;  /* 0x000ab800010e7983 */ /* 0x004ea20000300800 */
[----:B------:R-:W-:Y:S01]  /*2aa50*/  IMAD.MOV.U32 R7, RZ, RZ, R18 ;  /* 0x000000ffff077224 */ /* 0x000fe200078e0012 */
[----:B------:R-:W-:Y:S02]  /*2aa60*/  ISETP.NE.U32.AND P4, PT, R6, RZ, PT ;  /* 0x000000ff0600720c */ /* 0x000fe40003f85070 */
[----:B-1----:R-:W3:Y:S01]  /*2aa70*/  LDL.LU R13, [R1+0xac4] ;  /* 0x000ac400010d7983 */ /* 0x002ee20000300800 */
[----:B------:R-:W-:-:S03]  /*2aa80*/  MOV R6, R12 ;  /* 0x0000000c00067202 */ /* 0x000fc60000000f00 */
[----:B------:R-:W4:Y:S01]  /*2aa90*/  LDL.LU R11, [R1+0xabc] ;  /* 0x000abc00010b7983 */ /* 0x000f220000300800 */
[----:B------:R-:W-:-:S03]  /*2aaa0*/  IMAD.X R17, R17, 0x1, R0, P6 ;  /* 0x0000000111117824 */ /* 0x000fc600030e0600 */
[----:B------:R1:W-:Y:S04]  /*2aab0*/  STL [R1+0xae4], R12 ;  /* 0x000ae40c01007387 */ /* 0x0003e80000100800 */
[----:B------:R5:W-:Y:S01]  /*2aac0*/  LDGSTS.E [R4+0x2200], desc[UR16][R6.64], P5 ;  /* 0x0220000006047fae */ /* 0x000be2000a9a1010 */
[----:B------:R-:W-:-:S03]  /*2aad0*/  ISETP.GT.AND P5, PT, R5, 0xa, PT ;  /* 0x0000000a0500780c */ /* 0x000fc60003fa4270 */
[----:B------:R-:W-:Y:S04]  /*2aae0*/  STL [R1+0xad8], R18 ;  /* 0x000ad81201007387 */ /* 0x000fe80000100800 */
[----:B-1----:R-:W4:Y:S01]  /*2aaf0*/  LDL.LU R12, [R1+0xab0] ;  /* 0x000ab000010c7983 */ /* 0x002f220000300800 */
[----:B-----5:R-:W-:Y:S01]  /*2ab00*/  IMAD.MOV.U32 R6, RZ, RZ, R10 ;  /* 0x000000ffff067224 */ /* 0x020fe200078e000a */
[----:B------:R-:W-:Y:S02]  /*2ab10*/  MOV R7, R17 ;  /* 0x0000001100077202 */ /* 0x000fe40000000f00 */
[-C--:B------:R-:W-:Y:S01]  /*2ab20*/  IADD3 R8, P6, PT, R8, R2.reuse, RZ ;  /* 0x0000000208087210 */ /* 0x080fe20007fde0ff */
[----:B------:R1:W-:Y:S04]  /*2ab30*/  STL [R1+0xadc], R10 ;  /* 0x000adc0a01007387 */ /* 0x0003e80000100800 */
[----:B------:R-:W-:Y:S01]  /*2ab40*/  IMAD.X R9, R9, 0x1, R0, P6 ;  /* 0x0000000109097824 */ /* 0x000fe200030e0600 */
[----:B------:R5:W-:Y:S01]  /*2ab50*/  LDGSTS.E [R4+0x2400], desc[UR16][R6.64], P4 ;  /* 0x0240000006047fae */ /* 0x000be2000a1a1010 */
[----:B------:R-:W-:-:S03]  /*2ab60*/  IADD3 R15, P6, PT, R15, R2, RZ ;  /* 0x000000020f0f7210 */ /* 0x000fc60007fde0ff */
[----:B------:R-:W-:Y:S02]  /*2ab70*/  STL [R1+0xad0], R17 ;  /* 0x000ad01101007387 */ /* 0x000fe40000100800 */
[----:B------:R-:W-:Y:S02]  /*2ab80*/  IMAD.X R16, R16, 0x1, R0, P6 ;  /* 0x0000000110107824 */ /* 0x000fe400030e0600 */
[----:B------:R-:W-:Y:S01]  /*2ab90*/  STL [R1+0xad4], R8 ;  /* 0x000ad40801007387 */ /* 0x000fe20000100800 */
[----:B-----5:R-:W-:-:S03]  /*2aba0*/  SEL R6, RZ, 0x4, !P5 ;  /* 0x00000004ff067807 */ /* 0x020fc60006800000 */
[----:B------:R5:W-:Y:S04]  /*2abb0*/  STL [R1+0xac8], R9 ;  /* 0x000ac80901007387 */ /* 0x000be80000100800 */
[----:B------:R-:W4:Y:S01]  /*2abc0*/  LDL.LU R19, [R1+0xaa8] ;  /* 0x000aa80001137983 */ /* 0x000f220000300800 */
[----:B------:R-:W-:-:S03]  /*2abd0*/  SEL R6, R6, RZ, !P3 ;  /* 0x000000ff06067207 */ /* 0x000fc60005800000 */
[----:B------:R5:W-:Y:S04]  /*2abe0*/  STL [R1+0xacc], R15 ;  /* 0x000acc0f01007387 */ /* 0x000be80000100800 */
[----:B------:R2:W-:Y:S04]  /*2abf0*/  STL [R1+0xac0], R16 ;  /* 0x000ac01001007387 */ /* 0x0005e80000100800 */
[----:B-1----:R-:W4:Y:S01]  /*2ac00*/  LDL.LU R10, [R1+0xab4] ;  /* 0x000ab400010a7983 */ /* 0x002f220000300800 */
[----:B------:R-:W-:Y:S01]  /*2ac10*/  ISETP.NE.U32.AND P5, PT, R6, RZ, PT ;  /* 0x000000ff0600720c */ /* 0x000fe20003fa5070 */
[----:B------:R-:W-:Y:S01]  /*2ac20*/  IMAD.MOV.U32 R7, RZ, RZ, R9 ;  /* 0x000000ffff077224 */ /* 0x000fe200078e0009 */
[----:B------:R-:W-:Y:S01]  /*2ac30*/  MOV R6, R8 ;  /* 0x0000000800067202 */ /* 0x000fe20000000f00 */
[----:B-----5:R-:W5:Y:S04]  /*2ac40*/  LDL.LU R9, [R1+0xaa0] ;  /* 0x000aa00001097983 */ /* 0x020f680000300800 */
[----:B------:R-:W5:Y:S04]  /*2ac50*/  LDL.LU R8, [R1+0xaac] ;  /* 0x000aac0001087983 */ /* 0x000f680000300800 */
[----:B------:R1:W-:Y:S01]  /*2ac60*/  LDGSTS.E [R4+0x2600], desc[UR16][R6.64], P4 ;  /* 0x0260000006047fae */ /* 0x0003e2000a1a1010 */
[----:B------:R-:W-:-:S03]  /*2ac70*/  ISETP.GT.AND P4, PT, R5, 0xb, PT ;  /* 0x0000000b0500780c */ /* 0x000fc60003f84270 */
[----:B------:R-:W5:Y:S04]  /*2ac80*/  LDL.LU R18, [R1+0xa98] ;  /* 0x000a980001127983 */ /* 0x000f680000300800 */
[----:B------:R-:W5:Y:S01]  /*2ac90*/  LDL.LU R17, [R1+0xaa4] ;  /* 0x000aa40001117983 */ /* 0x000f620000300800 */
[----:B-1----:R-:W-:Y:S01]  /*2aca0*/  IMAD.MOV.U32 R6, RZ, RZ, R15 ;  /* 0x000000ffff067224 */ /* 0x002fe200078e000f */
[----:B------:R-:W-:Y:S02]  /*2acb0*/  MOV R7, R16 ;  /* 0x0000001000077202 */ /* 0x000fe40000000f00 */
[----:B------:R-:W5:Y:S04]  /*2acc0*/  LDL.LU R15, [R1+0xa9c] ;  /* 0x000a9c00010f7983 */ /* 0x000f680000300800 */
[----:B------:R1:W-:Y:S02]  /*2acd0*/  LDGSTS.E [R4+0x2800], desc[UR16][R6.64], P5 ;  /* 0x0280000006047fae */ /* 0x0003e4000a9a1010 */
[----:B-1----:R-:W-:-:S04]  /*2ace0*/  SEL R6, RZ, 0x4, !P4 ;  /* 0x00000004ff067807 */ /* 0x002fc80006000000 */
[----:B------:R-:W-:-:S04]  /*2acf0*/  SEL R6, R6, RZ, !P3 ;  /* 0x000000ff06067207 */ /* 0x000fc80005800000 */
[----:B------:R-:W-:Y:S02]  /*2ad00*/  ISETP.NE.U32.AND P4, PT, R6, RZ, PT ;  /* 0x000000ff0600720c */ /* 0x000fe40003f85070 */
[----:B---3--:R-:W-:-:S05]  /*2ad10*/  IADD3 R13, P6, PT, R13, R2, RZ ;  /* 0x000000020d0d7210 */ /* 0x008fca0007fde0ff */
[----:B--2---:R-:W-:Y:S01]  /*2ad20*/  IMAD.X R14, R14, 0x1, R0, P6 ;  /* 0x000000010e0e7824 */ /* 0x004fe200030e0600 */
[----:B----4-:R-:W-:Y:S02]  /*2ad30*/  IADD3 R11, P6, PT, R11, R2, RZ ;  /* 0x000000020b0b7210 */ /* 0x010fe40007fde0ff */
[----:B------:R-:W-:Y:S01]  /*2ad40*/  MOV R6, R13 ;  /* 0x0000000d00067202 */ /* 0x000fe20000000f00 */
[----:B------:R-:W-:Y:S01]  /*2ad50*/  IMAD.MOV.U32 R7, RZ, RZ, R14 ;  /* 0x000000ffff077224 */ /* 0x000fe200078e000e */
[----:B------:R-:W-:Y:S04]  /*2ad60*/  STL [R1+0xac4], R13 ;  /* 0x000ac40d01007387 */ /* 0x000fe80000100800 */
[----:B------:R1:W-:Y:S04]  /*2ad70*/  STL [R1+0xab8], R14 ;  /* 0x000ab80e01007387 */ /* 0x0003e80000100800 */
[----:B------:R-:W2:Y:S01]  /*2ad80*/  LDL.LU R16, [R1+0xa90] ;  /* 0x000a900001107983 */ /* 0x000ea20000300800 */
[----:B------:R-:W-:-:S03]  /*2ad90*/  IMAD.X R12, R12, 0x1, R0, P6 ;  /* 0x000000010c0c7824 */ /* 0x000fc600030e0600 */
[----:B------:R3:W-:Y:S01]  /*2ada0*/  LDGSTS.E [R4+0x2a00], desc[UR16][R6.64], P5 ;  /* 0x02a0000006047fae */ /* 0x0007e2000a9a1010 */
[----:B------:R-:W-:-:S03]  /*2adb0*/  ISETP.GT.AND P5, PT, R5, 0xc, PT ;  /* 0x0000000c0500780c */ /* 0x000fc60003fa4270 */
[----:B------:R-:W-:Y:S01]  /*2adc0*/  STL [R1+0xabc], R11 ;  /* 0x000abc0b01007387 */ /* 0x000fe20000100800 */
[----:B---3--:R-:W-:Y:S01]  /*2add0*/  IMAD.MOV.U32 R6, RZ, RZ, R11 ;  /* 0x000000ffff067224 */ /* 0x008fe200078e000b */
[----:B------:R-:W-:Y:S02]  /*2ade0*/  MOV R7, R12 ;  /* 0x0000000c00077202 */ /* 0x000fe40000000f00 */
[----:B------:R3:W-:Y:S04]  /*2adf0*/  STL [R1+0xab0], R12 ;  /* 0x000ab00c01007387 */ /* 0x0007e80000100800 */
[----:B------:R4:W-:Y:S04]  /*2ae00*/  LDGSTS.E [R4+0x2c00], desc[UR16][R6.64], P4 ;  /* 0x02c0000006047fae */ /* 0x0009e8000a1a1010 */
[----:B-1----:R-:W2:Y:S04]  /*2ae10*/  LDL.LU R14, [R1+0xa88] ;  /* 0x000a8800010e7983 */ /* 0x002ea80000300800 */
[----:B------:R-:W2:Y:S01]  /*2ae20*/  LDL.LU R13, [R1+0xa94] ;  /* 0x000a9400010d7983 */ /* 0x000ea20000300800 */
[----:B----4-:R-:W-:-:S03]  /*2ae30*/  SEL R6, RZ, 0x4, !P5 ;  /* 0x00000004ff067807 */ /* 0x010fc60006800000 */
[----:B---3--:R-:W3:Y:S01]  /*2ae40*/  LDL.LU R12, [R1+0xa80] ;  /* 0x000a8000010c7983 */ /* 0x008ee20000300800 */
[----:B------:R-:W-:-:S03]  /*2ae50*/  SEL R6, R6, RZ, !P3 ;  /* 0x000000ff06067207 */ /* 0x000fc60005800000 */
[----:B------:R-:W4:Y:S01]  /*2ae60*/  LDL.LU R11, [R1+0xa8c] ;  /* 0x000a8c00010b7983 */ /* 0x000f220000300800 */
[----:B------:R-:W-:-:S05]  /*2ae70*/  IADD3 R10, P6, PT, R10, R2, RZ ;  /* 0x000000020a0a7210 */ /* 0x000fca0007fde0ff */
[----:B------:R-:W-:Y:S01]  /*2ae80*/  IMAD.X R19, R19, 0x1, R0, P6 ;  /* 0x0000000113137824 */ /* 0x000fe200030e0600 */
[----:B-----5:R-:W-:-:S03]  /*2ae90*/  IADD3 R8, P6, PT, R8, R2, RZ ;  /* 0x0000000208087210 */ /* 0x020fc60007fde0ff */
[----:B------:R-:W-:Y:S01]  /*2aea0*/  IMAD.MOV.U32 R7, RZ, RZ, R19 ;  /* 0x000000ffff077224 */ /* 0x000fe200078e0013 */
[----:B------:R-:W-:Y:S02]  /*2aeb0*/  ISETP.NE.U32.AND P5, PT, R6, RZ, PT ;  /* 0x000000ff0600720c */ /* 0x000fe40003fa5070 */
[----:B------:R-:W-:Y:S01]  /*2aec0*/  MOV R6, R10 ;  /* 0x0000000a00067202 */ /* 0x000fe20000000f00 */
[----:B------:R-:W-:Y:S01]  /*2aed0*/  IMAD.X R9, R9, 0x1, R0, P6 ;  /* 0x0000000109097824 */ /* 0x000fe200030e0600 */
[----:B------:R1:W-:Y:S04]  /*2aee0*/  STL [R1+0xab4], R10 ;  /* 0x000ab40a01007387 */ /* 0x0003e80000100800 */
[----:B------:R-:W-:Y:S04]  /*2aef0*/  STL [R1+0xaa8], R19 ;  /* 0x000aa81301007387 */ /* 0x000fe80000100800 */
[----:B------:R-:W-:Y:S04]  /*2af00*/  STL [R1+0xaac], R8 ;  /* 0x000aac0801007387 */ /* 0x000fe80000100800 */
[----:B------:R5:W-:Y:S04]  /*2af10*/  LDGSTS.E [R4+0x2e00], desc[UR16][R6.64], P4 ;  /* 0x02e0000006047fae */ /* 0x000be8000a1a1010 */
[----:B------:R5:W-:Y:S04]  /*2af20*/  STL [R1+0xaa0], R9 ;  /* 0x000aa00901007387 */ /* 0x000be80000100800 */
[----:B-1----:R-:W3:Y:S01]  /*2af30*/  LDL.LU R10, [R1+0xa78] ;  /* 0x000a7800010a7983 */ /* 0x002ee20000300800 */
[----:B-----5:R-:W-:-:S03]  /*2af40*/  MOV R7, R9 ;  /* 0x0000000900077202 */ /* 0x020fc60000000f00 */
[----:B------:R-:W5:Y:S01]  /*2af50*/  LDL.LU R9, [R1+0xa84] ;  /* 0x000a840001097983 */ /* 0x000f620000300800 */
[----:B------:R-:W-:-:S03]  /*2af60*/  IMAD.MOV.U32 R6, RZ, RZ, R8 ;  /* 0x000000ffff067224 */ /* 0x000fc600078e0008 */
[----:B------:R-:W5:Y:S01]  /*2af70*/  LDL.LU R8, [R1+0xa7c] ;  /* 0x000a7c0001087983 */ /* 0x000f620000300800 */
[----:B------:R-:W-:Y:S02]  /*2af80*/  ISETP.GT.AND P4, PT, R5, 0xd, PT ;  /* 0x0000000d0500780c */ /* 0x000fe40003f84270 */
[-C--:B------:R-:W-:Y:S01]  /*2af90*/  IADD3 R17, P6, PT, R17, R2.reuse, RZ ;  /* 0x0000000211117210 */ /* 0x080fe20007fde0ff */
[----:B------:R1:W-:Y:S04]  /*2afa0*/  LDGSTS.E [R4+0x3000], desc[UR16][R6.64], P5 ;  /* 0x0300000006047fae */ /* 0x0003e8000a9a1010 */
[----:B------:R-:W-:Y:S01]  /*2afb0*/  IMAD.X R18, R18, 0x1, R0, P6 ;  /* 0x0000000112127824 */ /* 0x000fe200030e0600 */
[----:B------:R-:W-:Y:S02]  /*2afc0*/  IADD3 R15, P6, PT, R15, R2, RZ ;  /* 0x000000020f0f7210 */ /* 0x000fe40007fde0ff */
[----:B-1----:R-:W-:-:S04]  /*2afd0*/  SEL R6, RZ, 0x4, !P4 ;  /* 0x00000004ff067807 */ /* 0x002fc80006000000 */
[----:B------:R-:W-:Y:S01]  /*2afe0*/  SEL R6, R6, RZ, !P3 ;  /* 0x000000ff06067207 */ /* 0x000fe20005800000 */
[----:B------:R-:W-:-:S03]  /*2aff0*/  IMAD.MOV.U32 R7, RZ, RZ, R18 ;  /* 0x000000ffff077224 */ /* 0x000fc600078e0012 */
[----:B------:R-:W-:Y:S02]  /*2b000*/  ISETP.NE.U32.AND P4, PT, R6, RZ, PT ;  /* 0x000000ff0600720c */ /* 0x000fe40003f85070 */
[----:B------:R-:W-:-:S05]  /*2b010*/  MOV R6, R17 ;  /* 0x0000001100067202 */ /* 0x000fca0000000f00 */
[----:B------:R1:W-:Y:S01]  /*2b020*/  LDGSTS.E [R4+0x3200], desc[UR16][R6.64], P5 ;  /* 0x0320000006047fae */ /* 0x0003e2000a9a1010 */
[----:B------:R-:W-:Y:S01]  /*2b030*/  ISETP.GT.AND P5, PT, R5, 0xe, PT ;  /* 0x0000000e0500780c */ /* 0x000fe20003fa4270 */
[----:B-1----:R-:W-:Y:S02]  /*2b040*/  IMAD.MOV.U32 R6, RZ, RZ, R15 ;  /* 0x000000ffff067224 */ /* 0x002fe400078e000f */
[----:B------:R-:W-:Y:S04]  /*2b050*/  STL [R1+0xaa4], R17 ;  /* 0x000aa41101007387 */ /* 0x000fe80000100800 */
[----:B------:R1:W-:Y:S04]  /*2b060*/  STL [R1+0xa98], R18 ;  /* 0x000a981201007387 */ /* 0x0003e80000100800 */
[----:B------:R1:W-:Y:S01]  /*2b070*/  STL [R1+0xa9c], R15 ;  /* 0x000a9c0f01007387 */ /* 0x0003e20000100800 */
[----:B--2---:R-:W-:-:S05]  /*2b080*/  IMAD.X R16, R16, 0x1, R0, P6 ;  /* 0x0000000110107824 */ /* 0x004fca00030e0600 */
[----:B------:R-:W-:-:S05]  /*2b090*/  MOV R7, R16 ;  /* 0x0000001000077202 */ /* 0x000fca0000000f00 */
[----:B------:R2:W-:Y:S02]  /*2b0a0*/  LDGSTS.E [R4+0x3400], desc[UR16][R6.64], P4 ;  /* 0x0340000006047fae */ /* 0x0005e4000a1a1010 */
[----:B--2---:R-:W-:-:S04]  /*2b0b0*/  SEL R6, RZ, 0x4, !P5 ;  /* 0x00000004ff067807 */ /* 0x004fc80006800000 */
[----:B------:R-:W-:Y:S02]  /*2b0c0*/  SEL R6, R6, RZ, !P3 ;  /* 0x000000ff06067207 */ /* 0x000fe40005800000 */
[----:B------:R-:W-:Y:S02]  /*2b0d0*/  IADD3 R13, P6, PT, R13, R2, RZ ;  /* 0x000000020d0d7210 */ /* 0x000fe40007fde0ff */
[----:B------:R-:W-:-:S03]  /*2b0e0*/  ISETP.NE.U32.AND P5, PT, R6, RZ, PT ;  /* 0x000000ff0600720c */ /* 0x000fc60003fa5070 */
[----:B------:R-:W-:Y:S01]  /*2b0f0*/  IMAD.X R14, R14, 0x1, R0, P6 ;  /* 0x000000010e0e7824 */ /* 0x000fe200030e0600 */
[----:B----4-:R-:W-:-:S03]  /*2b100*/  IADD3 R11, P6, PT, R11, R2, RZ ;  /* 0x000000020b0b7210 */ /* 0x010fc60007fde0ff */
[----:B------:R-:W-:Y:S01]  /*2b110*/  IMAD.MOV.U32 R7, RZ, RZ, R14 ;  /* 0x000000ffff077224 */ /* 0x000fe200078e000e */
[----:B------:R-:W-:Y:S01]  /*2b120*/  MOV R6, R13 ;  /* 0x0000000d00067202 */ /* 0x000fe20000000f00 */
[----:B---3--:R-:W-:-:S04]  /*2b130*/  IMAD.X R12, R12, 0x1, R0, P6 ;  /* 0x000000010c0c7824 */ /* 0x008fc800030e0600 */
[----:B------:R2:W-:Y:S01]  /*2b140*/  LDGSTS.E [R4+0x3600], desc[UR16][R6.64], P4 ;  /* 0x0360000006047fae */ /* 0x0005e2000a1a1010 */
[----:B------:R-:W-:-:S03]  /*2b150*/  ISETP.GT.AND P4, PT, R5, 0xf, PT ;  /* 0x0000000f0500780c */ /* 0x000fc60003f84270 */
[----:B------:R-:W-:Y:S04]  /*2b160*/  STL [R1+0xa90], R16 ;  /* 0x000a901001007387 */ /* 0x000fe80000100800 */
[----:B------:R-:W-:Y:S01]  /*2b170*/  STL [R1+0xa94], R13 ;  /* 0x000a940d01007387 */ /* 0x000fe20000100800 */
[----:B--2---:R-:W-:Y:S01]  /*2b180*/  IMAD.MOV.U32 R6, RZ, RZ, R11 ;  /* 0x000000ffff067224 */ /* 0x004fe200078e000b */
[----:B------:R-:W-:Y:S02]  /*2b190*/  MOV R7, R12 ;  /* 0x0000000c00077202 */ /* 0x000fe40000000f00 */
[----:B------:R2:W-:Y:S04]  /*2b1a0*/  STL [R1+0xa88], R14 ;  /* 0x000a880e01007387 */ /* 0x0005e80000100800 */
[----:B------:R3:W-:Y:S04]  /*2b1b0*/  STL [R1+0xa8c], R11 ;  /* 0x000a8c0b01007387 */ /* 0x0007e80000100800 */
[----:B------:R-:W-:Y:S04]  /*2b1c0*/  STL [R1+0xa80], R12 ;  /* 0x000a800c01007387 */ /* 0x000fe80000100800 */
[----:B------:R4:W-:Y:S01]  /*2b1d0*/  LDGSTS.E [R4+0x3800], desc[UR16][R6.64], P5 ;  /* 0x0380000006047fae */ /* 0x0009e2000a9a1010 */
[----:B-----5:R-:W-:-:S05]  /*2b1e0*/  IADD3 R9, P6, PT, R9, R2, RZ ;  /* 0x0000000209097210 */ /* 0x020fca0007fde0ff */
[----:B------:R-:W-:Y:S01]  /*2b1f0*/  IMAD.X R10, R10, 0x1, R0, P6 ;  /* 0x000000010a0a7824 */ /* 0x000fe200030e0600 */
[----:B------:R-:W-:Y:S01]  /*2b200*/  IADD3 R8, P6, PT, R8, R2, RZ ;  /* 0x0000000208087210 */ /* 0x000fe20007fde0ff */
[----:B------:R-:W-:Y:S01]  /*2b210*/  STL [R1+0xa84], R9 ;  /* 0x000a840901007387 */ /* 0x000fe20000100800 */
[----:B----4-:R-:W-:-:S03]  /*2b220*/  SEL R6, RZ, 0x4, !P4 ;  /* 0x00000004ff067807 */ /* 0x010fc60006000000 */
[----:B------:R-:W-:Y:S01]  /*2b230*/  STL [R1+0xa78], R10 ;  /* 0x000a780a01007387 */ /* 0x000fe20000100800 */
[----:B------:R-:W-:-:S03]  /*2b240*/  SEL R6, R6, RZ, !P3 ;  /* 0x000000ff06067207 */ /* 0x000fc60005800000 */
[----:B------:R4:W-:Y:S04]  /*2b250*/  STL [R1+0xa7c], R8 ;  /* 0x000a7c0801007387 */ /* 0x0009e80000100800 */
[----:B------:R-:W5:Y:S04]  /*2b260*/  LDL.LU R19, [R1] ;  /* 0x0000000001137983 */ /* 0x000f680000300800 */
[----:B-1----:R-:W5:Y:S01]  /*2b270*/  LDL.LU R18, [R1+0x4] ;  /* 0x0000040001127983 */ /* 0x002f620000300800 */
[----:B------:R-:W-:Y:S01]  /*2b280*/  ISETP.NE.U32.AND P4, PT, R6, RZ, PT ;  /* 0x000000ff0600720c */ /* 0x000fe20003f85070 */
[----:B------:R-:W-:Y:S01]  /*2b290*/  IMAD.MOV.U32 R7, RZ, RZ, R10 ;  /* 0x000000ffff077224 */ /* 0x000fe200078e000a */
[----:B------:R-:W-:Y:S01]  /*2b2a0*/  MOV R6, R9 ;  /* 0x0000000900067202 */ /* 0x000fe20000000f00 */
[----:B------:R-:W5:Y:S04]  /*2b2b0*/  LDL.LU R15, [R1+0x8] ;  /* 0x00000800010f7983 */ /* 0x000f680000300800 */
[----:B--2---:R-:W2:Y:S04]  /*2b2c0*/  LDL.LU R14, [R1+0xc] ;  /* 0x00000c00010e7983 */ /* 0x004ea80000300800 */
[----:B------:R1:W-:Y:S04]  /*2b2d0*/  LDGSTS.E [R4+0x3a00], desc[UR16][R6.64], P5 ;  /* 0x03a0000006047fae */ /* 0x0003e8000a9a1010 */
[----:B---3--:R-:W3:Y:S01]  /*2b2e0*/  LDL.LU R11, [R1+0x10] ;  /* 0x00001000010b7983 */ /* 0x008ee20000300800 */
[----:B-1----:R-:W-:-:S03]  /*2b2f0*/  IMAD.MOV.U32 R6, RZ, RZ, R8 ;  /* 0x000000ffff067224 */ /* 0x002fc600078e0008 */
[----:B----4-:R-:W4:Y:S04]  /*2b300*/  LDL.LU R8, [R1+0x14] ;  /* 0x0000140001087983 */ /* 0x010f280000300800 */
[----:B------:R-:W2:Y:S04]  /*2b310*/  LDL.LU R17, [R1+0x18] ;  /* 0x0000180001117983 */ /* 0x000ea80000300800 */
[----:B------:R-:W2:Y:S04]  /*2b320*/  LDL.LU R16, [R1+0x1c] ;  /* 0x00001c0001107983 */ /* 0x000ea80000300800 */
[----:B------:R-:W2:Y:S04]  /*2b330*/  LDL.LU R13, [R1+0x20] ;  /* 0x00002000010d7983 */ /* 0x000ea80000300800 */
[----:B------:R-:W2:Y:S04]  /*2b340*/  LDL.LU R12, [R1+0x24] ;  /* 0x00002400010c7983 */ /* 0x000ea80000300800 */
[----:B------:R-:W2:Y:S04]  /*2b350*/  LDL.LU R10, [R1+0x28] ;  /* 0x00002800010a7983 */ /* 0x000ea80000300800 */
[----:B------:R-:W2:Y:S01]  /*2b360*/  LDL.LU R9, [R1+0x2c] ;  /* 0x00002c0001097983 */ /* 0x000ea20000300800 */
[----:B------:R-:W-:Y:S01]  /*2b370*/  IMAD.X R85, R85, 0x1, R0, P6 ;  /* 0x0000000155557824 */ /* 0x000fe200030e0600 */
[----:B------:R-:W-:-:S04]  /*2b380*/  ISETP.GT.AND P5, PT, R5, 0x10, PT ;  /* 0x000000100500780c */ /* 0x000fc80003fa4270 */
[----:B------:R-:W-:Y:S02]  /*2b390*/  MOV R7, R85 ;  /* 0x0000005500077202 */ /* 0x000fe40000000f00 */
[----:B------:R-:W-:-:S03]  /*2b3a0*/  IADD3 R87, P6, PT, R87, R2, RZ ;  /* 0x0000000257577210 */ /* 0x000fc60007fde0ff */
[----:B------:R1:W-:Y:S02]  /*2b3b0*/  LDGSTS.E [R4+0x3c00], desc[UR16][R6.64], P4 ;  /* 0x03c0000006047fae */ /* 0x0003e4000a1a1010 */
[----:B------:R-:W-:Y:S01]  /*2b3c0*/  IMAD.X R86, R86, 0x1, R0, P6 ;  /* 0x0000000156567824 */ /* 0x000fe200030e0600 */
[----:B------:R-:W-:Y:S02]  /*2b3d0*/  IADD3 R197, P6, PT, R197, R2, RZ ;  /* 0x00000002c5c57210 */ /* 0x000fe40007fde0ff */
[----:B-1----:R-:W-:-:S04]  /*2b3e0*/  SEL R6, RZ, 0x4, !P5 ;  /* 0x00000004ff067807 */ /* 0x002fc80006800000 */
[----:B------:R-:W-:Y:S01]  /*2b3f0*/  SEL R6, R6, RZ, !P3 ;  /* 0x000000ff06067207 */ /* 0x000fe20005800000 */
[----:B------:R-:W-:-:S03]  /*2b400*/  IMAD.MOV.U32 R7, RZ, RZ, R86 ;  /* 0x000000ffff077224 */ /* 0x000fc600078e0056 */
[----:B------:R-:W-:Y:S01]  /*2b410*/  ISETP.NE.U32.AND P5, PT, R6, RZ, PT ;  /* 0x000000ff0600720c */ /* 0x000fe20003fa5070 */
[----:B------:R-:W-:Y:S01]  /*2b420*/  IMAD.X R196, R196, 0x1, R0, P6 ;  /* 0x00000001c4c47824 */ /* 0x000fe200030e0600 */
[----:B------:R-:W-:-:S05]  /*2b430*/  MOV R6, R87 ;  /* 0x0000005700067202 */ /* 0x000fca0000000f00 */
[----:B------:R1:W-:Y:S01]  /*2b440*/  LDGSTS.E [R4+0x3e00], desc[UR16][R6.64], P4 ;  /* 0x03e0000006047fae */ /* 0x0003e2000a1a1010 */
[----:B------:R-:W-:Y:S02]  /*2b450*/  ISETP.GT.AND P4, PT, R5, 0x11, PT ;  /* 0x000000110500780c */ /* 0x000fe40003f84270 */
[----:B------:R-:W-:Y:S01]  /*2b460*/  IADD3 R202, P6, PT, R202, R2, RZ ;  /* 0x00000002caca7210 */ /* 0x000fe20007fde0ff */
[----:B-1----:R-:W-:Y:S01]  /*2b470*/  IMAD.MOV.U32 R6, RZ, RZ, R197 ;  /* 0x000000ffff067224 */ /* 0x002fe200078e00c5 */
[----:B------:R-:W-:-:S05]  /*2b480*/  MOV R7, R196 ;  /* 0x000000c400077202 */ /* 0x000fca0000000f00 */
[----:B------:R1:W-:Y:S01]  /*2b490*/  LDGSTS.E [R4+0x4000], desc[UR16][R6.64], P5 ;  /* 0x0400000006047fae */ /* 0x0003e2000a9a1010 */
        /* <DEDUP_REMOVED lines=108> */
[----:B-----5:R-:W-:Y:S01]  /*2bb60*/  IADD3 R18, P6, PT, R18, R2, RZ ;  /* 0x0000000212127210 */ /* 0x020fe20007fde0ff */
[----:B-1----:R-:W-:Y:S01]  /*2bb70*/  IMAD.MOV.U32 R6, RZ, RZ, R252 ;  /* 0x000000ffff067224 */ /* 0x002fe200078e00fc */
[----:B------:R-:W-:-:S03]  /*2bb80*/  MOV R7, R251 ;  /* 0x000000fb00077202 */ /* 0x000fc60000000f00 */
[----:B------:R-:W-:Y:S02]  /*2bb90*/  IMAD.X R19, R19, 0x1, R0, P6 ;  /* 0x0000000113137824 */ /* 0x000fe400030e0600 */
[----:B------:R1:W-:Y:S01]  /*2bba0*/  LDGSTS.E [R4+0x6000], desc[UR16][R6.64], P5 ;  /* 0x0600000006047fae */ /* 0x0003e2000a9a1010 */
[----:B--2---:R-:W-:Y:S02]  /*2bbb0*/  IADD3 R14, P6, PT, R14, R2, RZ ;  /* 0x000000020e0e7210 */ /* 0x004fe40007fde0ff */
[----:B-1----:R-:W-:-:S04]  /*2bbc0*/  SEL R6, RZ, 0x4, !P4 ;  /* 0x00000004ff067807 */ /* 0x002fc80006000000 */
[----:B------:R-:W-:Y:S01]  /*2bbd0*/  SEL R6, R6, RZ, !P3 ;  /* 0x000000ff06067207 */ /* 0x000fe20005800000 */
[--C-:B------:R-:W-:Y:S01]  /*2bbe0*/  IMAD.X R15, R15, 0x1, R0.reuse, P6 ;  /* 0x000000010f0f7824 */ /* 0x100fe200030e0600 */
[----:B----4-:R-:W-:Y:S02]  /*2bbf0*/  IADD3 R8, P6, PT, R8, R2, RZ ;  /* 0x0000000208087210 */ /* 0x010fe40007fde0ff */
[----:B------:R-:W-:Y:S01]  /*2bc00*/  ISETP.NE.U32.AND P4, PT, R6, RZ, PT ;  /* 0x000000ff0600720c */ /* 0x000fe20003f85070 */
[----:B------:R-:W-:Y:S01]  /*2bc10*/  IMAD.MOV.U32 R7, RZ, RZ, R19 ;  /* 0x000000ffff077224 */ /* 0x000fe200078e0013 */
[----:B------:R-:W-:Y:S01]  /*2bc20*/  MOV R6, R18 ;  /* 0x0000001200067202 */ /* 0x000fe20000000f00 */
[--C-:B---3--:R-:W-:Y:S01]  /*2bc30*/  IMAD.X R11, R11, 0x1, R0.reuse, P6 ;  /* 0x000000010b0b7824 */ /* 0x108fe200030e0600 */
[----:B------:R-:W-:Y:S01]  /*2bc40*/  IADD3 R16, P6, PT, R16, R2, RZ ;  /* 0x0000000210107210 */ /* 0x000fe20007fde0ff */
[----:B------:R-:W-:Y:S04]  /*2bc50*/  STL [R1+0x4], R18 ;  /* 0x0000041201007387 */ /* 0x000fe80000100800 */
[----:B------:R1:W-:Y:S01]  /*2bc60*/  LDGSTS.E [R4+0x6200], desc[UR16][R6.64], P5 ;  /* 0x0620000006047fae */ /* 0x0003e2000a9a1010 */
[----:B------:R-:W-:Y:S01]  /*2bc70*/  ISETP.GT.AND P5, PT, R5, 0x1a, PT ;  /* 0x0000001a0500780c */ /* 0x000fe20003fa4270 */
[----:B------:R-:W-:-:S02]  /*2bc80*/  IMAD.X R17, R17, 0x1, R0, P6 ;  /* 0x0000000111117824 */ /* 0x000fc400030e0600 */
[----:B------:R-:W-:Y:S04]  /*2bc90*/  STL [R1], R19 ;  /* 0x0000001301007387 */ /* 0x000fe80000100800 */
[----:B------:R-:W-:Y:S01]  /*2bca0*/  STL [R1+0xc], R14 ;  /* 0x00000c0e01007387 */ /* 0x000fe20000100800 */
[----:B-1----:R-:W-:Y:S01]  /*2bcb0*/  IMAD.MOV.U32 R6, RZ, RZ, R14 ;  /* 0x000000ffff067224 */ /* 0x002fe200078e000e */
[----:B------:R-:W-:Y:S02]  /*2bcc0*/  MOV R7, R15 ;  /* 0x0000000f00077202 */ /* 0x000fe40000000f00 */
[----:B------:R1:W-:Y:S04]  /*2bcd0*/  STL [R1+0x8], R15 ;  /* 0x0000080f01007387 */ /* 0x0003e80000100800 */
[----:B------:R2:W-:Y:S04]  /*2bce0*/  LDGSTS.E [R4+0x6400], desc[UR16][R6.64], P4 ;  /* 0x0640000006047fae */ /* 0x0005e8000a1a1010 */
[----:B------:R-:W-:Y:S04]  /*2bcf0*/  STL [R1+0x14], R8 ;  /* 0x0000140801007387 */ /* 0x000fe80000100800 */
[----:B------:R3:W-:Y:S01]  /*2bd00*/  STL [R1+0x10], R11 ;  /* 0x0000100b01007387 */ /* 0x0007e20000100800 */
[----:B--2---:R-:W-:-:S03]  /*2bd10*/  SEL R6, RZ, 0x4, !P5 ;  /* 0x00000004ff067807 */ /* 0x004fc60006800000 */
[----:B-1----:R-:W2:Y:S04]  /*2bd20*/  LDL.LU R15, [R1+0x30] ;  /* 0x00003000010f7983 */ /* 0x002ea80000300800 */
[----:B------:R-:W-:Y:S01]  /*2bd30*/  STL [R1+0x1c], R16 ;  /* 0x00001c1001007387 */ /* 0x000fe20000100800 */
[----:B------:R-:W-:-:S03]  /*2bd40*/  SEL R6, R6, RZ, !P3 ;  /* 0x000000ff06067207 */ /* 0x000fc60005800000 */
[----:B------:R-:W-:Y:S04]  /*2bd50*/  STL [R1+0x18], R17 ;  /* 0x0000181101007387 */ /* 0x000fe80000100800 */
[----:B------:R-:W4:Y:S01]  /*2bd60*/  LDL.LU R14, [R1+0x34] ;  /* 0x00003400010e7983 */ /* 0x000f220000300800 */
[----:B------:R-:W-:Y:S01]  /*2bd70*/  ISETP.NE.U32.AND P5, PT, R6, RZ, PT ;  /* 0x000000ff0600720c */ /* 0x000fe20003fa5070 */
[----:B------:R-:W-:Y:S01]  /*2bd80*/  IMAD.MOV.U32 R7, RZ, RZ, R11 ;  /* 0x000000ffff077224 */ /* 0x000fe200078e000b */
[----:B------:R-:W-:Y:S01]  /*2bd90*/  MOV R6, R8 ;  /* 0x0000000800067202 */ /* 0x000fe20000000f00 */
[----:B---3--:R-:W3:Y:S04]  /*2bda0*/  LDL.LU R11, [R1+0x38] ;  /* 0x00003800010b7983 */ /* 0x008ee80000300800 */
[----:B------:R-:W5:Y:S01]  /*2bdb0*/  LDL.LU R8, [R1+0x3c] ;  /* 0x00003c0001087983 */ /* 0x000f620000300800 */
[----:B------:R-:W-:-:S03]  /*2bdc0*/  IADD3 R12, P6, PT, R12, R2, RZ ;  /* 0x000000020c0c7210 */ /* 0x000fc60007fde0ff */
[----:B------:R1:W-:Y:S02]  /*2bdd0*/  LDGSTS.E [R4+0x6600], desc[UR16][R6.64], P4 ;  /* 0x0660000006047fae */ /* 0x0003e4000a1a1010 */
[----:B------:R-:W-:Y:S01]  /*2bde0*/  IMAD.X R13, R13, 0x1, R0, P6 ;  /* 0x000000010d0d7824 */ /* 0x000fe200030e0600 */
[----:B------:R-:W-:Y:S02]  /*2bdf0*/  IADD3 R9, P6, PT, R9, R2, RZ ;  /* 0x0000000209097210 */ /* 0x000fe40007fde0ff */
[----:B------:R-:W-:Y:S01]  /*2be00*/  ISETP.GT.AND P4, PT, R5, 0x1b, PT ;  /* 0x0000001b0500780c */ /* 0x000fe20003f84270 */
[----:B------:R-:W-:Y:S01]  /*2be10*/  STL [R1+0x24], R12 ;  /* 0x0000240c01007387 */ /* 0x000fe20000100800 */
[----:B-1----:R-:W-:Y:S01]  /*2be20*/  IMAD.MOV.U32 R6, RZ, RZ, R16 ;  /* 0x000000ffff067224 */ /* 0x002fe200078e0010 */
[----:B------:R-:W-:Y:S01]  /*2be30*/  MOV R7, R17 ;  /* 0x0000001100077202 */ /* 0x000fe20000000f00 */
[----:B------:R-:W-:Y:S01]  /*2be40*/  IMAD.X R10, R10, 0x1, R0, P6 ;  /* 0x000000010a0a7824 */ /* 0x000fe200030e0600 */
[----:B------:R1:W-:Y:S04]  /*2be50*/  STL [R1+0x20], R13 ;  /* 0x0000200d01007387 */ /* 0x0003e80000100800 */
[----:B------:R1:W-:Y:S04]  /*2be60*/  LDGSTS.E [R4+0x6800], desc[UR16][R6.64], P5 ;  /* 0x0680000006047fae */ /* 0x0003e8000a9a1010 */
[----:B------:R-:W3:Y:S04]  /*2be70*/  LDL.LU R19, [R1+0x40] ;  /* 0x0000400001137983 */ /* 0x000ee80000300800 */
[----:B------:R-:W-:Y:S01]  /*2be80*/  STL [R1+0x2c], R9 ;  /* 0x00002c0901007387 */ /* 0x000fe20000100800 */
[----:B-1----:R-:W-:-:S03]  /*2be90*/  SEL R6, RZ, 0x4, !P4 ;  /* 0x00000004ff067807 */ /* 0x002fc60006000000 */
[----:B------:R1:W-:Y:S01]  /*2bea0*/  STL [R1+0x28], R10 ;  /* 0x0000280a01007387 */ /* 0x0003e20000100800 */
[----:B------:R-:W-:-:S03]  /*2beb0*/  SEL R6, R6, RZ, !P3 ;  /* 0x000000ff06067207 */ /* 0x000fc60005800000 */
[----:B------:R-:W3:Y:S01]  /*2bec0*/  LDL.LU R18, [R1+0x44] ;  /* 0x0000440001127983 */ /* 0x000ee20000300800 */
[----:B------:R-:W-:Y:S01]  /*2bed0*/  IMAD.MOV.U32 R7, RZ, RZ, R13 ;  /* 0x000000ffff077224 */ /* 0x000fe200078e000d */
[----:B------:R-:W-:Y:S02]  /*2bee0*/  ISETP.NE.U32.AND P4, PT, R6, RZ, PT ;  /* 0x000000ff0600720c */ /* 0x000fe40003f85070 */
[----:B------:R-:W3:Y:S01]  /*2bef0*/  LDL.LU R13, [R1+0x48] ;  /* 0x00004800010d7983 */ /* 0x000ee20000300800 */
[----:B------:R-:W-:-:S03]  /*2bf00*/  MOV R6, R12 ;  /* 0x0000000c00067202 */ /* 0x000fc60000000f00 */
[----:B------:R-:W3:Y:S04]  /*2bf10*/  LDL.LU R12, [R1+0x4c] ;  /* 0x00004c00010c7983 */ /* 0x000ee80000300800 */
[----:B------:R1:W-:Y:S02]  /*2bf20*/  LDGSTS.E [R4+0x6a00], desc[UR16][R6.64], P5 ;  /* 0x06a0000006047fae */ /* 0x0003e4000a9a1010 */
        /* <DEDUP_REMOVED lines=12> */
[--C-:B--2---:R-:W-:Y:S01]  /*2bff0*/  IMAD.X R15, R15, 0x1, R0.reuse, P6 ;  /* 0x000000010f0f7824 */ /* 0x104fe200030e0600 */
[----:B-----5:R-:W-:Y:S01]  /*2c000*/  IADD3 R8, P6, PT, R8, R2, RZ ;  /* 0x0000000208087210 */ /* 0x020fe20007fde0ff */
[----:B------:R-:W-:Y:S04]  /*2c010*/  STL [R1+0x34], R14 ;  /* 0x0000340e01007387 */ /* 0x000fe80000100800 */
[----:B---3--:R-:W-:Y:S01]  /*2c020*/  IMAD.X R11, R11, 0x1, R0, P6 ;  /* 0x000000010b0b7824 */ /* 0x008fe200030e0600 */
[----:B------:R1:W-:Y:S01]  /*2c030*/  STL [R1+0x30], R15 ;  /* 0x0000300f01007387 */ /* 0x0003e20000100800 */
[----:B------:R-:W-:Y:S01]  /*2c040*/  MOV R6, R14 ;  /* 0x0000000e00067202 */ /* 0x000fe20000000f00 */
[----:B------:R-:W-:Y:S02]  /*2c050*/  IMAD.MOV.U32 R7, RZ, RZ, R15 ;  /* 0x000000ffff077224 */ /* 0x000fe400078e000f */
[----:B------:R-:W-:Y:S04]  /*2c060*/  STL [R1+0x3c], R8 ;  /* 0x00003c0801007387 */ /* 0x000fe80000100800 */
[----:B------:R2:W-:Y:S04]  /*2c070*/  STL [R1+0x38], R11 ;  /* 0x0000380b01007387 */ /* 0x0005e80000100800 */
[----:B-1----:R-:W3:Y:S04]  /*2c080*/  LDL.LU R15, [R1+0x60] ;  /* 0x00006000010f7983 */ /* 0x002ee80000300800 */
[----:B------:R-:W4:Y:S04]  /*2c090*/  LDL.LU R14, [R1+0x64] ;  /* 0x00006400010e7983 */ /* 0x000f280000300800 */
[----:B------:R1:W-:Y:S01]  /*2c0a0*/  LDGSTS.E [R4+0x6e00], desc[UR16][R6.64], P4 ;  /* 0x06e0000006047fae */ /* 0x0003e2000a1a1010 */
[----:B------:R-:W-:-:S02]  /*2c0b0*/  ISETP.GT.AND P4, PT, R5, 0x1d, PT ;  /* 0x0000001d0500780c */ /* 0x000fc40003f84270 */
[----:B-1----:R-:W-:Y:S01]  /*2c0c0*/  MOV R7, R11 ;  /* 0x0000000b00077202 */ /* 0x002fe20000000f00 */
[----:B------:R-:W-:Y:S01]  /*2c0d0*/  IMAD.MOV.U32 R6, RZ, RZ, R8 ;  /* 0x000000ffff067224 */ /* 0x000fe200078e0008 */
[----:B--2---:R-:W2:Y:S01]  /*2c0e0*/  LDL.LU R11, [R1+0x68] ;  /* 0x00006800010b7983 */ /* 0x004ea20000300800 */
[----:B------:R-:W-:-:S03]  /*2c0f0*/  IADD3 R18, P6, PT, R18, R2, RZ ;  /* 0x0000000212127210 */ /* 0x000fc60007fde0ff */
[----:B------:R-:W5:Y:S04]  /*2c100*/  LDL.LU R8, [R1+0x6c] ;  /* 0x00006c0001087983 */ /* 0x000f680000300800 */
[----:B------:R1:W-:Y:S01]  /*2c110*/  LDGSTS.E [R4+0x7000], desc[UR16][R6.64], P5 ;  /* 0x0700000006047fae */ /* 0x0003e2000a9a1010 */
[----:B------:R-:W-:Y:S01]  /*2c120*/  IMAD.X R19, R19, 0x1, R0, P6 ;  /* 0x0000000113137824 */ /* 0x000fe200030e0600 */
[----:B------:R-:W-:Y:S02]  /*2c130*/  IADD3 R12, P6, PT, R12, R2, RZ ;  /* 0x000000020c0c7210 */ /* 0x000fe40007fde0ff */
[----:B-1----:R-:W-:-:S04]  /*2c140*/  SEL R6, RZ, 0x4, !P4 ;  /* 0x00000004ff067807 */ /* 0x002fc80006000000 */
[----:B------:R-:W-:Y:S01]  /*2c150*/  SEL R6, R6, RZ, !P3 ;  /* 0x000000ff06067207 */ /* 0x000fe20005800000 */
[----:B------:R-:W-:-:S03]  /*2c160*/  IMAD.X R13, R13, 0x1, R0, P6 ;  /* 0x000000010d0d7824 */ /* 0x000fc600030e0600 */
[----:B------:R-:W-:Y:S01]  /*2c170*/  ISETP.NE.U32.AND P4, PT, R6, RZ, PT ;  /* 0x000000ff0600720c */ /* 0x000fe20003f85070 */
[----:B------:R-:W-:Y:S01]  /*2c180*/  IMAD.MOV.U32 R7, RZ, RZ, R19 ;  /* 0x000000ffff077224 */ /* 0x000fe200078e0013 */
[----:B------:R-:W-:Y:S02]  /*2c190*/  IADD3 R9, P6, PT, R9, R2, RZ ;  /* 0x0000000209097210 */ /* 0x000fe40007fde0ff */
[----:B------:R-:W-:-:S03]  /*2c1a0*/  MOV R6, R18 ;  /* 0x0000001200067202 */ /* 0x000fc60000000f00 */
[--C-:B------:R-:W-:Y:S02]  /*2c1b0*/  IMAD.X R10, R10, 0x1, R0.reuse, P6 ;  /* 0x000000010a0a7824 */ /* 0x100fe400030e0600 */
[----:B------:R1:W-:Y:S01]  /*2c1c0*/  LDGSTS.E [R4+0x7200], desc[UR16][R6.64], P5 ;  /* 0x0720000006047fae */ /* 0x0003e2000a9a1010 */
[----:B------:R-:W-:Y:S02]  /*2c1d0*/  IADD3 R16, P6, PT, R16, R2, RZ ;  /* 0x0000000210107210 */ /* 0x000fe40007fde0ff */
[----:B------:R-:W-:Y:S01]  /*2c1e0*/  ISETP.GT.AND P5, PT, R5, 0x1e, PT ;  /* 0x0000001e0500780c */ /* 0x000fe20003fa4270 */
[----:B------:R-:W-:Y:S02]  /*2c1f0*/  STL [R1+0x44], R18 ;  /* 0x0000441201007387 */ /* 0x000fe40000100800 */
[----:B------:R-:W-:Y:S02]  /*2c200*/  IMAD.X R17, R17, 0x1, R0, P6 ;  /* 0x0000000111117824 */ /* 0x000fe400030e0600 */
[----:B------:R-:W-:Y:S01]  /*2c210*/  STL [R1+0x40], R19 ;  /* 0x0000401301007387 */ /* 0x000fe20000100800 */
[----:B-1----:R-:W-:Y:S01]  /*2c220*/  IMAD.MOV.U32 R6, RZ, RZ, R12 ;  /* 0x000000ffff067224 */ /* 0x002fe200078e000c */
[----:B------:R-:W-:-:S02]  /*2c230*/  MOV R7, R13 ;  /* 0x0000000d00077202 */ /* 0x000fc40000000f00 */
[----:B------:R-:W-:Y:S04]  /*2c240*/  STL [R1+0x4c], R12 ;  /* 0x00004c0c01007387 */ /* 0x000fe80000100800 */
[----:B------:R1:W-:Y:S04]  /*2c250*/  STL [R1+0x48], R13 ;  /* 0x0000480d01007387 */ /* 0x0003e80000100800 */
[----:B------:R1:W-:Y:S04]  /*2c260*/  LDGSTS.E [R4+0x7400], desc[UR16][R6.64], P4 ;  /* 0x0740000006047fae */ /* 0x0003e8000a1a1010 */
[----:B------:R-:W-:Y:S04]  /*2c270*/  STL [R1+0x54], R9 ;  /* 0x0000540901007387 */ /* 0x000fe80000100800 */
[----:B------:R1:W-:Y:S02]  /*2c280*/  STL [R1+0x50], R10 ;  /* 0x0000500a01007387 */ /* 0x0003e40000100800 */
[----:B-1----:R-:W-:-:S02]  /*2c290*/  SEL R6, RZ, 0x4, !P5 ;  /* 0x00000004ff067807 */ /* 0x002fc40006800000 */
[----:B------:R-:W2:Y:S04]  /*2c2a0*/  LDL.LU R13, [R1+0x70] ;  /* 0x00007000010d7983 */ /* 0x000ea80000300800 */
[----:B------:R-:W-:Y:S01]  /*2c2b0*/  STL [R1+0x5c], R16 ;  /* 0x00005c1001007387 */ /* 0x000fe20000100800 */
[----:B------:R-:W-:-:S03]  /*2c2c0*/  SEL R6, R6, RZ, !P3 ;  /* 0x000000ff06067207 */ /* 0x000fc60005800000 */
[----:B------:R-:W-:Y:S04]  /*2c2d0*/  STL [R1+0x58], R17 ;  /* 0x0000581101007387 */ /* 0x000fe80000100800 */
[----:B------:R-:W2:Y:S01]  /*2c2e0*/  LDL.LU R12, [R1+0x74] ;  /* 0x00007400010c7983 */ /* 0x000ea20000300800 */
[----:B------:R-:W-:Y:S01]  /*2c2f0*/  ISETP.NE.U32.AND P5, PT, R6, RZ, PT ;  /* 0x000000ff0600720c */ /* 0x000fe20003fa5070 */
[----:B------:R-:W-:Y:S01]  /*2c300*/  IMAD.MOV.U32 R7, RZ, RZ, R10 ;  /* 0x000000ffff077224 */ /* 0x000fe200078e000a */
[----:B------:R-:W-:Y:S01]  /*2c310*/  MOV R6, R9 ;  /* 0x0000000900067202 */ /* 0x000fe20000000f00 */
[----:B------:R-:W2:Y:S04]  /*2c320*/  LDL.LU R10, [R1+0x78] ;  /* 0x00007800010a7983 */ /* 0x000ea80000300800 */
[----:B------:R-:W2:Y:S04]  /*2c330*/  LDL.LU R9, [R1+0x7c] ;  /* 0x00007c0001097983 */ /* 0x000ea80000300800 */
[----:B------:R1:W-:Y:S01]  /*2c340*/  LDGSTS.E [R4+0x7600], desc[UR16][R6.64], P4 ;  /* 0x0760000006047fae */ /* 0x0003e2000a1a1010 */
[----:B------:R-:W-:Y:S01]  /*2c350*/  ISETP.GT.AND P4, PT, R5, 0x1f, PT ;  /* 0x0000001f0500780c */ /* 0x000fe20003f84270 */
[----:B-1----:R-:W-:Y:S01]  /*2c360*/  IMAD.MOV.U32 R6, RZ, RZ, R16 ;  /* 0x000000ffff067224 */ /* 0x002fe200078e0010 */
[----:B------:R-:W-:-:S05]  /*2c370*/  MOV R7, R17 ;  /* 0x0000001100077202 */ /* 0x000fca0000000f00 */
[----:B------:R1:W-:Y:S02]  /*2c380*/  LDGSTS.E [R4+0x7800], desc[UR16][R6.64], P5 ;  /* 0x0780000006047fae */ /* 0x0003e4000a9a1010 */
[----:B-1----:R-:W-:-:S04]  /*2c390*/  SEL R6, RZ, 0x4, !P4 ;  /* 0x00000004ff067807 */ /* 0x002fc80006000000 */
[----:B------:R-:W-:-:S04]  /*2c3a0*/  SEL R6, R6, RZ, !P3 ;  /* 0x000000ff06067207 */ /* 0x000fc80005800000 */
[----:B------:R-:W-:Y:S02]  /*2c3b0*/  ISETP.NE.U32.AND P4, PT, R6, RZ, PT ;  /* 0x000000ff0600720c */ /* 0x000fe40003f85070 */
[----:B----4-:R-:W-:-:S05]  /*2c3c0*/  IADD3 R14, P6, PT, R14, R2, RZ ;  /* 0x000000020e0e7210 */ /* 0x010fca0007fde0ff */
[----:B---3--:R-:W-:Y:S01]  /*2c3d0*/  IMAD.X R15, R15, 0x1, R0, P6 ;  /* 0x000000010f0f7824 */ /* 0x008fe200030e0600 */
[----:B------:R-:W-:Y:S04]  /*2c3e0*/  STL [R1+0x64], R14 ;  /* 0x0000640e01007387 */ /* 0x000fe80000100800 */
[----:B------:R1:W-:Y:S04]  /*2c3f0*/  STL [R1+0x60], R15 ;  /* 0x0000600f01007387 */ /* 0x0003e80000100800 */
[----:B------:R-:W3:Y:S01]  /*2c400*/  LDL.LU R19, [R1+0x80] ;  /* 0x0000800001137983 */ /* 0x000ee20000300800 */
[----:B-----5:R-:W-:-:S05]  /*2c410*/  IADD3 R8, P6, PT, R8, R2, RZ ;  /* 0x0000000208087210 */ /* 0x020fca0007fde0ff */
[----:B--2---:R-:W-:Y:S01]  /*2c420*/  IMAD.X R11, R11, 0x1, R0, P6 ;  /* 0x000000010b0b7824 */ /* 0x004fe200030e0600 */
[----:B------:R-:W-:Y:S04]  /*2c430*/  STL [R1+0x6c], R8 ;  /* 0x00006c0801007387 */ /* 0x000fe80000100800 */
[----:B------:R2:W-:Y:S04]  /*2c440*/  STL [R1+0x68], R11 ;  /* 0x0000680b01007387 */ /* 0x0005e80000100800 */
[----:B------:R-:W4:Y:S01]  /*2c450*/  LDL.LU R18, [R1+0x84] ;  /* 0x0000840001127983 */ /* 0x000f220000300800 */
[----:B------:R-:W-:Y:S01]  /*2c460*/  MOV R6, R14 ;  /* 0x0000000e00067202 */ /* 0x000fe20000000f00 */
[----:B------:R-:W-:-:S02]  /*2c470*/  IMAD.MOV.U32 R7, RZ, RZ, R15 ;  /* 0x000000ffff077224 */ /* 0x000fc400078e000f */
[----:B-1----:R-:W5:Y:S04]  /*2c480*/  LDL.LU R15, [R1+0x88] ;  /* 0x00008800010f7983 */ /* 0x002f680000300800 */
[----:B------:R-:W5:Y:S04]  /*2c490*/  LDL.LU R14, [R1+0x8c] ;  /* 0x00008c00010e7983 */ /* 0x000f680000300800 */
[----:B------:R1:W-:Y:S02]  /*2c4a0*/  LDGSTS.E [R4+0x7a00], desc[UR16][R6.64], P5 ;  /* 0x07a0000006047fae */ /* 0x0003e4000a9a1010 */
[----:B-1----:R-:W-:Y:S01]  /*2c4b0*/  MOV R7, R11 ;  /* 0x0000000b00077202 */ /* 0x002fe20000000f00 */
[----:B------:R-:W-:Y:S01]  /*2c4c0*/  IMAD.MOV.U32 R6, RZ, RZ, R8 ;  /* 0x000000ffff067224 */ /* 0x000fe200078e0008 */
[----:B--2---:R-:W2:Y:S04]  /*2c4d0*/  LDL.LU R11, [R1+0x90] ;  /* 0x00009000010b7983 */ /* 0x004ea80000300800 */
[----:B------:R-:W2:Y:S04]  /*2c4e0*/  LDL.LU R8, [R1+0x94] ;  /* 0x0000940001087983 */ /* 0x000ea80000300800 */
[----:B------:R-:W2:Y:S04]  /*2c4f0*/  LDL.LU R17, [R1+0x98] ;  /* 0x0000980001117983 */ /* 0x000ea80000300800 */
[----:B------:R-:W2:Y:S01]  /*2c500*/  LDL.LU R16, [R1+0x9c] ;  /* 0x00009c0001107983 */ /* 0x000ea20000300800 */
[----:B------:R-:W-:-:S03]  /*2c510*/  ISETP.GT.AND P5, PT, R5, 0x20, PT ;  /* 0x000000200500780c */ /* 0x000fc60003fa4270 */
[----:B------:R1:W-:Y:S02]  /*2c520*/  LDGSTS.E [R4+0x7c00], desc[UR16][R6.64], P4 ;  /* 0x07c0000006047fae */ /* 0x0003e4000a1a1010 */
[----:B-1----:R-:W-:Y:S02]  /*2c530*/  SEL R6, RZ, 0x4, !P5 ;  /* 0x00000004ff067807 */ /* 0x002fe40006800000 */
[----:B------:R-:W-:-:S05]  /*2c540*/  IADD3 R12, P6, PT, R12, R2, RZ ;  /* 0x000000020c0c7210 */ /* 0x000fca0007fde0ff */
[--C-:B------:R-:W-:Y:S01]  /*2c550*/  IMAD.X R13, R13, 0x1, R0.reuse, P6 ;  /* 0x000000010d0d7824 */ /* 0x100fe200030e0600 */
[----:B------:R-:W-:Y:S02]  /*2c560*/  IADD3 R9, P6, PT, R9, R2, RZ ;  /* 0x0000000209097210 */ /* 0x000fe40007fde0ff */
[----:B------:R-:W-:Y:S01]  /*2c570*/  SEL R6, R6, RZ, !P3 ;  /* 0x000000ff06067207 */ /* 0x000fe20005800000 */
[----:B------:R-:W-:Y:S02]  /*2c580*/  STL [R1+0x74], R12 ;  /* 0x0000740c01007387 */ /* 0x000fe40000100800 */
[----:B------:R-:W-:Y:S01]  /*2c590*/  IMAD.X R10, R10, 0x1, R0, P6 ;  /* 0x000000010a0a7824 */ /* 0x000fe200030e0600 */
[----:B------:R-:W-:Y:S01]  /*2c5a0*/  ISETP.NE.U32.AND P5, PT, R6, RZ, PT ;  /* 0x000000ff0600720c */ /* 0x000fe20003fa5070 */
[----:B------:R1:W-:Y:S01]  /*2c5b0*/  STL [R1+0x70], R13 ;  /* 0x0000700d01007387 */ /* 0x0003e20000100800 */
[----:B------:R-:W-:Y:S01]  /*2c5c0*/  MOV R6, R12 ;  /* 0x0000000c00067202 */ /* 0x000fe20000000f00 */
[----:B------:R-:W-:-:S02]  /*2c5d0*/  IMAD.MOV.U32 R7, RZ, RZ, R13 ;  /* 0x000000ffff077224 */ /* 0x000fc400078e000d */
[----:B------:R-:W-:Y:S04]  /*2c5e0*/  STL [R1+0x7c], R9 ;  /* 0x00007c0901007387 */ /* 0x000fe80000100800 */
[----:B------:R1:W-:Y:S04]  /*2c5f0*/  STL [R1+0x78], R10 ;  /* 0x0000780a01007387 */ /* 0x0003e80000100800 */
[----:B-1----:R-:W2:Y:S04]  /*2c600*/  LDL.LU R13, [R1+0xa0] ;  /* 0x0000a000010d7983 */ /* 0x002ea80000300800 */
[----:B------:R-:W2:Y:S04]  /*2c610*/  LDL.LU R12, [R1+0xa4] ;  /* 0x0000a400010c7983 */ /* 0x000ea80000300800 */
[----:B------:R1:W-:Y:S02]  /*2c620*/  LDGSTS.E [R4+0x7e00], desc[UR16][R6.64], P4 ;  /* 0x07e0000006047fae */ /* 0x0003e4000a1a1010 */
[----:B-1----:R-:W-:Y:S01]  /*2c630*/  MOV R7, R10 ;  /* 0x0000000a00077202 */ /* 0x002fe20000000f00 */
[----:B------:R-:W-:Y:S01]  /*2c640*/  IMAD.MOV.U32 R6, RZ, RZ, R9 ;  /* 0x000000ffff067224 */ /* 0x000fe200078e0009 */
[----:B------:R-:W2:Y:S04]  /*2c650*/  LDL.LU R10, [R1+0xa8] ;  /* 0x0000a800010a7983 */ /* 0x000ea80000300800 */
[----:B------:R-:W2:Y:S01]  /*2c660*/  LDL.LU R9, [R1+0xac] ;  /* 0x0000ac0001097983 */ /* 0x000ea20000300800 */
[----:B------:R-:W-:-:S03]  /*2c670*/  ISETP.GT.AND P4, PT, R5, 0x21, PT ;  /* 0x000000210500780c */ /* 0x000fc60003f84270 */
        /* <DEDUP_REMOVED lines=9> */
[----:B------:R-:W-:-:S04]  /*2c710*/  IMAD.X R15, R15, 0x1, R0, P6 ;  /* 0x000000010f0f7824 */ /* 0x000fc800030e0600 */
[----:B------:R1:W-:Y:S01]  /*2c720*/  LDGSTS.E [R4+0x8200], desc[UR16][R6.64], P5 ;  /* 0x0820000006047fae */ /* 0x0003e2000a9a1010 */
[----:B------:R-:W-:-:S03]  /*2c730*/  ISETP.GT.AND P5, PT, R5, 0x22, PT ;  /* 0x000000220500780c */ /* 0x000fc60003fa4270 */
[----:B------:R-:W-:Y:S01]  /*2c740*/  STL [R1+0x84], R18 ;  /* 0x0000841201007387 */ /* 0x000fe20000100800 */
[----:B--2---:R-:W-:Y:S01]  /*2c750*/  IADD3 R8, P6, PT, R8, R2, RZ ;  /* 0x0000000208087210 */ /* 0x004fe20007fde0ff */
[----:B-1----:R-:W-:Y:S01]  /*2c760*/  IMAD.MOV.U32 R6, RZ, RZ, R14 ;  /* 0x000000ffff067224 */ /* 0x002fe200078e000e */
[----:B------:R-:W-:-:S03]  /*2c770*/  MOV R7, R15 ;  /* 0x0000000f00077202 */ /* 0x000fc60000000f00 */
[----:B------:R-:W-:Y:S01]  /*2c780*/  IMAD.X R11, R11, 0x1, R0, P6 ;  /* 0x000000010b0b7824 */ /* 0x000fe200030e0600 */
[----:B------:R-:W-:Y:S01]  /*2c790*/  STL [R1+0x80], R19 ;  /* 0x0000801301007387 */ /* 0x000fe20000100800 */
[----:B------:R-:W-:-:S03]  /*2c7a0*/  IADD3 R16, P6, PT, R16, R2, RZ ;  /* 0x0000000210107210 */ /* 0x000fc60007fde0ff */
[----:B------:R-:W-:Y:S02]  /*2c7b0*/  STL [R1+0x8c], R14 ;  /* 0x00008c0e01007387 */ /* 0x000fe40000100800 */
[----:B------:R-:W-:Y:S02]  /*2c7c0*/  IMAD.X R17, R17, 0x1, R0, P6 ;  /* 0x0000000111117824 */ /* 0x000fe400030e0600 */
        /* <DEDUP_REMOVED lines=14> */
[----:B------:R-:W5:Y:S04]  /*2c8b0*/  LDL.LU R8, [R1+0xbc] ;  /* 0x0000bc0001087983 */ /* 0x000f680000300800 */
[----:B------:R1:W-:Y:S01]  /*2c8c0*/  LDGSTS.E [R4+0x8600], desc[UR16][R6.64], P4 ;  /* 0x0860000006047fae */ /* 0x0003e2000a1a1010 */
[----:B------:R-:W-:-:S02]  /*2c8d0*/  ISETP.GT.AND P4, PT, R5, 0x23, PT ;  /* 0x000000230500780c */ /* 0x000fc40003f84270 */
[----:B------:R-:W-:Y:S01]  /*2c8e0*/  IADD3 R12, P6, PT, R12, R2, RZ ;  /* 0x000000020c0c7210 */ /* 0x000fe20007fde0ff */
[----:B-1----:R-:W-:Y:S01]  /*2c8f0*/  IMAD.MOV.U32 R6, RZ, RZ, R16 ;  /* 0x000000ffff067224 */ /* 0x002fe200078e0010 */
[----:B------:R-:W-:-:S03]  /*2c900*/  MOV R7, R17 ;  /* 0x0000001100077202 */ /* 0x000fc60000000f00 */
[----:B------:R-:W-:Y:S01]  /*2c910*/  IMAD.X R13, R13, 0x1, R0, P6 ;  /* 0x000000010d0d7824 */ /* 0x000fe200030e0600 */
[----:B------:R-:W-:Y:S04]  /*2c920*/  STL [R1+0xa4], R12 ;  /* 0x0000a40c01007387 */ /* 0x000fe80000100800 */
[----:B------:R1:W-:Y:S04]  /*2c930*/  LDGSTS.E [R4+0x8800], desc[UR16][R6.64], P5 ;  /* 0x0880000006047fae */ /* 0x0003e8000a9a1010 */
[----:B------:R1:W-:Y:S04]  /*2c940*/  STL [R1+0xa0], R13 ;  /* 0x0000a00d01007387 */ /* 0x0003e80000100800 */
[----:B------:R-:W3:Y:S01]  /*2c950*/  LDL.LU R19, [R1+0xc0] ;  /* 0x0000c00001137983 */ /* 0x000ee20000300800 */
[----:B------:R-:W-:-:S02]  /*2c960*/  IADD3 R9, P6, PT, R9, R2, RZ ;  /* 0x0000000209097210 */ /* 0x000fc40007fde0ff */
[----:B-1----:R-:W-:-:S03]  /*2c970*/  SEL R6, RZ, 0x4, !P4 ;  /* 0x00000004ff067807 */ /* 0x002fc60006000000 */
[----:B------:R-:W-:Y:S01]  /*2c980*/  IMAD.X R10, R10, 0x1, R0, P6 ;  /* 0x000000010a0a7824 */ /* 0x000fe200030e0600 */
[----:B------:R-:W-:Y:S01]  /*2c990*/  STL [R1+0xac], R9 ;  /* 0x0000ac0901007387 */ /* 0x000fe20000100800 */
[----:B------:R-:W-:-:S03]  /*2c9a0*/  SEL R6, R6, RZ, !P3 ;  /* 0x000000ff06067207 */ /* 0x000fc60005800000 */
[----:B------:R1:W-:Y:S01]  /*2c9b0*/  STL [R1+0xa8], R10 ;  /* 0x0000a80a01007387 */ /* 0x0003e20000100800 */
[----:B------:R-:W-:-:S03]  /*2c9c0*/  ISETP.NE.U32.AND P4, PT, R6, RZ, PT ;  /* 0x000000ff0600720c */ /* 0x000fc60003f85070 */
[----:B------:R-:W3:Y:S01]  /*2c9d0*/  LDL.LU R18, [R1+0xc4] ;  /* 0x0000c40001127983 */ /* 0x000ee20000300800 */
[----:B------:R-:W-:Y:S01]  /*2c9e0*/  MOV R6, R12 ;  /* 0x0000000c00067202 */ /* 0x000fe20000000f00 */
[----:B------:R-:W-:Y:S02]  /*2c9f0*/  IMAD.MOV.U32 R7, RZ, RZ, R13 ;  /* 0x000000ffff077224 */ /* 0x000fe400078e000d */
[----:B------:R-:W3:Y:S04]  /*2ca00*/  LDL.LU R13, [R1+0xc8] ;  /* 0x0000c800010d7983 */ /* 0x000ee80000300800 */
        /* <DEDUP_REMOVED lines=29> */
[----:B--2---:R-:W2:Y:S04]  /*2cbe0*/  LDL.LU R11, [R1+0xe8] ;  /* 0x0000e800010b7983 */ /* 0x004ea80000300800 */
[----:B------:R-:W5:Y:S04]  /*2cbf0*/  LDL.LU R8, [R1+0xec] ;  /* 0x0000ec0001087983 */ /* 0x000f680000300800 */
[----:B------:R1:W-:Y:S01]  /*2cc00*/  LDGSTS.E [R4+0x9000], desc[UR16][R6.64], P5 ;  /* 0x0900000006047fae */ /* 0x0003e2000a9a1010 */
[----:B------:R-:W-:-:S05]  /*2cc10*/  IADD3 R18, P6, PT, R18, R2, RZ ;  /* 0x0000000212127210 */ /* 0x000fca0007fde0ff */
[--C-:B------:R-:W-:Y:S01]  /*2cc20*/  IMAD.X R19, R19, 0x1, R0.reuse, P6 ;  /* 0x0000000113137824 */ /* 0x100fe200030e0600 */
[----:B-1----:R-:W-:Y:S02]  /*2cc30*/  SEL R6, RZ, 0x4, !P4 ;  /* 0x00000004ff067807 */ /* 0x002fe40006000000 */
[----:B------:R-:W-:Y:S02]  /*2cc40*/  IADD3 R12, P6, PT, R12, R2, RZ ;  /* 0x000000020c0c7210 */ /* 0x000fe40007fde0ff */
[----:B------:R-:W-:Y:S01]  /*2cc50*/  SEL R6, R6, RZ, !P3 ;  /* 0x000000ff06067207 */ /* 0x000fe20005800000 */
[----:B------:R-:W-:Y:S02]  /*2cc60*/  IMAD.MOV.U32 R7, RZ, RZ, R19 ;  /* 0x000000ffff077224 */ /* 0x000fe400078e0013 */
[----:B------:R-:W-:Y:S01]  /*2cc70*/  IMAD.X R13, R13, 0x1, R0, P6 ;  /* 0x000000010d0d7824 */ /* 0x000fe200030e0600 */
[----:B------:R-:W-:Y:S02]  /*2cc80*/  ISETP.NE.U32.AND P4, PT, R6, RZ, PT ;  /* 0x000000ff0600720c */ /* 0x000fe40003f85070 */
[----:B------:R-:W-:Y:S01]  /*2cc90*/  MOV R6, R18 ;  /* 0x0000001200067202 */ /* 0x000fe20000000f00 */
[----:B------:R-:W-:Y:S04]  /*2cca0*/  STL [R1+0xc4], R18 ;  /* 0x0000c41201007387 */ /* 0x000fe80000100800 */
[----:B------:R1:W-:Y:S01]  /*2ccb0*/  LDGSTS.E [R4+0x9200], desc[UR16][R6.64], P5 ;  /* 0x0920000006047fae */ /* 0x0003e2000a9a1010 */
[----:B------:R-:W-:-:S03]  /*2ccc0*/  IADD3 R9, P6, PT, R9, R2, RZ ;  /* 0x0000000209097210 */ /* 0x000fc60007fde0ff */
[----:B------:R-:W-:Y:S02]  /*2ccd0*/  STL [R1+0xc0], R19 ;  /* 0x0000c01301007387 */ /* 0x000fe40000100800 */
[----:B------:R-:W-:Y:S01]  /*2cce0*/  IMAD.X R10, R10, 0x1, R0, P6 ;  /* 0x000000010a0a7824 */ /* 0x000fe200030e0600 */
[----:B-1----:R-:W-:Y:S01]  /*2ccf0*/  MOV R7, R13 ;  /* 0x0000000d00077202 */ /* 0x002fe20000000f00 */
[----:B------:R-:W-:Y:S01]  /*2cd00*/  IMAD.MOV.U32 R6, RZ, RZ, R12 ;  /* 0x000000ffff067224 */ /* 0x000fe200078e000c */
[----:B------:R-:W-:Y:S01]  /*2cd10*/  IADD3 R16, P6, PT, R16, R2, RZ ;  /* 0x0000000210107210 */ /* 0x000fe20007fde0ff */
[----:B------:R-:W-:Y:S01]  /*2cd20*/  STL [R1+0xcc], R12 ;  /* 0x0000cc0c01007387 */ /* 0x000fe20000100800 */
[----:B------:R-:W-:-:S03]  /*2cd30*/  ISETP.GT.AND P5, PT, R5, 0x26, PT ;  /* 0x000000260500780c */ /* 0x000fc60003fa4270 */
[----:B------:R1:W-:Y:S01]  /*2cd40*/  STL [R1+0xc8], R13 ;  /* 0x0000c80d01007387 */ /* 0x0003e20000100800 */
[----:B------:R-:W-:-:S03]  /*2cd50*/  IMAD.X R17, R17, 0x1, R0, P6 ;  /* 0x0000000111117824 */ /* 0x000fc600030e0600 */
        /* <DEDUP_REMOVED lines=1765> */
[----:B------:R1:W-:Y:S01]  /*33bb0*/  STL [R1+0x5dc], R16 ;  /* 0x0005dc1001007387 */ /* 0x0003e20000100800 */
        /* <DEDUP_REMOVED lines=18> */
[----:B------:R1:W-:Y:S04]  /*33ce0*/  STL [R1+0x5e4], R14 ;  /* 0x0005e40e01007387 */ /* 0x0003e80000100800 */
[----:B------:R-:W-:Y:S04]  /*33cf0*/  STL [R1+0x5e0], R15 ;  /* 0x0005e00f01007387 */ /* 0x000fe80000100800 */
        /* <DEDUP_REMOVED lines=8> */
[----:B------:R-:W5:Y:S04]  /*33d80*/  LDL.LU R16, [R1+0x608] ;  /* 0x0006080001107983 */ /* 0x000f680000300800 */
[----:B-1----:R-:W5:Y:S04]  /*33d90*/  LDL.LU R14, [R1+0x60c] ;  /* 0x00060c00010e7983 */ /* 0x002f680000300800 */
[----:B------:R1:W-:Y:S01]  /*33da0*/  LDGSTS.E [R4+0x1da00], desc[UR16][R6.64], P5 ;  /* 0x1da0000006047fae */ /* 0x0003e2000a9a1010 */
[----:B------:R-:W-:Y:S02]  /*33db0*/  ISETP.GT.AND P5, PT, R5, 0x78, PT ;  /* 0x000000780500780c */ /* 0x000fe40003fa4270 */
[----:B-1----:R-:W-:Y:S01]  /*33dc0*/  MOV R7, R11 ;  /* 0x0000000b00077202 */ /* 0x002fe20000000f00 */
[----:B------:R-:W-:Y:S01]  /*33dd0*/  IMAD.MOV.U32 R6, RZ, RZ, R8 ;  /* 0x000000ffff067224 */ /* 0x000fe200078e0008 */
[----:B--2---:R-:W2:Y:S04]  /*33de0*/  LDL.LU R11, [R1+0x610] ;  /* 0x00061000010b7983 */ /* 0x004ea80000300800 */
[----:B------:R-:W2:Y:S04]  /*33df0*/  LDL.LU R8, [R1+0x614] ;  /* 0x0006140001087983 */ /* 0x000ea80000300800 */
[----:B------:R-:W2:Y:S04]  /*33e00*/  LDL.LU R17, [R1+0x618] ;  /* 0x0006180001117983 */ /* 0x000ea80000300800 */
[----:B------:R-:W2:Y:S04]  /*33e10*/  LDL.LU R15, [R1+0x61c] ;  /* 0x00061c00010f7983 */ /* 0x000ea80000300800 */
[----:B------:R1:W-:Y:S02]  /*33e20*/  LDGSTS.E [R4+0x1dc00], desc[UR16][R6.64], P4 ;  /* 0x1dc0000006047fae */ /* 0x0003e4000a1a1010 */
[----:B-1----:R-:W-:-:S04]  /*33e30*/  SEL R6, RZ, 0x4, !P5 ;  /* 0x00000004ff067807 */ /* 0x002fc80006800000 */
[----:B------:R-:W-:Y:S02]  /*33e40*/  SEL R6, R6, RZ, !P3 ;  /* 0x000000ff06067207 */ /* 0x000fe40005800000 */
[----:B------:R-:W-:-:S05]  /*33e50*/  IADD3 R12, P6, PT, R12, R2, RZ ;  /* 0x000000020c0c7210 */ /* 0x000fca0007fde0ff */
[----:B------:R-:W-:Y:S01]  /*33e60*/  IMAD.X R13, R13, 0x1, R0, P6 ;  /* 0x000000010d0d7824 */ /* 0x000fe200030e0600 */
[----:B------:R-:W-:-:S03]  /*33e70*/  IADD3 R9, P6, PT, R9, R2, RZ ;  /* 0x0000000209097210 */ /* 0x000fc60007fde0ff */
        /* <DEDUP_REMOVED lines=9> */
[----:B-1----:R-:W2:Y:S01]  /*33f10*/  LDL.LU R12, [R1+0x620] ;  /* 0x00062000010c7983 */ /* 0x002ea20000300800 */
[----:B------:R-:W-:-:S03]  /*33f20*/  MOV R7, R10 ;  /* 0x0000000a00077202 */ /* 0x000fc60000000f00 */
[----:B------:R-:W2:Y:S01]  /*33f30*/  LDL.LU R10, [R1+0x624] ;  /* 0x00062400010a7983 */ /* 0x000ea20000300800 */
[----:B------:R-:W-:-:S03]  /*33f40*/  IMAD.MOV.U32 R6, RZ, RZ, R9 ;  /* 0x000000ffff067224 */ /* 0x000fc600078e0009 */
        /* <DEDUP_REMOVED lines=29> */
[----:B-1----:R-:W2:Y:S01]  /*34120*/  LDL.LU R16, [R1+0x630] ;  /* 0x0006300001107983 */ /* 0x002ea20000300800 */
[----:B------:R-:W-:-:S03]  /*34130*/  SEL R6, R6, RZ, !P3 ;  /* 0x000000ff06067207 */ /* 0x000fc60005800000 */
[----:B------:R-:W-:Y:S04]  /*34140*/  STL [R1+0x61c], R15 ;  /* 0x00061c0f01007387 */ /* 0x000fe80000100800 */
[----:B------:R-:W-:Y:S01]  /*34150*/  STL [R1+0x618], R17 ;  /* 0x0006181101007387 */ /* 0x000fe20000100800 */
[----:B------:R-:W-:-:S03]  /*34160*/  ISETP.NE.U32.AND P5, PT, R6, RZ, PT ;  /* 0x000000ff0600720c */ /* 0x000fc60003fa5070 */
[----:B------:R-:W4:Y:S01]  /*34170*/  LDL.LU R14, [R1+0x634] ;  /* 0x00063400010e7983 */ /* 0x000f220000300800 */
[----:B------:R-:W-:Y:S01]  /*34180*/  IMAD.MOV.U32 R7, RZ, RZ, R11 ;  /* 0x000000ffff077224 */ /* 0x000fe200078e000b */
[----:B------:R-:W-:Y:S02]  /*34190*/  MOV R6, R8 ;  /* 0x0000000800067202 */ /* 0x000fe40000000f00 */
[----:B---3--:R-:W3:Y:S04]  /*341a0*/  LDL.LU R11, [R1+0x638] ;  /* 0x00063800010b7983 */ /* 0x008ee80000300800 */
[----:B------:R-:W5:Y:S04]  /*341b0*/  LDL.LU R8, [R1+0x63c] ;  /* 0x00063c0001087983 */ /* 0x000f680000300800 */
[----:B------:R1:W-:Y:S01]  /*341c0*/  LDGSTS.E [R4+0x1e600], desc[UR16][R6.64], P4 ;  /* 0x1e60000006047fae */ /* 0x0003e2000a1a1010 */
[----:B------:R-:W-:Y:S01]  /*341d0*/  ISETP.GT.AND P4, PT, R5, 0x7b, PT ;  /* 0x0000007b0500780c */ /* 0x000fe20003f84270 */
[----:B-1----:R-:W-:Y:S01]  /*341e0*/  IMAD.MOV.U32 R6, RZ, RZ, R15 ;  /* 0x000000ffff067224 */ /* 0x002fe200078e000f */
[----:B------:R-:W-:-:S05]  /*341f0*/  MOV R7, R17 ;  /* 0x0000001100077202 */ /* 0x000fca0000000f00 */
[----:B------:R1:W-:Y:S01]  /*34200*/  LDGSTS.E [R4+0x1e800], desc[UR16][R6.64], P5 ;  /* 0x1e80000006047fae */ /* 0x0003e2000a9a1010 */
[----:B------:R-:W-:-:S05]  /*34210*/  IADD3 R10, P6, PT, R10, R2, RZ ;  /* 0x000000020a0a7210 */ /* 0x000fca0007fde0ff */
[--C-:B------:R-:W-:Y:S01]  /*34220*/  IMAD.X R12, R12, 0x1, R0.reuse, P6 ;  /* 0x000000010c0c7824 */ /* 0x100fe200030e0600 */
[----:B------:R-:W-:Y:S02]  /*34230*/  IADD3 R9, P6, PT, R9, R2, RZ ;  /* 0x0000000209097210 */ /* 0x000fe40007fde0ff */
[----:B-1----:R-:W-:Y:S01]  /*34240*/  SEL R6, RZ, 0x4, !P4 ;  /* 0x00000004ff067807 */ /* 0x002fe20006000000 */
[----:B------:R-:W-:Y:S02]  /*34250*/  STL [R1+0x624], R10 ;  /* 0x0006240a01007387 */ /* 0x000fe40000100800 */
[----:B------:R-:W-:Y:S01]  /*34260*/  IMAD.X R13, R13, 0x1, R0, P6 ;  /* 0x000000010d0d7824 */ /* 0x000fe200030e0600 */
[----:B------:R-:W-:Y:S01]  /*34270*/  SEL R6, R6, RZ, !P3 ;  /* 0x000000ff06067207 */ /* 0x000fe20005800000 */
[----:B------:R1:W-:Y:S01]  /*34280*/  STL [R1+0x620], R12 ;  /* 0x0006200c01007387 */ /* 0x0003e20000100800 */
[----:B------:R-:W-:Y:S02]  /*34290*/  IMAD.MOV.U32 R7, RZ, RZ, R12 ;  /* 0x000000ffff077224 */ /* 0x000fe400078e000c */
[----:B------:R-:W-:-:S02]  /*342a0*/  ISETP.NE.U32.AND P4, PT, R6, RZ, PT ;  /* 0x000000ff0600720c */ /* 0x000fc40003f85070 */
[----:B------:R-:W-:Y:S01]  /*342b0*/  MOV R6, R10 ;  /* 0x0000000a00067202 */ /* 0x000fe20000000f00 */
[----:B-1----:R-:W3:Y:S04]  /*342c0*/  LDL.LU R12, [R1+0x640] ;  /* 0x00064000010c7983 */ /* 0x002ee80000300800 */
[----:B------:R-:W-:Y:S04]  /*342d0*/  STL [R1+0x62c], R9 ;  /* 0x00062c0901007387 */ /* 0x000fe80000100800 */
[----:B------:R1:W-:Y:S04]  /*342e0*/  STL [R1+0x628], R13 ;  /* 0x0006280d01007387 */ /* 0x0003e80000100800 */
[----:B------:R-:W3:Y:S04]  /*342f0*/  LDL.LU R10, [R1+0x644] ;  /* 0x00064400010a7983 */ /* 0x000ee80000300800 */
[----:B------:R-:W3:Y:S04]  /*34300*/  LDL.LU R19, [R1+0x648] ;  /* 0x0006480001137983 */ /* 0x000ee80000300800 */
[----:B------:R-:W3:Y:S04]  /*34310*/  LDL.LU R18, [R1+0x64c] ;  /* 0x00064c0001127983 */ /* 0x000ee80000300800 */
[----:B------:R-:W3:Y:S04]  /*34320*/  LDL.LU R17, [R1+0x650] ;  /* 0x0006500001117983 */ /* 0x000ee80000300800 */
[----:B------:R-:W3:Y:S04]  /*34330*/  LDL.LU R15, [R1+0x654] ;  /* 0x00065400010f7983 */ /* 0x000ee80000300800 */
[----:B------:R1:W-:Y:S02]  /*34340*/  LDGSTS.E [R4+0x1ea00], desc[UR16][R6.64], P5 ;  /* 0x1ea0000006047fae */ /* 0x0003e4000a9a1010 */
[----:B-1----:R-:W-:Y:S01]  /*34350*/  MOV R7, R13 ;  /* 0x0000000d00077202 */ /* 0x002fe20000000f00 */
[----:B------:R-:W-:Y:S01]  /*34360*/  IMAD.MOV.U32 R6, RZ, RZ, R9 ;  /* 0x000000ffff067224 */ /* 0x000fe200078e0009 */
        /* <DEDUP_REMOVED lines=13> */
[----:B------:R-:W-:Y:S01]  /*34440*/  IMAD.MOV.U32 R7, RZ, RZ, R16 ;  /* 0x000000ffff077224 */ /* 0x000fe200078e0010 */
[----:B------:R-:W-:Y:S02]  /*34450*/  MOV R6, R14 ;  /* 0x0000000e00067202 */ /* 0x000fe40000000f00 */
[----:B------:R2:W-:Y:S04]  /*34460*/  STL [R1+0x63c], R8 ;  /* 0x00063c0801007387 */ /* 0x0005e80000100800 */
[----:B------:R3:W-:Y:S04]  /*34470*/  STL [R1+0x638], R11 ;  /* 0x0006380b01007387 */ /* 0x0007e80000100800 */
[----:B-1----:R-:W4:Y:S04]  /*34480*/  LDL.LU R16, [R1+0x660] ;  /* 0x0006600001107983 */ /* 0x002f280000300800 */
[----:B------:R-:W5:Y:S04]  /*34490*/  LDL.LU R14, [R1+0x664] ;  /* 0x00066400010e7983 */ /* 0x000f680000300800 */
[----:B------:R1:W-:Y:S01]  /*344a0*/  LDGSTS.E [R4+0x1ee00], desc[UR16][R6.64], P4 ;  /* 0x1ee0000006047fae */ /* 0x0003e2000a1a1010 */
[----:B------:R-:W-:Y:S01]  /*344b0*/  ISETP.GT.AND P4, PT, R5, 0x7d, PT ;  /* 0x0000007d0500780c */ /* 0x000fe20003f84270 */
[----:B-1----:R-:W-:Y:S01]  /*344c0*/  IMAD.MOV.U32 R6, RZ, RZ, R8 ;  /* 0x000000ffff067224 */ /* 0x002fe200078e0008 */
[----:B------:R-:W-:Y:S01]  /*344d0*/  MOV R7, R11 ;  /* 0x0000000b00077202 */ /* 0x000fe20000000f00 */
[----:B--2---:R-:W2:Y:S04]  /*344e0*/  LDL.LU R8, [R1+0x66c] ;  /* 0x00066c0001087983 */ /* 0x004ea80000300800 */
[----:B------:R1:W-:Y:S04]  /*344f0*/  LDGSTS.E [R4+0x1f000], desc[UR16][R6.64], P5 ;  /* 0x1f00000006047fae */ /* 0x0003e8000a9a1010 */
[----:B---3--:R-:W3:Y:S01]  /*34500*/  LDL.LU R11, [R1+0x674] ;  /* 0x00067400010b7983 */ /* 0x008ee20000300800 */
[----:B-1----:R-:W-:-:S02]  /*34510*/  SEL R6, RZ, 0x4, !P4 ;  /* 0x00000004ff067807 */ /* 0x002fc40006000000 */
[----:B------:R-:W-:Y:S02]  /*34520*/  IADD3 R10, P6, PT, R10, R2, RZ ;  /* 0x000000020a0a7210 */ /* 0x000fe40007fde0ff */
[----:B------:R-:W-:-:S03]  /*34530*/  SEL R6, R6, RZ, !P3 ;  /* 0x000000ff06067207 */ /* 0x000fc60005800000 */
[--C-:B------:R-:W-:Y:S01]  /*34540*/  IMAD.X R12, R12, 0x1, R0.reuse, P6 ;  /* 0x000000010c0c7824 */ /* 0x100fe200030e0600 */
[----:B------:R-:W-:Y:S01]  /*34550*/  IADD3 R18, P6, PT, R18, R2, RZ ;  /* 0x0000000212127210 */ /* 0x000fe20007fde0ff */
[----:B------:R1:W-:Y:S01]  /*34560*/  STL [R1+0x644], R10 ;  /* 0x0006440a01007387 */ /* 0x0003e20000100800 */
[----:B------:R-:W-:Y:S02]  /*34570*/  ISETP.NE.U32.AND P4, PT, R6, RZ, PT ;  /* 0x000000ff0600720c */ /* 0x000fe40003f85070 */
[----:B------:R-:W-:Y:S01]  /*34580*/  MOV R6, R10 ;  /* 0x0000000a00067202 */ /* 0x000fe20000000f00 */
[----:B------:R-:W-:Y:S01]  /*34590*/  IMAD.X R19, R19, 0x1, R0, P6 ;  /* 0x0000000113137824 */ /* 0x000fe200030e0600 */
[----:B------:R1:W-:Y:S01]  /*345a0*/  STL [R1+0x640], R12 ;  /* 0x0006400c01007387 */ /* 0x0003e20000100800 */
[----:B------:R-:W-:-:S03]  /*345b0*/  IMAD.MOV.U32 R7, RZ, RZ, R12 ;  /* 0x000000ffff077224 */ /* 0x000fc600078e000c */
[----:B-1----:R-:W3:Y:S04]  /*345c0*/  LDL.LU R10, [R1+0x668] ;  /* 0x00066800010a7983 */ /* 0x002ee80000300800 */
[----:B------:R-:W-:Y:S04]  /*345d0*/  STL [R1+0x64c], R18 ;  /* 0x00064c1201007387 */ /* 0x000fe80000100800 */
[----:B------:R-:W-:Y:S04]  /*345e0*/  STL [R1+0x648], R19 ;  /* 0x0006481301007387 */ /* 0x000fe80000100800 */
[----:B------:R-:W3:Y:S04]  /*345f0*/  LDL.LU R12, [R1+0x670] ;  /* 0x00067000010c7983 */ /* 0x000ee80000300800 */
[----:B------:R1:W-:Y:S01]  /*34600*/  LDGSTS.E [R4+0x1f200], desc[UR16][R6.64], P5 ;  /* 0x1f20000006047fae */ /* 0x0003e2000a9a1010 */
[----:B------:R-:W-:-:S02]  /*34610*/  ISETP.GT.AND P5, PT, R5, 0x7e, PT ;  /* 0x0000007e0500780c */ /* 0x000fc40003fa4270 */
[----:B------:R-:W-:Y:S01]  /*34620*/  IADD3 R15, P6, PT, R15, R2, RZ ;  /* 0x000000020f0f7210 */ /* 0x000fe20007fde0ff */
[----:B-1----:R-:W-:Y:S01]  /*34630*/  IMAD.MOV.U32 R6, RZ, RZ, R18 ;  /* 0x000000ffff067224 */ /* 0x002fe200078e0012 */
[----:B------:R-:W-:-:S03]  /*34640*/  MOV R7, R19 ;  /* 0x0000001300077202 */ /* 0x000fc60000000f00 */
[----:B------:R-:W-:Y:S02]  /*34650*/  IMAD.X R17, R17, 0x1, R0, P6 ;  /* 0x0000000111117824 */ /* 0x000fe400030e0600 */
[----:B------:R1:W-:Y:S01]  /*34660*/  LDGSTS.E [R4+0x1f400], desc[UR16][R6.64], P4 ;  /* 0x1f40000006047fae */ /* 0x0003e2000a1a1010 */
[----:B------:R-:W-:Y:S02]  /*34670*/  IADD3 R9, P6, PT, R9, R2, RZ ;  /* 0x0000000209097210 */ /* 0x000fe40007fde0ff */
[----:B-1----:R-:W-:-:S04]  /*34680*/  SEL R6, RZ, 0x4, !P5 ;  /* 0x00000004ff067807 */ /* 0x002fc80006800000 */
[----:B------:R-:W-:Y:S01]  /*34690*/  SEL R6, R6, RZ, !P3 ;  /* 0x000000ff06067207 */ /* 0x000fe20005800000 */
[----:B------:R-:W-:Y:S02]  /*346a0*/  IMAD.X R13, R13, 0x1, R0, P6 ;  /* 0x000000010d0d7824 */ /* 0x000fe400030e0600 */
[----:B------:R-:W-:Y:S01]  /*346b0*/  IMAD.MOV.U32 R7, RZ, RZ, R17 ;  /* 0x000000ffff077224 */ /* 0x000fe200078e0011 */
[----:B------:R-:W-:Y:S02]  /*346c0*/  ISETP.NE.U32.AND P5, PT, R6, RZ, PT ;  /* 0x000000ff0600720c */ /* 0x000fe40003fa5070 */
[----:B------:R-:W-:Y:S01]  /*346d0*/  MOV R6, R15 ;  /* 0x0000000f00067202 */ /* 0x000fe20000000f00 */
[----:B------:R1:W-:Y:S04]  /*346e0*/  STL [R1+0x654], R15 ;  /* 0x0006540f01007387 */ /* 0x0003e80000100800 */
[----:B------:R-:W-:Y:S04]  /*346f0*/  STL [R1+0x650], R17 ;  /* 0x0006501101007387 */ /* 0x000fe80000100800 */
[----:B------:R1:W-:Y:S04]  /*34700*/  STL [R1+0x65c], R9 ;  /* 0x00065c0901007387 */ /* 0x0003e80000100800 */
[----:B------:R1:W-:Y:S04]  /*34710*/  LDGSTS.E [R4+0x1f600], desc[UR16][R6.64], P4 ;  /* 0x1f60000006047fae */ /* 0x0003e8000a1a1010 */
[----:B------:R1:W-:Y:S04]  /*34720*/  STL [R1+0x658], R13 ;  /* 0x0006580d01007387 */ /* 0x0003e80000100800 */
[----:B-1----:R-:W3:Y:S01]  /*34730*/  LDL.LU R15, [R1+0x678] ;  /* 0x00067800010f7983 */ /* 0x002ee20000300800 */
[----:B------:R-:W-:Y:S01]  /*34740*/  IMAD.MOV.U32 R6, RZ, RZ, R9 ;  /* 0x000000ffff067224 */ /* 0x000fe200078e0009 */
[----:B------:R-:W-:-:S02]  /*34750*/  MOV R7, R13 ;  /* 0x0000000d00077202 */ /* 0x000fc40000000f00 */
[----:B------:R-:W3:Y:S04]  /*34760*/  LDL.LU R9, [R1+0x67c] ;  /* 0x00067c0001097983 */ /* 0x000ee80000300800 */
[----:B------:R-:W3:Y:S04]  /*34770*/  LDL.LU R18, [R1+0x6b8] ;  /* 0x0006b80001127983 */ /* 0x000ee80000300800 */
[----:B------:R-:W3:Y:S01]  /*34780*/  LDL.LU R13, [R1+0x6bc] ;  /* 0x0006bc00010d7983 */ /* 0x000ee20000300800 */
[----:B------:R-:W-:-:S03]  /*34790*/  ISETP.GT.AND P4, PT, R5, 0x7f, PT ;  /* 0x0000007f0500780c */ /* 0x000fc60003f84270 */
[----:B------:R1:W-:Y:S02]  /*347a0*/  LDGSTS.E [R4+0x1f800], desc[UR16][R6.64], P5 ;  /* 0x1f80000006047fae */ /* 0x0003e4000a9a1010 */
[----:B-1----:R-:W-:-:S04]  /*347b0*/  SEL R6, RZ, 0x4, !P4 ;  /* 0x00000004ff067807 */ /* 0x002fc80006000000 */
[----:B------:R-:W-:-:S04]  /*347c0*/  SEL R6, R6, RZ, !P3 ;  /* 0x000000ff06067207 */ /* 0x000fc80005800000 */
[----:B------:R-:W-:Y:S01]  /*347d0*/  ISETP.NE.U32.AND P4, PT, R6, RZ, PT ;  /* 0x000000ff0600720c */ /* 0x000fe20003f85070 */
[----:B------:R-:W-:-:S04]  /*347e0*/  UIADD3 UR14, UPT, UPT, UR14, 0x1, URZ ;  /* 0x000000010e0e7890 */ /* 0x000fc8000fffe0ff */
[----:B------:R-:W-:-:S04]  /*347f0*/  UISETP.GT.AND UP1, UPT, UR14, 0x2, UPT ;  /* 0x000000020e00788c */ /* 0x000fc8000bf24270 */
[----:B------:R-:W-:-:S04]  /*34800*/  USEL UR14, UR14, URZ, !UP1 ;  /* 0x000000ff0e0e7287 */ /* 0x000fc8000c800000 */
[----:B------:R-:W-:Y:S01]  /*34810*/  ULEA UR9, UR14, UR7, 0x10 ;  /* 0x000000070e097291 */ /* 0x000fe2000f8e80ff */
[----:B-----5:R-:W-:-:S05]  /*34820*/  IADD3 R14, P6, PT, R14, R2, RZ ;  /* 0x000000020e0e7210 */ /* 0x020fca0007fde0ff */
[----:B----4-:R-:W-:Y:S02]  /*34830*/  IMAD.X R16, R16, 0x1, R0, P6 ;  /* 0x0000000110107824 */ /* 0x010fe400030e0600 */
[----:B------:R-:W-:-:S03]  /*34840*/  IMAD.MOV.U32 R6, RZ, RZ, R14 ;  /* 0x000000ffff067224 */ /* 0x000fc600078e000e */
[----:B------:R-:W-:-:S05]  /*34850*/  MOV R7, R16 ;  /* 0x0000001000077202 */ /* 0x000fca0000000f00 */
[----:B------:R1:W-:Y:S01]  /*34860*/  LDGSTS.E [R4+0x1fa00], desc[UR16][R6.64], P5 ;  /* 0x1fa0000006047fae */ /* 0x0003e2000a9a1010 */
[----:B--2---:R-:W-:-:S03]  /*34870*/  IADD3 R8, P5, PT, R8, R2, RZ ;  /* 0x0000000208087210 */ /* 0x004fc60007fbe0ff */
[----:B------:R-:W-:Y:S04]  /*34880*/  STL [R1+0x664], R14 ;  /* 0x0006640e01007387 */ /* 0x000fe80000100800 */
[----:B------:R-:W-:Y:S01]  /*34890*/  STL [R1+0x660], R16 ;  /* 0x0006601001007387 */ /* 0x000fe20000100800 */
[----:B---3--:R-:W-:-:S03]  /*348a0*/  IADD3 R11, P6, PT, R11, R2, RZ ;  /* 0x000000020b0b7210 */ /* 0x008fc60007fde0ff */
[----:B------:R2:W-:Y:S01]  /*348b0*/  STL [R1+0x66c], R8 ;  /* 0x00066c0801007387 */ /* 0x0005e20000100800 */
[----:B-1----:R-:W-:Y:S01]  /*348c0*/  MOV R6, R8 ;  /* 0x0000000800067202 */ /* 0x002fe20000000f00 */
[----:B------:R-:W-:-:S05]  /*348d0*/  IMAD.X R10, R10, 0x1, R0, P5 ;  /* 0x000000010a0a7824 */ /* 0x000fca00028e0600 */
[----:B------:R1:W-:Y:S04]  /*348e0*/  STL [R1+0x668], R10 ;  /* 0x0006680a01007387 */ /* 0x0003e80000100800 */
[----:B------:R-:W-:Y:S01]  /*348f0*/  STL [R1+0x674], R11 ;  /* 0x0006740b01007387 */ /* 0x000fe20000100800 */
[----:B------:R-:W-:-:S03]  /*34900*/  IMAD.X R12, R12, 0x1, R0, P6 ;  /* 0x000000010c0c7824 */ /* 0x000fc600030e0600 */
[----:B--2---:R-:W2:Y:S01]  /*34910*/  LDL.LU R8, [R1+0x6fc] ;  /* 0x0006fc0001087983 */ /* 0x004ea20000300800 */
[----:B------:R-:W-:-:S03]  /*34920*/  IMAD.MOV.U32 R7, RZ, RZ, R10 ;  /* 0x000000ffff077224 */ /* 0x000fc600078e000a */
[----:B------:R3:W-:Y:S04]  /*34930*/  STL [R1+0x670], R12 ;  /* 0x0006700c01007387 */ /* 0x0007e80000100800 */
[----:B-1----:R-:W4:Y:S04]  /*34940*/  LDL.LU R10, [R1+0x73c] ;  /* 0x00073c00010a7983 */ /* 0x002f280000300800 */
[----:B------:R-:W5:Y:S04]  /*34950*/  LDL.LU R14, [R1+0x6f8] ;  /* 0x0006f800010e7983 */ /* 0x000f680000300800 */
[----:B------:R1:W-:Y:S04]  /*34960*/  LDGSTS.E [R4+0x1fc00], desc[UR16][R6.64], P4 ;  /* 0x1fc0000006047fae */ /* 0x0003e8000a1a1010 */
[----:B------:R-:W5:Y:S04]  /*34970*/  LDL.LU R16, [R1+0x738] ;  /* 0x0007380001107983 */ /* 0x000f680000300800 */
[----:B------:R-:W5:Y:S01]  /*34980*/  LDL.LU R19, [R1+0x778] ;  /* 0x0007780001137983 */ /* 0x000f620000300800 */
[----:B-1----:R-:W-:-:S03]  /*34990*/  MOV R7, R12 ;  /* 0x0000000c00077202 */ /* 0x002fc60000000f00 */
[----:B---3--:R-:W3:Y:S01]  /*349a0*/  LDL.LU R12, [R1+0x77c] ;  /* 0x00077c00010c7983 */ /* 0x008ee20000300800 */
[----:B------:R-:W-:-:S03]  /*349b0*/  IMAD.MOV.U32 R6, RZ, RZ, R11 ;  /* 0x000000ffff067224 */ /* 0x000fc600078e000b */
[----:B------:R-:W3:Y:S04]  /*349c0*/  LDL.LU R17, [R1+0x7b8] ;  /* 0x0007b80001117983 */ /* 0x000ee80000300800 */
[----:B------:R-:W3:Y:S04]  /*349d0*/  LDL.LU R11, [R1+0x7bc] ;  /* 0x0007bc00010b7983 */ /* 0x000ee80000300800 */
[----:B------:R1:W-:Y:S01]  /*349e0*/  LDGSTS.E [R4+0x1fe00], desc[UR16][R6.64], P4 ;  /* 0x1fe0000006047fae */ /* 0x0003e2000a1a1010 */
[----:B------:R-:W-:-:S03]  /*349f0*/  ISETP.GE.AND P4, PT, R83, R5, PT ;  /* 0x000000055300720c */ /* 0x000fc60003f86270 */
[----:B------:R-:W0:Y:S01]  /*34a00*/  LDGDEPBAR ;  /* 0x00000000000079af */ /* 0x000e220000000000 */
[----:B-1----:R-:W-:-:S04]  /*34a10*/  SEL R4, RZ, 0x4, P4 ;  /* 0x00000004ff047807 */ /* 0x002fc80002000000 */
[----:B------:R-:W-:-:S04]  /*34a20*/  SEL R4, R4, RZ, !P3 ;  /* 0x000000ff04047207 */ /* 0x000fc80005800000 */
[----:B------:R-:W-:Y:S02]  /*34a30*/  ISETP.NE.U32.AND P3, PT, R4, RZ, PT ;  /* 0x000000ff0400720c */ /* 0x000fe40003f65070 */
[----:B------:R-:W-:-:S05]  /*34a40*/  IADD3 R9, P4, PT, R9, R80, RZ ;  /* 0x0000005009097210 */ /* 0x000fca0007f9e0ff */
[--C-:B------:R-:W-:Y:S01]  /*34a50*/  IMAD.X R15, R15, 0x1, R3.reuse, P4 ;  /* 0x000000010f0f7824 */ /* 0x100fe200020e0603 */
[----:B------:R-:W-:Y:S01]  /*34a60*/  IADD3 R13, P5, PT, R13, R80, RZ ;  /* 0x000000500d0d7210 */ /* 0x000fe20007fbe0ff */
[----:B------:R-:W-:Y:S04]  /*34a70*/  STL [R1+0x67c], R9 ;  /* 0x00067c0901007387 */ /* 0x000fe80000100800 */
[----:B------:R-:W-:Y:S01]  /*34a80*/  IMAD.X R18, R18, 0x1, R3, P5 ;  /* 0x0000000112127824 */ /* 0x000fe200028e0603 */
[----:B------:R1:W-:Y:S01]  /*34a90*/  STL [R1+0x678], R15 ;  /* 0x0006780f01007387 */ /* 0x0003e20000100800 */
[----:B------:R-:W-:Y:S01]  /*34aa0*/  IADD3 R6, PT, PT, R84, UR9, RZ ;  /* 0x0000000954067c10 */ /* 0x000fe2000fffe0ff */
[----:B------:R-:W-:Y:S02]  /*34ab0*/  IMAD.MOV.U32 R4, RZ, RZ, R9 ;  /* 0x000000ffff047224 */ /* 0x000fe400078e0009 */
[----:B------:R-:W-:Y:S01]  /*34ac0*/  STL [R1+0x6bc], R13 ;  /* 0x0006bc0d01007387 */ /* 0x000fe20000100800 */
[----:B------:R-:W-:-:S03]  /*34ad0*/  IMAD.MOV.U32 R5, RZ, RZ, R15 ;  /* 0x000000ffff057224 */ /* 0x000fc600078e000f */
[----:B------:R1:W-:Y:S04]  /*34ae0*/  STL [R1+0x6b8], R18 ;  /* 0x0006b81201007387 */ /* 0x0003e80000100800 */
[----:B-1----:R-:W3:Y:S04]  /*34af0*/  LDL.LU R15, [R1+0x7fc] ;  /* 0x0007fc00010f7983 */ /* 0x002ee80000300800 */
[----:B------:R1:W-:Y:S04]  /*34b00*/  LDGSTS.E [R6+0x40000], desc[UR16][R4.64], P3 ;  /* 0x4000000004067fae */ /* 0x0003e800099a1010 */
[----:B------:R-:W3:Y:S01]  /*34b10*/  LDL.LU R9, [R1+0x83c] ;  /* 0x00083c0001097983 */ /* 0x000ee20000300800 */
[----:B-1----:R-:W-:-:S03]  /*34b20*/  IMAD.MOV.U32 R5, RZ, RZ, R18 ;  /* 0x000000ffff057224 */ /* 0x002fc600078e0012 */
[----:B------:R-:W3:Y:S01]  /*34b30*/  LDL.LU R18, [R1+0x7f8] ;  /* 0x0007f80001127983 */ /* 0x000ee20000300800 */
[----:B------:R-:W-:-:S03]  /*34b40*/  MOV R4, R13 ;  /* 0x0000000d00047202 */ /* 0x000fc60000000f00 */
[----:B------:R-:W3:Y:S04]  /*34b50*/  LDL.LU R13, [R1+0x838] ;  /* 0x00083800010d7983 */ /* 0x000ee80000300800 */
[----:B------:R1:W-:Y:S01]  /*34b60*/  LDGSTS.E [R6+0x40400], desc[UR16][R4.64], P3 ;  /* 0x4040000004067fae */ /* 0x0003e200099a1010 */
[----:B--2---:R-:W-:-:S05]  /*34b70*/  IADD3 R8, P4, PT, R8, R80, RZ ;  /* 0x0000005008087210 */ /* 0x004fca0007f9e0ff */
[----:B------:R-:W-:Y:S01]  /*34b80*/  STL [R1+0x6fc], R8 ;  /* 0x0006fc0801007387 */ /* 0x000fe20000100800 */
[----:B----4-:R-:W-:Y:S01]  /*34b90*/  IADD3 R10, P5, PT, R10, R80, RZ ;  /* 0x000000500a0a7210 */ /* 0x010fe20007fbe0ff */
[----:B-----5:R-:W-:Y:S02]  /*34ba0*/  IMAD.X R14, R14, 0x1, R3, P4 ;  /* 0x000000010e0e7824 */ /* 0x020fe400020e0603 */
[----:B-1----:R-:W-:Y:S02]  /*34bb0*/  IMAD.MOV.U32 R4, RZ, RZ, R8 ;  /* 0x000000ffff047224 */ /* 0x002fe400078e0008 */
[----:B------:R-:W-:Y:S01]  /*34bc0*/  IMAD.MOV.U32 R5, RZ, RZ, R14 ;  /* 0x000000ffff057224 */ /* 0x000fe200078e000e */
[----:B------:R1:W-:Y:S01]  /*34bd0*/  STL [R1+0x6f8], R14 ;  /* 0x0006f80e01007387 */ /* 0x0003e20000100800 */
[----:B------:R-:W-:-:S03]  /*34be0*/  IADD3.X R16, PT, PT, R16, R3, RZ, P5, !PT ;  /* 0x0000000310107210 */ /* 0x000fc60002ffe4ff */
[----:B------:R-:W-:Y:S04]  /*34bf0*/  STL [R1+0x73c], R10 ;  /* 0x00073c0a01007387 */ /* 0x000fe80000100800 */
[----:B------:R2:W-:Y:S04]  /*34c00*/  LDGSTS.E [R6+0x40800], desc[UR16][R4.64], P3 ;  /* 0x4080000004067fae */ /* 0x0005e800099a1010 */
[----:B-1----:R-:W4:Y:S01]  /*34c10*/  LDL.LU R14, [R1+0x87c] ;  /* 0x00087c00010e7983 */ /* 0x002f220000300800 */
[----:B---3--:R-:W-:-:S03]  /*34c20*/  IADD3 R12, P4, PT, R12, R80, RZ ;  /* 0x000000500c0c7210 */ /* 0x008fc60007f9e0ff */
[----:B------:R1:W-:Y:S02]  /*34c30*/  STL [R1+0x738], R16 ;  /* 0x0007381001007387 */ /* 0x0003e40000100800 */
[----:B------:R-:W-:Y:S02]  /*34c40*/  IMAD.X R19, R19, 0x1, R3, P4 ;  /* 0x0000000113137824 */ /* 0x000fe400020e0603 */
[----:B------:R-:W3:Y:S01]  /*34c50*/  LDL.LU R8, [R1+0x8bc] ;  /* 0x0008bc0001087983 */ /* 0x000ee20000300800 */
[----:B--2---:R-:W-:Y:S01]  /*34c60*/  IMAD.MOV.U32 R5, RZ, RZ, R16 ;  /* 0x000000ffff057224 */ /* 0x004fe200078e0010 */
[----:B------:R-:W-:Y:S02]  /*34c70*/  MOV R4, R10 ;  /* 0x0000000a00047202 */ /* 0x000fe40000000f00 */
[----:B------:R-:W-:Y:S01]  /*34c80*/  IADD3 R11, P5, PT, R11, R80, RZ ;  /* 0x000000500b0b7210 */ /* 0x000fe20007fbe0ff */
[----:B-1----:R-:W2:Y:S03]  /*34c90*/  LDL.LU R16, [R1+0x878] ;  /* 0x0008780001107983 */ /* 0x002ea60000300800 */
[----:B------:R-:W-:Y:S01]  /*34ca0*/  IADD3.X R17, PT, PT, R17, R3, RZ, P5, !PT ;  /* 0x0000000311117210 */ /* 0x000fe20002ffe4ff */
[----:B------:R-:W5:Y:S04]  /*34cb0*/  LDL.LU R10, [R1+0x8b8] ;  /* 0x0008b800010a7983 */ /* 0x000f680000300800 */
[----:B------:R-:W-:Y:S04]  /*34cc0*/  STL [R1+0x77c], R12 ;  /* 0x00077c0c01007387 */ /* 0x000fe80000100800 */
[----:B------:R1:W-:Y:S04]  /*34cd0*/  LDGSTS.E [R6+0x40c00], desc[UR16][R4.64], P3 ;  /* 0x40c0000004067fae */ /* 0x0003e800099a1010 */
[----:B------:R1:W-:Y:S04]  /*34ce0*/  STL [R1+0x778], R19 ;  /* 0x0007781301007387 */ /* 0x0003e80000100800 */
[----:B------:R-:W-:Y:S01]  /*34cf0*/  STL [R1+0x7bc], R11 ;  /* 0x0007bc0b01007387 */ /* 0x000fe20000100800 */
[----:B-1----:R-:W-:-:S03]  /*34d00*/  IMAD.MOV.U32 R5, RZ, RZ, R19 ;  /* 0x000000ffff057224 */ /* 0x002fc600078e0013 */
[----:B------:R-:W5:Y:S01]  /*34d10*/  LDL.LU R19, [R1+0x8fc] ;  /* 0x0008fc0001137983 */ /* 0x000f620000300800 */
[----:B------:R-:W-:-:S03]  /*34d20*/  IMAD.MOV.U32 R4, RZ, RZ, R12 ;  /* 0x000000ffff047224 */ /* 0x000fc600078e000c */
[----:B------:R1:W-:Y:S04]  /*34d30*/  STL [R1+0x7b8], R17 ;  /* 0x0007b81101007387 */ /* 0x0003e80000100800 */
[----:B------:R-:W5:Y:S04]  /*34d40*/  LDL.LU R12, [R1+0x93c] ;  /* 0x00093c00010c7983 */ /* 0x000f680000300800 */
[----:B------:R-:W5:Y:S04]  /*34d50*/  LDL.LU R20, [R1+0x8f8] ;  /* 0x0008f80001147983 */ /* 0x000f680000300800 */
[----:B------:R1:W-:Y:S02]  /*34d60*/  LDGSTS.E [R6+0x41000], desc[UR16][R4.64], P3 ;  /* 0x4100000004067fae */ /* 0x0003e400099a1010 */
[----:B-1----:R-:W-:-:S02]  /*34d70*/  IMAD.MOV.U32 R5, RZ, RZ, R17 ;  /* 0x000000ffff057224 */ /* 0x002fc400078e0011 */
[----:B------:R-:W5:Y:S01]  /*34d80*/  LDL.LU R17, [R1+0x938] ;  /* 0x0009380001117983 */ /* 0x000f620000300800 */
[-C--:B------:R-:W-:Y:S02]  /*34d90*/  IADD3 R15, P4, PT, R15, R80.reuse, RZ ;  /* 0x000000500f0f7210 */ /* 0x080fe40007f9e0ff */
[----:B------:R-:W-:Y:S01]  /*34da0*/  MOV R4, R11 ;  /* 0x0000000b00047202 */ /* 0x000fe20000000f00 */
[----:B------:R-:W5:Y:S01]  /*34db0*/  LDL.LU R7, [R1+0x97c] ;  /* 0x00097c0001077983 */ /* 0x000f620000300800 */
[----:B------:R-:W-:-:S03]  /*34dc0*/  IADD3 R9, P5, PT, R9, R80, RZ ;  /* 0x0000005009097210 */ /* 0x000fc60007fbe0ff */
[----:B------:R-:W5:Y:S01]  /*34dd0*/  LDL.LU R11, [R1+0x9bc] ;  /* 0x0009bc00010b7983 */ /* 0x000f620000300800 */
[----:B------:R-:W-:-:S03]  /*34de0*/  IMAD.X R18, R18, 0x1, R3, P4 ;  /* 0x0000000112127824 */ /* 0x000fc600020e0603 */
[----:B------:R1:W-:Y:S01]  /*34df0*/  STL [R1+0x7fc], R15 ;  /* 0x0007fc0f01007387 */ /* 0x0003e20000100800 */
[----:B------:R-:W-:-:S03]  /*34e00*/  IADD3.X R13, PT, PT, R13, R3, RZ, P5, !PT ;  /* 0x000000030d0d7210 */ /* 0x000fc60002ffe4ff */
[----:B------:R1:W-:Y:S04]  /*34e10*/  LDGSTS.E [R6+0x41400], desc[UR16][R4.64], P3 ;  /* 0x4140000004067fae */ /* 0x0003e800099a1010 */
[----:B------:R1:W-:Y:S04]  /*34e20*/  STL [R1+0x7f8], R18 ;  /* 0x0007f81201007387 */ /* 0x0003e80000100800 */
[----:B------:R1:W-:Y:S02]  /*34e30*/  STL [R1+0x83c], R9 ;  /* 0x00083c0901007387 */ /* 0x0003e40000100800 */
[----:B-1----:R-:W-:-:S02]  /*34e40*/  IMAD.MOV.U32 R4, RZ, RZ, R15 ;  /* 0x000000ffff047224 */ /* 0x002fc400078e000f */
[----:B------:R-:W5:Y:S01]  /*34e50*/  LDL.LU R15, [R1+0x978] ;  /* 0x00097800010f7983 */ /* 0x000f620000300800 */
[----:B------:R-:W-:-:S03]  /*34e60*/  IMAD.MOV.U32 R5, RZ, RZ, R18 ;  /* 0x000000ffff057224 */ /* 0x000fc600078e0012 */
[----:B------:R1:W-:Y:S04]  /*34e70*/  STL [R1+0x838], R13 ;  /* 0x0008380d01007387 */ /* 0x0003e80000100800 */
[----:B------:R-:W5:Y:S04]  /*34e80*/  LDL.LU R18, [R1+0x9b8] ;  /* 0x0009b80001127983 */ /* 0x000f680000300800 */
[----:B------:R1:W-:Y:S02]  /*34e90*/  LDGSTS.E [R6+0x41800], desc[UR16][R4.64], P3 ;  /* 0x4180000004067fae */ /* 0x0003e400099a1010 */
[----:B-1----:R-:W-:Y:S01]  /*34ea0*/  MOV R4, R9 ;  /* 0x0000000900047202 */ /* 0x002fe20000000f00 */
[----:B------:R-:W-:Y:S01]  /*34eb0*/  IMAD.MOV.U32 R5, RZ, RZ, R13 ;  /* 0x000000ffff057224 */ /* 0x000fe200078e000d */
[----:B------:R-:W5:Y:S04]  /*34ec0*/  LDL.LU R9, [R1+0x9fc] ;  /* 0x0009fc0001097983 */ /* 0x000f680000300800 */
[----:B------:R-:W5:Y:S04]  /*34ed0*/  LDL.LU R13, [R1+0xa3c] ;  /* 0x000a3c00010d7983 */ /* 0x000f680000300800 */
[----:B------:R1:W-:Y:S01]  /*34ee0*/  LDGSTS.E [R6+0x41c00], desc[UR16][R4.64], P3 ;  /* 0x41c0000004067fae */ /* 0x0003e200099a1010 */
[----:B----4-:R-:W-:-:S05]  /*34ef0*/  IADD3 R14, P4, PT, R14, R80, RZ ;  /* 0x000000500e0e7210 */ /* 0x010fca0007f9e0ff */
[----:B------:R4:W-:Y:S01]  /*34f00*/  STL [R1+0x87c], R14 ;  /* 0x00087c0e01007387 */ /* 0x0009e20000100800 */
[----:B---3--:R-:W-:Y:S01]  /*34f10*/  IADD3 R8, P5, PT, R8, R80, RZ ;  /* 0x0000005008087210 */ /* 0x008fe20007fbe0ff */
[----:B-1----:R-:W-:Y:S02]  /*34f20*/  IMAD.MOV.U32 R4, RZ, RZ, R14 ;  /* 0x000000ffff047224 */ /* 0x002fe400078e000e */
[----:B--2---:R-:W-:-:S04]  /*34f30*/  IMAD.X R16, R16, 0x1, R3, P4 ;  /* 0x0000000110107824 */ /* 0x004fc800020e0603 */
[----:B------:R-:W-:Y:S01]  /*34f40*/  IMAD.MOV.U32 R5, RZ, RZ, R16 ;  /* 0x000000ffff057224 */ /* 0x000fe200078e0010 */
[----:B-----5:R-:W-:Y:S01]  /*34f50*/  IADD3.X R10, PT, PT, R10, R3, RZ, P5, !PT ;  /* 0x000000030a0a7210 */ /* 0x020fe20002ffe4ff */
[----:B------:R1:W-:Y:S04]  /*34f60*/  STL [R1+0x878], R16 ;  /* 0x0008781001007387 */ /* 0x0003e80000100800 */
[----:B------:R2:W-:Y:S04]  /*34f70*/  STL [R1+0x8bc], R8 ;  /* 0x0008bc0801007387 */ /* 0x0005e80000100800 */
[----:B----4-:R-:W3:Y:S04]  /*34f80*/  LDL.LU R14, [R1+0x9f8] ;  /* 0x0009f800010e7983 */ /* 0x010ee80000300800 */
[----:B------:R4:W-:Y:S04]  /*34f90*/  LDGSTS.E [R6+0x42000], desc[UR16][R4.64], P3 ;  /* 0x4200000004067fae */ /* 0x0009e800099a1010 */
[----:B------:R5:W-:Y:S01]  /*34fa0*/  STL [R1+0x8b8], R10 ;  /* 0x0008b80a01007387 */ /* 0x000be20000100800 */
[----:B------:R-:W-:-:S03]  /*34fb0*/  IADD3 R19, P4, PT, R19, R80, RZ ;  /* 0x0000005013137210 */ /* 0x000fc60007f9e0ff */
[----:B-1----:R-:W3:Y:S01]  /*34fc0*/  LDL.LU R16, [R1+0xa38] ;  /* 0x000a380001107983 */ /* 0x002ee20000300800 */
[----:B----4-:R-:W-:Y:S01]  /*34fd0*/  MOV R4, R8 ;  /* 0x0000000800047202 */ /* 0x010fe20000000f00 */
[----:B------:R-:W-:Y:S02]  /*34fe0*/  IMAD.MOV.U32 R5, RZ, RZ, R10 ;  /* 0x000000ffff057224 */ /* 0x000fe400078e000a */
[----:B--2---:R-:W2:Y:S01]  /*34ff0*/  LDL.LU R8, [R1+0x684] ;  /* 0x0006840001087983 */ /* 0x004ea20000300800 */
[----:B------:R-:W-:-:S03]  /*35000*/  IADD3 R12, P5, PT, R12, R80, RZ ;  /* 0x000000500c0c7210 */ /* 0x000fc60007fbe0ff */
[----:B------:R1:W-:Y:S01]  /*35010*/  LDGSTS.E [R6+0x42400], desc[UR16][R4.64], P3 ;  /* 0x4240000004067fae */ /* 0x0003e200099a1010 */
[----:B------:R-:W-:-:S03]  /*35020*/  IMAD.X R20, R20, 0x1, R3, P4 ;  /* 0x0000000114147824 */ /* 0x000fc600020e0603 */
[----:B-----5:R-:W4:Y:S04]  /*35030*/  LDL.LU R10, [R1+0x6c4] ;  /* 0x0006c400010a7983 */ /* 0x020f280000300800 */
[----:B------:R-:W-:Y:S01]  /*35040*/  STL [R1+0x8fc], R19 ;  /* 0x0008fc1301007387 */ /* 0x000fe20000100800 */
[----:B-1----:R-:W-:Y:S02]  /*35050*/  IMAD.MOV.U32 R4, RZ, RZ, R19 ;  /* 0x000000ffff047224 */ /* 0x002fe400078e0013 */
[----:B------:R-:W-:Y:S01]  /*35060*/  IMAD.MOV.U32 R5, RZ, RZ, R20 ;  /* 0x000000ffff057224 */ /* 0x000fe200078e0014 */
[----:B------:R-:W-:Y:S01]  /*35070*/  STL [R1+0x8f8], R20 ;  /* 0x0008f81401007387 */ /* 0x000fe20000100800 */
[----:B------:R-:W-:-:S03]  /*35080*/  IADD3.X R17, PT, PT, R17, R3, RZ, P5, !PT ;  /* 0x0000000311117210 */ /* 0x000fc60002ffe4ff */
[----:B------:R1:W-:Y:S04]  /*35090*/  STL [R1+0x93c], R12 ;  /* 0x00093c0c01007387 */ /* 0x0003e80000100800 */
[----:B------:R5:W-:Y:S04]  /*350a0*/  LDGSTS.E [R6+0x42800], desc[UR16][R4.64], P3 ;  /* 0x4280000004067fae */ /* 0x000be800099a1010 */
[----:B------:R1:W-:Y:S01]  /*350b0*/  STL [R1+0x938], R17 ;  /* 0x0009381101007387 */ /* 0x0003e20000100800 */
[----:B-----5:R-:W-:-:S03]  /*350c0*/  MOV R4, R12 ;  /* 0x0000000c00047202 */ /* 0x020fc60000000f00 */
[----:B-1----:R-:W5:Y:S01]  /*350d0*/  LDL.LU R12, [R1+0x680] ;  /* 0x00068000010c7983 */ /* 0x002f620000300800 */
[----:B------:R-:W-:-:S03]  /*350e0*/  IMAD.MOV.U32 R5, RZ, RZ, R17 ;  /* 0x000000ffff057224 */ /* 0x000fc600078e0011 */
[----:B------:R-:W5:Y:S01]  /*350f0*/  LDL.LU R17, [R1+0x6c0] ;  /* 0x0006c00001117983 */ /* 0x000f620000300800 */
[-C--:B------:R-:W-:Y:S02]  /*35100*/  IADD3 R7, P4, PT, R7, R80.reuse, RZ ;  /* 0x0000005007077210 */ /* 0x080fe40007f9e0ff */
[----:B------:R-:W-:Y:S01]  /*35110*/  IADD3 R11, P5, PT, R11, R80, RZ ;  /* 0x000000500b0b7210 */ /* 0x000fe20007fbe0ff */
[----:B------:R1:W-:Y:S02]  /*35120*/  LDGSTS.E [R6+0x42c00], desc[UR16][R4.64], P3 ;  /* 0x42c0000004067fae */ /* 0x0003e400099a1010 */
[----:B------:R-:W-:Y:S02]  /*35130*/  IMAD.X R15, R15, 0x1, R3, P4 ;  /* 0x000000010f0f7824 */ /* 0x000fe400020e0603 */
[----:B------:R1:W-:Y:S02]  /*35140*/  STL [R1+0x97c], R7 ;  /* 0x00097c0701007387 */ /* 0x0003e40000100800 */
[----:B-1----:R-:W-:-:S02]  /*35150*/  IMAD.MOV.U32 R4, RZ, RZ, R7 ;  /* 0x000000ffff047224 */ /* 0x002fc400078e0007 */
[----:B------:R1:W-:Y:S01]  /*35160*/  STL [R1+0x978], R15 ;  /* 0x0009780f01007387 */ /* 0x0003e20000100800 */
[----:B------:R-:W-:Y:S01]  /*35170*/  IMAD.MOV.U32 R5, RZ, RZ, R15 ;  /* 0x000000ffff057224 */ /* 0x000fe200078e000f */
[----:B------:R-:W-:Y:S02]  /*35180*/  IADD3.X R18, PT, PT, R18, R3, RZ, P5, !PT ;  /* 0x0000000312127210 */ /* 0x000fe40002ffe4ff */
[----:B------:R1:W-:Y:S04]  /*35190*/  STL [R1+0x9bc], R11 ;  /* 0x0009bc0b01007387 */ /* 0x0003e80000100800 */
[----:B------:R-:W5:Y:S04]  /*351a0*/  LDL.LU R7, [R1+0x704] ;  /* 0x0007040001077983 */ /* 0x000f680000300800 */
[----:B------:R1:W-:Y:S04]  /*351b0*/  STL [R1+0x9b8], R18 ;  /* 0x0009b81201007387 */ /* 0x0003e80000100800 */
[----:B------:R1:W-:Y:S04]  /*351c0*/  LDGSTS.E [R6+0x43000], desc[UR16][R4.64], P3 ;  /* 0x4300000004067fae */ /* 0x0003e800099a1010 */
[----:B-1----:R-:W5:Y:S01]  /*351d0*/  LDL.LU R15, [R1+0x744] ;  /* 0x00074400010f7983 */ /* 0x002f620000300800 */
[----:B------:R-:W-:-:S03]  /*351e0*/  MOV R4, R11 ;  /* 0x0000000b00047202 */ /* 0x000fc60000000f00 */
[----:B------:R-:W5:Y:S01]  /*351f0*/  LDL.LU R11, [R1+0x700] ;  /* 0x00070000010b7983 */ /* 0x000f620000300800 */
[----:B------:R-:W-:-:S03]  /*35200*/  IMAD.MOV.U32 R5, RZ, RZ, R18 ;  /* 0x000000ffff057224 */ /* 0x000fc600078e0012 */
[----:B------:R-:W5:Y:S01]  /*35210*/  LDL.LU R18, [R1+0x740] ;  /* 0x0007400001127983 */ /* 0x000f620000300800 */
[-C--:B------:R-:W-:Y:S02]  /*35220*/  IADD3 R9, P4, PT, R9, R80.reuse, RZ ;  /* 0x0000005009097210 */ /* 0x080fe40007f9e0ff */
[----:B------:R-:W-:Y:S01]  /*35230*/  IADD3 R13, P5, PT, R13, R80, RZ ;  /* 0x000000500d0d7210 */ /* 0x000fe20007fbe0ff */
[----:B------:R1:W-:Y:S04]  /*35240*/  LDGSTS.E [R6+0x43400], desc[UR16][R4.64], P3 ;  /* 0x4340000004067fae */ /* 0x0003e800099a1010 */
[----:B------:R-:W-:Y:S01]  /*35250*/  STL [R1+0x9fc], R9 ;  /* 0x0009fc0901007387 */ /* 0x000fe20000100800 */
[----:B-1----:R-:W-:Y:S02]  /*35260*/  IMAD.MOV.U32 R4, RZ, RZ, R9 ;  /* 0x000000ffff047224 */ /* 0x002fe400078e0009 */
[----:B---3--:R-:W-:-:S04]  /*35270*/  IMAD.X R14, R14, 0x1, R3, P4 ;  /* 0x000000010e0e7824 */ /* 0x008fc800020e0603 */
[----:B------:R-:W-:Y:S01]  /*35280*/  IMAD.MOV.U32 R5, RZ, RZ, R14 ;  /* 0x000000ffff057224 */ /* 0x000fe200078e000e */
[----:B------:R1:W-:Y:S04]  /*35290*/  STL [R1+0x9f8], R14 ;  /* 0x0009f80e01007387 */ /* 0x0003e80000100800 */
[----:B------:R-:W-:Y:S01]  /*352a0*/  STL [R1+0xa3c], R13 ;  /* 0x000a3c0d01007387 */ /* 0x000fe20000100800 */
[----:B------:R-:W-:-:S03]  /*352b0*/  IADD3.X R16, PT, PT, R16, R3, RZ, P5, !PT ;  /* 0x0000000310107210 */ /* 0x000fc60002ffe4ff */
[----:B------:R3:W-:Y:S04]  /*352c0*/  LDGSTS.E [R6+0x43800], desc[UR16][R4.64], P3 ;  /* 0x4380000004067fae */ /* 0x0007e800099a1010 */
[----:B-1----:R-:W5:Y:S01]  /*352d0*/  LDL.LU R14, [R1+0x784] ;  /* 0x00078400010e7983 */ /* 0x002f620000300800 */
[----:B--2---:R-:W-:-:S03]  /*352e0*/  IADD3 R8, P4, PT, R8, R80, RZ ;  /* 0x0000005008087210 */ /* 0x004fc60007f9e0ff */
[----:B------:R1:W-:Y:S04]  /*352f0*/  STL [R1+0xa38], R16 ;  /* 0x000a381001007387 */ /* 0x0003e80000100800 */
[----:B------:R-:W2:Y:S01]  /*35300*/  LDL.LU R9, [R1+0x7c4] ;  /* 0x0007c40001097983 */ /* 0x000ea20000300800 */
[----:B---3--:R-:W-:Y:S01]  /*35310*/  IMAD.MOV.U32 R5, RZ, RZ, R16 ;  /* 0x000000ffff057224 */ /* 0x008fe200078e0010 */
[----:B------:R-:W-:Y:S02]  /*35320*/  MOV R4, R13 ;  /* 0x0000000d00047202 */ /* 0x000fe40000000f00 */
[----:B-1----:R-:W3:Y:S01]  /*35330*/  LDL.LU R16, [R1+0x780] ;  /* 0x0007800001107983 */ /* 0x002ee20000300800 */
[----:B----4-:R-:W-:-:S03]  /*35340*/  IADD3 R10, P5, PT, R10, R80, RZ ;  /* 0x000000500a0a7210 */ /* 0x010fc60007fbe0ff */
[----:B------:R-:W4:Y:S04]  /*35350*/  LDL.LU R13, [R1+0x7c0] ;  /* 0x0007c000010d7983 */ /* 0x000f280000300800 */
[----:B------:R1:W-:Y:S04]  /*35360*/  LDGSTS.E [R6+0x43c00], desc[UR16][R4.64], P3 ;  /* 0x43c0000004067fae */ /* 0x0003e800099a1010 */
[----:B------:R-:W-:Y:S01]  /*35370*/  STL [R1+0x684], R8 ;  /* 0x0006840801007387 */ /* 0x000fe20000100800 */
[----:B-1----:R-:W-:Y:S01]  /*35380*/  LOP3.LUT R6, R84, 0x10, RZ, 0x3c, !PT ;  /* 0x0000001054067812 */ /* 0x002fe200078e3cff */
[----:B------:R-:W-:-:S02]  /*35390*/  IMAD.MOV.U32 R4, RZ, RZ, R8 ;  /* 0x000000ffff047224 */ /* 0x000fc400078e0008 */
[----:B------:R-:W-:Y:S01]  /*353a0*/  STL [R1+0x6c4], R10 ;  /* 0x0006c40a01007387 */ /* 0x000fe20000100800 */
[----:B------:R-:W-:Y:S01]  /*353b0*/  IADD3 R6, PT, PT, R6, UR9, RZ ;  /* 0x0000000906067c10 */ /* 0x000fe2000fffe0ff */
[--C-:B-----5:R-:W-:Y:S02]  /*353c0*/  IMAD.X R12, R12, 0x1, R3.reuse, P4 ;  /* 0x000000010c0c7824 */ /* 0x120fe400020e0603 */
[----:B------:R-:W-:-:S03]  /*353d0*/  IMAD.X R17, R17, 0x1, R3, P5 ;  /* 0x0000000111117824 */ /* 0x000fc600028e0603 */
[----:B------:R-:W-:Y:S01]  /*353e0*/  MOV R5, R12 ;  /* 0x0000000c00057202 */ /* 0x000fe20000000f00 */
[----:B------:R1:W-:Y:S04]  /*353f0*/  STL [R1+0x680], R12 ;  /* 0x0006800c01007387 */ /* 0x0003e80000100800 */
[----:B------:R5:W-:Y:S04]  /*35400*/  LDGSTS.E [R6+0x40080], desc[UR16][R4.64], P3 ;  /* 0x4008000004067fae */ /* 0x000be800099a1010 */
[----:B-1----:R-:W4:Y:S04]  /*35410*/  LDL.LU R12, [R1+0x804] ;  /* 0x00080400010c7983 */ /* 0x002f280000300800 */
[----:B------:R-:W4:Y:S01]  /*35420*/  LDL.LU R8, [R1+0x844] ;  /* 0x0008440001087983 */ /* 0x000f220000300800 */
[----:B-----5:R-:W-:-:S03]  /*35430*/  IMAD.MOV.U32 R5, RZ, RZ, R17 ;  /* 0x000000ffff057224 */ /* 0x020fc600078e0011 */
[----:B------:R1:W-:Y:S01]  /*35440*/  STL [R1+0x6c0], R17 ;  /* 0x0006c01101007387 */ /* 0x0003e20000100800 */
[----:B------:R-:W-:Y:S01]  /*35450*/  IMAD.MOV.U32 R4, RZ, RZ, R10 ;  /* 0x000000ffff047224 */ /* 0x000fe200078e000a */
[----:B------:R-:W-:-:S04]  /*35460*/  IADD3 R7, P4, PT, R7, R80, RZ ;  /* 0x0000005007077210 */ /* 0x000fc80007f9e0ff */
[----:B------:R5:W-:Y:S04]  /*35470*/  LDGSTS.E [R6+0x40480], desc[UR16][R4.64], P3 ;  /* 0x4048000004067fae */ /* 0x000be800099a1010 */
[----:B-1----:R-:W4:Y:S04]  /*35480*/  LDL.LU R17, [R1+0x800] ;  /* 0x0008000001117983 */ /* 0x002f280000300800 */
[----:B------:R-:W4:Y:S01]  /*35490*/  LDL.LU R10, [R1+0x840] ;  /* 0x00084000010a7983 */ /* 0x000f220000300800 */
[----:B------:R-:W-:-:S03]  /*354a0*/  IADD3 R15, P5, PT, R15, R80, RZ ;  /* 0x000000500f0f7210 */ /* 0x000fc60007fbe0ff */
[----:B------:R-:W-:Y:S01]  /*354b0*/  STL [R1+0x704], R7 ;  /* 0x0007040701007387 */ /* 0x000fe20000100800 */
[----:B-----5:R-:W-:Y:S01]  /*354c0*/  IMAD.MOV.U32 R4, RZ, RZ, R7 ;  /* 0x000000ffff047224 */ /* 0x020fe200078e0007 */
[----:B------:R-:W-:Y:S01]  /*354d0*/  IADD3.X R11, PT, PT, R11, R3, RZ, P4, !PT ;  /* 0x000000030b0b7210 */ /* 0x000fe200027fe4ff */
[----:B------:R-:W-:-:S03]  /*354e0*/  IMAD.X R18, R18, 0x1, R3, P5 ;  /* 0x0000000112127824 */ /* 0x000fc600028e0603 */
[----:B------:R-:W-:Y:S01]  /*354f0*/  MOV R5, R11 ;  /* 0x0000000b00057202 */ /* 0x000fe20000000f00 */
[----:B------:R1:W-:Y:S04]  /*35500*/  STL [R1+0x700], R11 ;  /* 0x0007000b01007387 */ /* 0x0003e80000100800 */
[----:B------:R-:W-:Y:S04]  /*35510*/  STL [R1+0x744], R15 ;  /* 0x0007440f01007387 */ /* 0x000fe80000100800 */
[----:B------:R5:W-:Y:S04]  /*35520*/  LDGSTS.E [R6+0x40880], desc[UR16][R4.64], P3 ;  /* 0x4088000004067fae */ /* 0x000be800099a1010 */
[----:B-1----:R-:W4:Y:S04]  /*35530*/  LDL.LU R11, [R1+0x884] ;  /* 0x00088400010b7983 */ /* 0x002f280000300800 */
[----:B------:R1:W-:Y:S04]  /*35540*/  STL [R1+0x740], R18 ;  /* 0x0007401201007387 */ /* 0x0003e80000100800 */
[----:B------:R-:W4:Y:S01]  /*35550*/  LDL.LU R7, [R1+0x8c4] ;  /* 0x0008c40001077983 */ /* 0x000f220000300800 */
[----:B-----5:R-:W-:-:S03]  /*35560*/  IMAD.MOV.U32 R5, RZ, RZ, R18 ;  /* 0x000000ffff057224 */ /* 0x020fc600078e0012 */
[----:B-1----:R-:W5:Y:S01]  /*35570*/  LDL.LU R18, [R1+0x880] ;  /* 0x0008800001127983 */ /* 0x002f620000300800 */
[----:B------:R-:W-:-:S03]  /*35580*/  IMAD.MOV.U32 R4, RZ, RZ, R15 ;  /* 0x000000ffff047224 */ /* 0x000fc600078e000f */
[----:B------:R-:W5:Y:S04]  /*35590*/  LDL.LU R15, [R1+0x8c0] ;  /* 0x0008c000010f7983 */ /* 0x000f680000300800 */
[----:B------:R1:W-:Y:S01]  /*355a0*/  LDGSTS.E [R6+0x40c80], desc[UR16][R4.64], P3 ;  /* 0x40c8000004067fae */ /* 0x0003e200099a1010 */
[-C--:B------:R-:W-:Y:S02]  /*355b0*/  IADD3 R14, P4, PT, R14, R80.reuse, RZ ;  /* 0x000000500e0e7210 */ /* 0x080fe40007f9e0ff */
[----:B--2---:R-:W-:-:S03]  /*355c0*/  IADD3 R9, P5, PT, R9, R80, RZ ;  /* 0x0000005009097210 */ /* 0x004fc60007fbe0ff */
[----:B------:R2:W-:Y:S01]  /*355d0*/  STL [R1+0x784], R14 ;  /* 0x0007840e01007387 */ /* 0x0005e20000100800 */
[----:B---3--:R-:W-:Y:S01]  /*355e0*/  IADD3.X R16, PT, PT, R16, R3, RZ, P4, !PT ;  /* 0x0000000310107210 */ /* 0x008fe200027fe4ff */
[----:B----4-:R-:W-:-:S04]  /*355f0*/  IMAD.X R13, R13, 0x1, R3, P5 ;  /* 0x000000010d0d7824 */ /* 0x010fc800028e0603 */
[----:B------:R3:W-:Y:S01]  /*35600*/  STL [R1+0x780], R16 ;  /* 0x0007801001007387 */ /* 0x0007e20000100800 */
[----:B-1----:R-:W-:-:S03]  /*35610*/  IMAD.MOV.U32 R4, RZ, RZ, R14 ;  /* 0x000000ffff047224 */ /* 0x002fc600078e000e */
[----:B------:R1:W-:Y:S04]  /*35620*/  STL [R1+0x7c4], R9 ;  /* 0x0007c40901007387 */ /* 0x0003e80000100800 */
[----:B------:R-:W4:Y:S01]  /*35630*/  LDL.LU R19, [R1+0x904] ;  /* 0x0009040001137983 */ /* 0x000f220000300800 */
[----:B------:R-:W-:-:S03]  /*35640*/  MOV R5, R16 ;  /* 0x0000001000057202 */ /* 0x000fc60000000f00 */
[----:B------:R1:W-:Y:S04]  /*35650*/  STL [R1+0x7c0], R13 ;  /* 0x0007c00d01007387 */ /* 0x0003e80000100800 */
[----:B--2---:R-:W2:Y:S04]  /*35660*/  LDL.LU R14, [R1+0x944] ;  /* 0x00094400010e7983 */ /* 0x004ea80000300800 */
[----:B------:R-:W2:Y:S04]  /*35670*/  LDL.LU R20, [R1+0x900] ;  /* 0x0009000001147983 */ /* 0x000ea80000300800 */
[----:B------:R1:W-:Y:S04]  /*35680*/  LDGSTS.E [R6+0x41080], desc[UR16][R4.64], P3 ;  /* 0x4108000004067fae */ /* 0x0003e800099a1010 */
[----:B---3--:R-:W3:Y:S01]  /*35690*/  LDL.LU R16, [R1+0x940] ;  /* 0x0009400001107983 */ /* 0x008ee20000300800 */
[----:B-1----:R-:W-:Y:S01]  /*356a0*/  IMAD.MOV.U32 R4, RZ, RZ, R9 ;  /* 0x000000ffff047224 */ /* 0x002fe200078e0009 */
[-C--:B------:R-:W-:Y:S01]  /*356b0*/  IADD3 R12, P4, PT, R12, R80.reuse, RZ ;  /* 0x000000500c0c7210 */ /* 0x080fe20007f9e0ff */
[----:B------:R-:W-:Y:S01]  /*356c0*/  IMAD.MOV.U32 R5, RZ, RZ, R13 ;  /* 0x000000ffff057224 */ /* 0x000fe200078e000d */
[----:B------:R-:W3:Y:S01]  /*356d0*/  LDL.LU R9, [R1+0x984] ;  /* 0x0009840001097983 */ /* 0x000ee20000300800 */
[----:B------:R-:W-:-:S03]  /*356e0*/  IADD3 R8, P5, PT, R8, R80, RZ ;  /* 0x0000005008087210 */ /* 0x000fc60007fbe0ff */
[----:B------:R-:W3:Y:S04]  /*356f0*/  LDL.LU R13, [R1+0x9c4] ;  /* 0x0009c400010d7983 */ /* 0x000ee80000300800 */
[----:B------:R1:W-:Y:S04]  /*35700*/  STL [R1+0x804], R12 ;  /* 0x0008040c01007387 */ /* 0x0003e80000100800 */
[----:B------:R1:W-:Y:S01]  /*35710*/  LDGSTS.E [R6+0x41480], desc[UR16][R4.64], P3 ;  /* 0x4148000004067fae */ /* 0x0003e200099a1010 */
[----:B------:R-:W-:Y:S01]  /*35720*/  IADD3.X R17, PT, PT, R17, R3, RZ, P4, !PT ;  /* 0x0000000311117210 */ /* 0x000fe200027fe4ff */
[----:B------:R-:W-:-:S04]  /*35730*/  IMAD.X R10, R10, 0x1, R3, P5 ;  /* 0x000000010a0a7824 */ /* 0x000fc800028e0603 */
[----:B------:R1:W-:Y:S02]  /*35740*/  STL [R1+0x800], R17 ;  /* 0x0008001101007387 */ /* 0x0003e40000100800 */
[----:B-1----:R-:W-:Y:S02]  /*35750*/  IMAD.MOV.U32 R4, RZ, RZ, R12 ;  /* 0x000000ffff047224 */ /* 0x002fe400078e000c */
[----:B------:R1:W-:Y:S04]  /*35760*/  STL [R1+0x844], R8 ;  /* 0x0008440801007387 */ /* 0x0003e80000100800 */
[----:B------:R-:W3:Y:S01]  /*35770*/  LDL.LU R12, [R1+0x980] ;  /* 0x00098000010c7983 */ /* 0x000ee20000300800 */
[----:B------:R-:W-:-:S03]  /*35780*/  MOV R5, R17 ;  /* 0x0000001100057202 */ /* 0x000fc60000000f00 */
[----:B------:R1:W-:Y:S04]  /*35790*/  STL [R1+0x840], R10 ;  /* 0x0008400a01007387 */ /* 0x0003e80000100800 */
[----:B------:R-:W3:Y:S04]  /*357a0*/  LDL.LU R17, [R1+0x9c0] ;  /* 0x0009c00001117983 */ /* 0x000ee80000300800 */
[----:B------:R1:W-:Y:S01]  /*357b0*/  LDGSTS.E [R6+0x41880], desc[UR16][R4.64], P3 ;  /* 0x4188000004067fae */ /* 0x0003e200099a1010 */
[----:B------:R-:W-:Y:S01]  /*357c0*/  IADD3 R11, P4, PT, R11, R80, RZ ;  /* 0x000000500b0b7210 */ /* 0x000fe20007f9e0ff */
[----:B-1----:R-:W-:-:S02]  /*357d0*/  IMAD.MOV.U32 R4, RZ, RZ, R8 ;  /* 0x000000ffff047224 */ /* 0x002fc400078e0008 */
[----:B------:R-:W-:Y:S01]  /*357e0*/  IMAD.MOV.U32 R5, RZ, RZ, R10 ;  /* 0x000000ffff057224 */ /* 0x000fe200078e000a */
[----:B------:R-:W3:Y:S01]  /*357f0*/  LDL.LU R8, [R1+0xa04] ;  /* 0x000a040001087983 */ /* 0x000ee20000300800 */
[----:B------:R-:W-:-:S03]  /*35800*/  IADD3 R7, P5, PT, R7, R80, RZ ;  /* 0x0000005007077210 */ /* 0x000fc60007fbe0ff */
[----:B------:R-:W3:Y:S01]  /*35810*/  LDL.LU R10, [R1+0xa44] ;  /* 0x000a4400010a7983 */ /* 0x000ee20000300800 */
[----:B-----5:R-:W-:-:S03]  /*35820*/  IADD3.X R18, PT, PT, R18, R3, RZ, P4, !PT ;  /* 0x0000000312127210 */ /* 0x020fc600027fe4ff */
[----:B------:R1:W-:Y:S01]  /*35830*/  STL [R1+0x884], R11 ;  /* 0x0008840b01007387 */ /* 0x0003e20000100800 */
[----:B------:R-:W-:-:S03]  /*35840*/  IMAD.X R15, R15, 0x1, R3, P5 ;  /* 0x000000010f0f7824 */ /* 0x000fc600028e0603 */
[----:B------:R5:W-:Y:S04]  /*35850*/  LDGSTS.E [R6+0x41c80], desc[UR16][R4.64], P3 ;  /* 0x41c8000004067fae */ /* 0x000be800099a1010 */
[----:B------:R1:W-:Y:S04]  /*35860*/  STL [R1+0x880], R18 ;  /* 0x0008801201007387 */ /* 0x0003e80000100800 */
[----:B------:R1:W-:Y:S01]  /*35870*/  STL [R1+0x8c4], R7 ;  /* 0x0008c40701007387 */ /* 0x0003e20000100800 */
[----:B-----5:R-:W-:-:S03]  /*35880*/  IMAD.MOV.U32 R4, RZ, RZ, R11 ;  /* 0x000000ffff047224 */ /* 0x020fc600078e000b */
[----:B-1----:R-:W5:Y:S01]  /*35890*/  LDL.LU R11, [R1+0xa00] ;  /* 0x000a0000010b7983 */ /* 0x002f620000300800 */
[----:B------:R-:W-:-:S03]  /*358a0*/  MOV R5, R18 ;  /* 0x0000001200057202 */ /* 0x000fc60000000f00 */
[----:B------:R1:W-:Y:S04]  /*358b0*/  STL [R1+0x8c0], R15 ;  /* 0x0008c00f01007387 */ /* 0x0003e80000100800 */
[----:B------:R-:W5:Y:S04]  /*358c0*/  LDL.LU R18, [R1+0xa40] ;  /* 0x000a400001127983 */ /* 0x000f680000300800 */
[----:B------:R1:W-:Y:S02]  /*358d0*/  LDGSTS.E [R6+0x42080], desc[UR16][R4.64], P3 ;  /* 0x4208000004067fae */ /* 0x0003e400099a1010 */
[----:B-1----:R-:W-:-:S02]  /*358e0*/  IMAD.MOV.U32 R4, RZ, RZ, R7 ;  /* 0x000000ffff047224 */ /* 0x002fc400078e0007 */
[----:B------:R-:W-:Y:S01]  /*358f0*/  IMAD.MOV.U32 R5, RZ, RZ, R15 ;  /* 0x000000ffff057224 */ /* 0x000fe200078e000f */
[----:B------:R-:W5:Y:S04]  /*35900*/  LDL.LU R7, [R1+0x68c] ;  /* 0x00068c0001077983 */ /* 0x000f680000300800 */
[----:B------:R1:W-:Y:S04]  /*35910*/  LDGSTS.E [R6+0x42480], desc[UR16][R4.64], P3 ;  /* 0x4248000004067fae */ /* 0x0003e800099a1010 */
[----:B------:R-:W5:Y:S01]  /*35920*/  LDL.LU R15, [R1+0x6cc] ;  /* 0x0006cc00010f7983 */ /* 0x000f620000300800 */
[----:B----4-:R-:W-:-:S02]  /*35930*/  IADD3 R19, P4, PT, R19, R80, RZ ;  /* 0x0000005013137210 */ /* 0x010fc40007f9e0ff */
[----:B--2---:R-:W-:Y:S02]  /*35940*/  IADD3 R14, P5, PT, R14, R80, RZ ;  /* 0x000000500e0e7210 */ /* 0x004fe40007fbe0ff */
[----:B------:R-:W-:Y:S01]  /*35950*/  IADD3.X R20, PT, PT, R20, R3, RZ, P4, !PT ;  /* 0x0000000314147210 */ /* 0x000fe200027fe4ff */
[----:B-1----:R-:W-:-:S03]  /*35960*/  IMAD.MOV.U32 R4, RZ, RZ, R19 ;  /* 0x000000ffff047224 */ /* 0x002fc600078e0013 */
[----:B------:R-:W-:Y:S01]  /*35970*/  MOV R5, R20 ;  /* 0x0000001400057202 */ /* 0x000fe20000000f00 */
[----:B------:R-:W-:Y:S01]  /*35980*/  STL [R1+0x904], R19 ;  /* 0x0009041301007387 */ /* 0x000fe20000100800 */
[----:B---3--:R-:W-:-:S03]  /*35990*/  IMAD.X R16, R16, 0x1, R3, P5 ;  /* 0x0000000110107824 */ /* 0x008fc600028e0603 */
[----:B------:R-:W-:Y:S04]  /*359a0*/  STL [R1+0x900], R20 ;  /* 0x0009001401007387 */ /* 0x000fe80000100800 */
[----:B------:R1:W-:Y:S04]  /*359b0*/  STL [R1+0x944], R14 ;  /* 0x0009440e01007387 */ /* 0x0003e80000100800 */
[----:B------:R2:W-:Y:S04]  /*359c0*/  LDGSTS.E [R6+0x42880], desc[UR16][R4.64], P3 ;  /* 0x4288000004067fae */ /* 0x0005e800099a1010 */
[----:B------:R3:W-:Y:S01]  /*359d0*/  STL [R1+0x940], R16 ;  /* 0x0009401001007387 */ /* 0x0007e20000100800 */
[----:B------:R-:W-:-:S02]  /*359e0*/  IADD3 R9, P4, PT, R9, R80, RZ ;  /* 0x0000005009097210 */ /* 0x000fc40007f9e0ff */
[----:B------:R-:W-:Y:S01]  /*359f0*/  IADD3 R13, P5, PT, R13, R80, RZ ;  /* 0x000000500d0d7210 */ /* 0x000fe20007fbe0ff */
[----:B--2---:R-:W-:Y:S02]  /*35a00*/  IMAD.MOV.U32 R4, RZ, RZ, R14 ;  /* 0x000000ffff047224 */ /* 0x004fe400078e000e */
[----:B-1----:R-:W2:Y:S01]  /*35a10*/  LDL.LU R14, [R1+0x688] ;  /* 0x00068800010e7983 */ /* 0x002ea20000300800 */
[----:B------:R-:W-:-:S03]  /*35a20*/  IMAD.MOV.U32 R5, RZ, RZ, R16 ;  /* 0x000000ffff057224 */ /* 0x000fc600078e0010 */
[----:B---3--:R-:W3:Y:S04]  /*35a30*/  LDL.LU R16, [R1+0x6c8] ;  /* 0x0006c80001107983 */ /* 0x008ee80000300800 */
[----:B------:R1:W-:Y:S04]  /*35a40*/  LDGSTS.E [R6+0x42c80], desc[UR16][R4.64], P3 ;  /* 0x42c8000004067fae */ /* 0x0003e800099a1010 */
[----:B------:R4:W-:Y:S01]  /*35a50*/  STL [R1+0x984], R9 ;  /* 0x0009840901007387 */ /* 0x0009e20000100800 */
[----:B------:R-:W-:Y:S01]  /*35a60*/  IADD3.X R12, PT, PT, R12, R3, RZ, P4, !PT ;  /* 0x000000030c0c7210 */ /* 0x000fe200027fe4ff */
[----:B-1----:R-:W-:-:S03]  /*35a70*/  IMAD.MOV.U32 R4, RZ, RZ, R9 ;  /* 0x000000ffff047224 */ /* 0x002fc600078e0009 */
[----:B------:R-:W-:Y:S01]  /*35a80*/  MOV R5, R12 ;  /* 0x0000000c00057202 */ /* 0x000fe20000000f00 */
[----:B------:R1:W-:Y:S01]  /*35a90*/  STL [R1+0x980], R12 ;  /* 0x0009800c01007387 */ /* 0x0003e20000100800 */
[----:B------:R-:W-:-:S03]  /*35aa0*/  IMAD.X R17, R17, 0x1, R3, P5 ;  /* 0x0000000111117824 */ /* 0x000fc600028e0603 */
[----:B------:R1:W-:Y:S04]  /*35ab0*/  STL [R1+0x9c4], R13 ;  /* 0x0009c40d01007387 */ /* 0x0003e80000100800 */
[----:B----4-:R-:W4:Y:S04]  /*35ac0*/  LDL.LU R9, [R1+0x70c] ;  /* 0x00070c0001097983 */ /* 0x010f280000300800 */
[----:B------:R1:W-:Y:S04]  /*35ad0*/  STL [R1+0x9c0], R17 ;  /* 0x0009c01101007387 */ /* 0x0003e80000100800 */
[----:B------:R1:W-:Y:S04]  /*35ae0*/  LDGSTS.E [R6+0x43080], desc[UR16][R4.64], P3 ;  /* 0x4308000004067fae */ /* 0x0003e800099a1010 */
[----:B-1----:R-:W4:Y:S01]  /*35af0*/  LDL.LU R12, [R1+0x74c] ;  /* 0x00074c00010c7983 */ /* 0x002f220000300800 */
[----:B------:R-:W-:-:S03]  /*35b00*/  IMAD.MOV.U32 R4, RZ, RZ, R13 ;  /* 0x000000ffff047224 */ /* 0x000fc600078e000d */
[----:B------:R-:W4:Y:S01]  /*35b10*/  LDL.LU R13, [R1+0x708] ;  /* 0x00070800010d7983 */ /* 0x000f220000300800 */
[----:B------:R-:W-:-:S03]  /*35b20*/  IMAD.MOV.U32 R5, RZ, RZ, R17 ;  /* 0x000000ffff057224 */ /* 0x000fc600078e0011 */
[----:B------:R-:W4:Y:S01]  /*35b30*/  LDL.LU R17, [R1+0x748] ;  /* 0x0007480001117983 */ /* 0x000f220000300800 */
[-C--:B------:R-:W-:Y:S02]  /*35b40*/  IADD3 R8, P4, PT, R8, R80.reuse, RZ ;  /* 0x0000005008087210 */ /* 0x080fe40007f9e0ff */
[----:B------:R-:W-:Y:S01]  /*35b50*/  IADD3 R10, P5, PT, R10, R80, RZ ;  /* 0x000000500a0a7210 */ /* 0x000fe20007fbe0ff */
[----:B------:R1:W-:Y:S04]  /*35b60*/  LDGSTS.E [R6+0x43480], desc[UR16][R4.64], P3 ;  /* 0x4348000004067fae */ /* 0x0003e800099a1010 */
[----:B------:R-:W-:Y:S01]  /*35b70*/  STL [R1+0xa04], R8 ;  /* 0x000a040801007387 */ /* 0x000fe20000100800 */
[----:B-----5:R-:W-:Y:S01]  /*35b80*/  IADD3.X R11, PT, PT, R11, R3, RZ, P4, !PT ;  /* 0x000000030b0b7210 */ /* 0x020fe200027fe4ff */
[----:B-1----:R-:W-:-:S03]  /*35b90*/  IMAD.MOV.U32 R4, RZ, RZ, R8 ;  /* 0x000000ffff047224 */ /* 0x002fc600078e0008 */
[----:B------:R-:W-:Y:S01]  /*35ba0*/  MOV R5, R11 ;  /* 0x0000000b00057202 */ /* 0x000fe20000000f00 */
[----:B------:R1:W-:Y:S01]  /*35bb0*/  STL [R1+0xa00], R11 ;  /* 0x000a000b01007387 */ /* 0x0003e20000100800 */
[----:B------:R-:W-:-:S03]  /*35bc0*/  IMAD.X R18, R18, 0x1, R3, P5 ;  /* 0x0000000112127824 */ /* 0x000fc600028e0603 */
        /* <DEDUP_REMOVED lines=8> */
[----:B------:R-:W5:Y:S01]  /*35c50*/  LDL.LU R10, [R1+0x7c8] ;  /* 0x0007c800010a7983 */ /* 0x000f620000300800 */
[-C--:B------:R-:W-:Y:S02]  /*35c60*/  IADD3 R7, P4, PT, R7, R80.reuse, RZ ;  /* 0x0000005007077210 */ /* 0x080fe40007f9e0ff */
[----:B------:R-:W-:Y:S01]  /*35c70*/  IADD3 R15, P5, PT, R15, R80, RZ ;  /* 0x000000500f0f7210 */ /* 0x000fe20007fbe0ff */
[----:B------:R1:W-:Y:S04]  /*35c80*/  LDGSTS.E [R6+0x43c80], desc[UR16][R4.64], P3 ;  /* 0x43c8000004067fae */ /* 0x0003e800099a1010 */
[----:B------:R-:W-:Y:S01]  /*35c90*/  STL [R1+0x68c], R7 ;  /* 0x00068c0701007387 */ /* 0x000fe20000100800 */
[----:B-1----:R-:W-:-:S03]  /*35ca0*/  LOP3.LUT R6, R84, 0x20, RZ, 0x3c, !PT ;  /* 0x0000002054067812 */ /* 0x002fc600078e3cff */
[----:B------:R-:W-:Y:S01]  /*35cb0*/  STL [R1+0x6cc], R15 ;  /* 0x0006cc0f01007387 */ /* 0x000fe20000100800 */
[----:B------:R-:W-:Y:S01]  /*35cc0*/  MOV R4, R7 ;  /* 0x0000000700047202 */ /* 0x000fe20000000f00 */
[----:B------:R-:W-:Y:S01]  /*35cd0*/  VIADD R6, R6, UR9 ;  /* 0x0000000906067c36 */ /* 0x000fe20008000000 */
[----:B--2---:R-:W-:Y:S01]  /*35ce0*/  IADD3.X R14, PT, PT, R14, R3, RZ, P4, !PT ;  /* 0x000000030e0e7210 */ /* 0x004fe200027fe4ff */
[----:B---3--:R-:W-:-:S04]  /*35cf0*/  IMAD.X R16, R16, 0x1, R3, P5 ;  /* 0x0000000110107824 */ /* 0x008fc800028e0603 */
[----:B------:R1:W-:Y:S01]  /*35d00*/  STL [R1+0x688], R14 ;  /* 0x0006880e01007387 */ /* 0x0003e20000100800 */
[----:B------:R-:W-:-:S05]  /*35d10*/  IMAD.MOV.U32 R5, RZ, RZ, R14 ;  /* 0x000000ffff057224 */ /* 0x000fca00078e000e */
[----:B------:R2:W-:Y:S04]  /*35d20*/  LDGSTS.E [R6+0x40100], desc[UR16][R4.64], P3 ;  /* 0x4010000004067fae */ /* 0x0005e800099a1010 */
[----:B-1----:R-:W3:Y:S04]  /*35d30*/  LDL.LU R14, [R1+0x80c] ;  /* 0x00080c00010e7983 */ /* 0x002ee80000300800 */
[----:B------:R-:W3:Y:S04]  /*35d40*/  LDL.LU R7, [R1+0x84c] ;  /* 0x00084c0001077983 */ /* 0x000ee80000300800 */
[----:B------:R1:W-:Y:S01]  /*35d50*/  STL [R1+0x6c8], R16 ;  /* 0x0006c81001007387 */ /* 0x0003e20000100800 */
[----:B--2---:R-:W-:Y:S01]  /*35d60*/  IMAD.MOV.U32 R4, RZ, RZ, R15 ;  /* 0x000000ffff047224 */ /* 0x004fe200078e000f */
[----:B------:R-:W-:-:S02]  /*35d70*/  MOV R5, R16 ;  /* 0x0000001000057202 */ /* 0x000fc40000000f00 */
[----:B------:R-:W2:Y:S04]  /*35d80*/  LDL.LU R15, [R1+0x808] ;  /* 0x00080800010f7983 */ /* 0x000ea80000300800 */
[----:B------:R4:W-:Y:S02]  /*35d90*/  LDGSTS.E [R6+0x40500], desc[UR16][R4.64], P3 ;  /* 0x4050000004067fae */ /* 0x0009e400099a1010 */
[-C--:B----4-:R-:W-:Y:S02]  /*35da0*/  IADD3 R9, P4, PT, R9, R80.reuse, RZ ;  /* 0x0000005009097210 */ /* 0x090fe40007f9e0ff */
[----:B-1----:R-:W4:Y:S04]  /*35db0*/  LDL.LU R16, [R1+0x848] ;  /* 0x0008480001107983 */ /* 0x002f280000300800 */
[----:B------:R-:W-:Y:S01]  /*35dc0*/  STL [R1+0x70c], R9 ;  /* 0x00070c0901007387 */ /* 0x000fe20000100800 */
[----:B------:R-:W-:-:S02]  /*35dd0*/  IADD3 R12, P5, PT, R12, R80, RZ ;  /* 0x000000500c0c7210 */ /* 0x000fc40007fbe0ff */
[----:B------:R-:W-:Y:S01]  /*35de0*/  MOV R4, R9 ;  /* 0x0000000900047202 */ /* 0x000fe20000000f00 */
[--C-:B------:R-:W-:Y:S02]  /*35df0*/  IMAD.X R13, R13, 0x1, R3.reuse, P4 ;  /* 0x000000010d0d7824 */ /* 0x100fe400020e0603 */
[----:B------:R-:W-:-:S03]  /*35e00*/  IMAD.X R17, R17, 0x1, R3, P5 ;  /* 0x0000000111117824 */ /* 0x000fc600028e0603 */
[----:B------:R1:W-:Y:S01]  /*35e10*/  STL [R1+0x708], R13 ;  /* 0x0007080d01007387 */ /* 0x0003e20000100800 */
[----:B------:R-:W-:-:S03]  /*35e20*/  IMAD.MOV.U32 R5, RZ, RZ, R13 ;  /* 0x000000ffff057224 */ /* 0x000fc600078e000d */
[----:B------:R-:W-:Y:S04]  /*35e30*/  STL [R1+0x74c], R12 ;  /* 0x00074c0c01007387 */ /* 0x000fe80000100800 */
[----:B------:R1:W-:Y:S04]  /*35e40*/  LDGSTS.E [R6+0x40900], desc[UR16][R4.64], P3 ;  /* 0x4090000004067fae */ /* 0x0003e800099a1010 */
[----:B-1----:R-:W4:Y:S04]  /*35e50*/  LDL.LU R13, [R1+0x88c] ;  /* 0x00088c00010d7983 */ /* 0x002f280000300800 */
[----:B------:R1:W-:Y:S04]  /*35e60*/  STL [R1+0x748], R17 ;  /* 0x0007481101007387 */ /* 0x0003e80000100800 */
[----:B------:R-:W4:Y:S01]  /*35e70*/  LDL.LU R9, [R1+0x8cc] ;  /* 0x0008cc0001097983 */ /* 0x000f220000300800 */
[----:B------:R-:W-:-:S03]  /*35e80*/  MOV R5, R17 ;  /* 0x0000001100057202 */ /* 0x000fc60000000f00 */
[----:B-1----:R-:W4:Y:S01]  /*35e90*/  LDL.LU R17, [R1+0x888] ;  /* 0x0008880001117983 */ /* 0x002f220000300800 */
[----:B------:R-:W-:-:S03]  /*35ea0*/  IMAD.MOV.U32 R4, RZ, RZ, R12 ;  /* 0x000000ffff047224 */ /* 0x000fc600078e000c */
[----:B------:R-:W4:Y:S01]  /*35eb0*/  LDL.LU R12, [R1+0x8c8] ;  /* 0x0008c800010c7983 */ /* 0x000f220000300800 */
[----:B------:R-:W-:-:S03]  /*35ec0*/  IADD3 R11, P4, PT, R11, R80, RZ ;  /* 0x000000500b0b7210 */ /* 0x000fc60007f9e0ff */
[----:B------:R1:W-:Y:S01]  /*35ed0*/  LDGSTS.E [R6+0x40d00], desc[UR16][R4.64], P3 ;  /* 0x40d0000004067fae */ /* 0x0003e200099a1010 */
[----:B------:R-:W-:-:S03]  /*35ee0*/  IADD3 R8, P5, PT, R8, R80, RZ ;  /* 0x0000005008087210 */ /* 0x000fc60007fbe0ff */
[----:B------:R1:W-:Y:S01]  /*35ef0*/  STL [R1+0x78c], R11 ;  /* 0x00078c0b01007387 */ /* 0x0003e20000100800 */
[--C-:B-----5:R-:W-:Y:S02]  /*35f00*/  IMAD.X R18, R18, 0x1, R3.reuse, P4 ;  /* 0x0000000112127824 */ /* 0x120fe400020e0603 */
[----:B------:R-:W-:-:S03]  /*35f10*/  IMAD.X R10, R10, 0x1, R3, P5 ;  /* 0x000000010a0a7824 */ /* 0x000fc600028e0603 */
[----:B------:R5:W-:Y:S04]  /*35f20*/  STL [R1+0x788], R18 ;  /* 0x0007881201007387 */ /* 0x000be80000100800 */
[----:B------:R5:W-:Y:S01]  /*35f30*/  STL [R1+0x7cc], R8 ;  /* 0x0007cc0801007387 */ /* 0x000be20000100800 */
[----:B-1----:R-:W-:-:S03]  /*35f40*/  MOV R4, R11 ;  /* 0x0000000b00047202 */ /* 0x002fc60000000f00 */
[----:B------:R-:W4:Y:S04]  /*35f50*/  LDL.LU R19, [R1+0x90c] ;  /* 0x00090c0001137983 */ /* 0x000f280000300800 */
[----:B------:R1:W-:Y:S04]  /*35f60*/  STL [R1+0x7c8], R10 ;  /* 0x0007c80a01007387 */ /* 0x0003e80000100800 */
[----:B------:R-:W4:Y:S04]  /*35f70*/  LDL.LU R11, [R1+0x94c] ;  /* 0x00094c00010b7983 */ /* 0x000f280000300800 */
[----:B------:R-:W4:Y:S01]  /*35f80*/  LDL.LU R20, [R1+0x908] ;  /* 0x0009080001147983 */ /* 0x000f220000300800 */
[----:B------:R-:W-:-:S03]  /*35f90*/  IMAD.MOV.U32 R5, RZ, RZ, R18 ;  /* 0x000000ffff057224 */ /* 0x000fc600078e0012 */
[----:B-----5:R-:W5:Y:S04]  /*35fa0*/  LDL.LU R18, [R1+0x948] ;  /* 0x0009480001127983 */ /* 0x020f680000300800 */
[----:B------:R1:W-:Y:S02]  /*35fb0*/  LDGSTS.E [R6+0x41100], desc[UR16][R4.64], P3 ;  /* 0x4110000004067fae */ /* 0x0003e400099a1010 */
[----:B-1----:R-:W-:Y:S01]  /*35fc0*/  IMAD.MOV.U32 R4, RZ, RZ, R8 ;  /* 0x000000ffff047224 */ /* 0x002fe200078e0008 */
[----:B------:R-:W-:Y:S01]  /*35fd0*/  MOV R5, R10 ;  /* 0x0000000a00057202 */ /* 0x000fe20000000f00 */
[----:B------:R-:W5:Y:S04]  /*35fe0*/  LDL.LU R8, [R1+0x98c] ;  /* 0x00098c0001087983 */ /* 0x000f680000300800 */
[----:B------:R-:W5:Y:S04]  /*35ff0*/  LDL.LU R10, [R1+0x9cc] ;  /* 0x0009cc00010a7983 */ /* 0x000f680000300800 */
[----:B------:R1:W-:Y:S01]  /*36000*/  LDGSTS.E [R6+0x41500], desc[UR16][R4.64], P3 ;  /* 0x4150000004067fae */ /* 0x0003e200099a1010 */
[----:B---3--:R-:W-:-:S02]  /*36010*/  IADD3 R14, P4, PT, R14, R80, RZ ;  /* 0x000000500e0e7210 */ /* 0x008fc40007f9e0ff */
[----:B------:R-:W-:-:S03]  /*36020*/  IADD3 R7, P5, PT, R7, R80, RZ ;  /* 0x0000005007077210 */ /* 0x000fc60007fbe0ff */
[----:B------:R3:W-:Y:S01]  /*36030*/  STL [R1+0x80c], R14 ;  /* 0x00080c0e01007387 */ /* 0x0007e20000100800 */
[----:B-1----:R-:W-:Y:S01]  /*36040*/  MOV R4, R14 ;  /* 0x0000000e00047202 */ /* 0x002fe20000000f00 */
[----:B--2---:R-:W-:-:S05]  /*36050*/  IMAD.X R15, R15, 0x1, R3, P4 ;  /* 0x000000010f0f7824 */ /* 0x004fca00020e0603 */
[----:B------:R1:W-:Y:S01]  /*36060*/  STL [R1+0x808], R15 ;  /* 0x0008080f01007387 */ /* 0x0003e20000100800 */
[----:B------:R-:W-:Y:S02]  /*36070*/  IMAD.MOV.U32 R5, RZ, RZ, R15 ;  /* 0x000000ffff057224 */ /* 0x000fe400078e000f */
[----:B----4-:R-:W-:Y:S01]  /*36080*/  IMAD.X R16, R16, 0x1, R3, P5 ;  /* 0x0000000110107824 */ /* 0x010fe200028e0603 */
[----:B------:R2:W-:Y:S04]  /*36090*/  STL [R1+0x84c], R7 ;  /* 0x00084c0701007387 */ /* 0x0005e80000100800 */
[----:B---3--:R-:W3:Y:S04]  /*360a0*/  LDL.LU R14, [R1+0x988] ;  /* 0x00098800010e7983 */ /* 0x008ee80000300800 */
[----:B------:R4:W-:Y:S04]  /*360b0*/  STL [R1+0x848], R16 ;  /* 0x0008481001007387 */ /* 0x0009e80000100800 */
[----:B-1----:R-:W3:Y:S04]  /*360c0*/  LDL.LU R15, [R1+0x9c8] ;  /* 0x0009c800010f7983 */ /* 0x002ee80000300800 */
[----:B------:R1:W-:Y:S02]  /*360d0*/  LDGSTS.E [R6+0x41900], desc[UR16][R4.64], P3 ;  /* 0x4190000004067fae */ /* 0x0003e400099a1010 */
[----:B-1----:R-:W-:Y:S01]  /*360e0*/  IMAD.MOV.U32 R4, RZ, RZ, R7 ;  /* 0x000000ffff047224 */ /* 0x002fe200078e0007 */
[----:B------:R-:W-:Y:S01]  /*360f0*/  MOV R5, R16 ;  /* 0x0000001000057202 */ /* 0x000fe20000000f00 */
[----:B--2---:R-:W2:Y:S04]  /*36100*/  LDL.LU R7, [R1+0xa0c] ;  /* 0x000a0c0001077983 */ /* 0x004ea80000300800 */
[----:B----4-:R-:W4:Y:S01]  /*36110*/  LDL.LU R16, [R1+0xa4c] ;  /* 0x000a4c0001107983 */ /* 0x010f220000300800 */
[----:B------:R-:W-:-:S03]  /*36120*/  IADD3 R13, P4, PT, R13, R80, RZ ;  /* 0x000000500d0d7210 */ /* 0x000fc60007f9e0ff */
[----:B------:R1:W-:Y:S01]  /*36130*/  LDGSTS.E [R6+0x41d00], desc[UR16][R4.64], P3 ;  /* 0x41d0000004067fae */ /* 0x0003e200099a1010 */
[----:B------:R-:W-:-:S03]  /*36140*/  IADD3 R9, P5, PT, R9, R80, RZ ;  /* 0x0000005009097210 */ /* 0x000fc60007fbe0ff */
[----:B------:R1:W-:Y:S01]  /*36150*/  STL [R1+0x88c], R13 ;  /* 0x00088c0d01007387 */ /* 0x0003e20000100800 */
[--C-:B------:R-:W-:Y:S01]  /*36160*/  IMAD.X R17, R17, 0x1, R3.reuse, P4 ;  /* 0x0000000111117824 */ /* 0x100fe200020e0603 */
[----:B-1----:R-:W-:Y:S01]  /*36170*/  MOV R4, R13 ;  /* 0x0000000d00047202 */ /* 0x002fe20000000f00 */
[----:B------:R-:W-:-:S03]  /*36180*/  IMAD.X R12, R12, 0x1, R3, P5 ;  /* 0x000000010c0c7824 */ /* 0x000fc600028e0603 */
[----:B------:R1:W-:Y:S04]  /*36190*/  STL [R1+0x888], R17 ;  /* 0x0008881101007387 */ /* 0x0003e80000100800 */
[----:B------:R1:W-:Y:S04]  /*361a0*/  STL [R1+0x8cc], R9 ;  /* 0x0008cc0901007387 */ /* 0x0003e80000100800 */
[----:B------:R-:W4:Y:S01]  /*361b0*/  LDL.LU R13, [R1+0xa08] ;  /* 0x000a0800010d7983 */ /* 0x000f220000300800 */
[----:B------:R-:W-:-:S03]  /*361c0*/  IMAD.MOV.U32 R5, RZ, RZ, R17 ;  /* 0x000000ffff057224 */ /* 0x000fc600078e0011 */
[----:B------:R5:W-:Y:S04]  /*361d0*/  STL [R1+0x8c8], R12 ;  /* 0x0008c80c01007387 */ /* 0x000be80000100800 */
[----:B-1----:R-:W4:Y:S04]  /*361e0*/  LDL.LU R17, [R1+0xa48] ;  /* 0x000a480001117983 */ /* 0x002f280000300800 */
[----:B------:R1:W-:Y:S01]  /*361f0*/  LDGSTS.E [R6+0x42100], desc[UR16][R4.64], P3 ;  /* 0x4210000004067fae */ /* 0x0003e200099a1010 */
[----:B------:R-:W-:Y:S01]  /*36200*/  IADD3 R19, P4, PT, R19, R80, RZ ;  /* 0x0000005013137210 */ /* 0x000fe20007f9e0ff */
[----:B-1----:R-:W-:Y:S01]  /*36210*/  IMAD.MOV.U32 R4, RZ, RZ, R9 ;  /* 0x000000ffff047224 */ /* 0x002fe200078e0009 */
[----:B------:R-:W-:Y:S01]  /*36220*/  MOV R5, R12 ;  /* 0x0000000c00057202 */ /* 0x000fe20000000f00 */
[----:B------:R-:W4:Y:S01]  /*36230*/  LDL.LU R9, [R1+0x694] ;  /* 0x0006940001097983 */ /* 0x000f220000300800 */
[----:B------:R-:W-:-:S03]  /*36240*/  IADD3 R11, P5, PT, R11, R80, RZ ;  /* 0x000000500b0b7210 */ /* 0x000fc60007fbe0ff */
[----:B------:R1:W-:Y:S01]  /*36250*/  LDGSTS.E [R6+0x42500], desc[UR16][R4.64], P3 ;  /* 0x4250000004067fae */ /* 0x0003e200099a1010 */
[----:B------:R-:W-:-:S03]  /*36260*/  IMAD.X R20, R20, 0x1, R3, P4 ;  /* 0x0000000114147824 */ /* 0x000fc600020e0603 */
[----:B-----5:R-:W5:Y:S01]  /*36270*/  LDL.LU R12, [R1+0x6d4] ;  /* 0x0006d400010c7983 */ /* 0x020f620000300800 */
[----:B------:R-:W-:-:S03]  /*36280*/  IMAD.X R18, R18, 0x1, R3, P5 ;  /* 0x0000000112127824 */ /* 0x000fc600028e0603 */
[----:B------:R-:W-:Y:S01]  /*36290*/  STL [R1+0x90c], R19 ;  /* 0x00090c1301007387 */ /* 0x000fe20000100800 */
[----:B-1----:R-:W-:Y:S01]  /*362a0*/  MOV R4, R19 ;  /* 0x0000001300047202 */ /* 0x002fe20000000f00 */
[----:B------:R-:W-:Y:S02]  /*362b0*/  IMAD.MOV.U32 R5, RZ, RZ, R20 ;  /* 0x000000ffff057224 */ /* 0x000fe400078e0014 */
[----:B------:R-:W-:Y:S04]  /*362c0*/  STL [R1+0x908], R20 ;  /* 0x0009081401007387 */ /* 0x000fe80000100800 */
[----:B------:R1:W-:Y:S04]  /*362d0*/  STL [R1+0x94c], R11 ;  /* 0x00094c0b01007387 */ /* 0x0003e80000100800 */
[----:B------:R1:W-:Y:S04]  /*362e0*/  LDGSTS.E [R6+0x42900], desc[UR16][R4.64], P3 ;  /* 0x4290000004067fae */ /* 0x0003e800099a1010 */
[----:B------:R1:W-:Y:S02]  /*362f0*/  STL [R1+0x948], R18 ;  /* 0x0009481201007387 */ /* 0x0003e40000100800 */
[----:B-1----:R-:W-:-:S02]  /*36300*/  IMAD.MOV.U32 R4, RZ, RZ, R11 ;  /* 0x000000ffff047224 */ /* 0x002fc400078e000b */
[----:B------:R-:W5:Y:S01]  /*36310*/  LDL.LU R11, [R1+0x690] ;  /* 0x00069000010b7983 */ /* 0x000f620000300800 */
[----:B------:R-:W-:-:S03]  /*36320*/  MOV R5, R18 ;  /* 0x0000001200057202 */ /* 0x000fc60000000f00 */
[----:B------:R-:W5:Y:S01]  /*36330*/  LDL.LU R18, [R1+0x6d0] ;  /* 0x0006d00001127983 */ /* 0x000f620000300800 */
[-C--:B------:R-:W-:Y:S02]  /*36340*/  IADD3 R8, P4, PT, R8, R80.reuse, RZ ;  /* 0x0000005008087210 */ /* 0x080fe40007f9e0ff */
[----:B------:R-:W-:Y:S01]  /*36350*/  IADD3 R10, P5, PT, R10, R80, RZ ;  /* 0x000000500a0a7210 */ /* 0x000fe20007fbe0ff */
[----:B------:R1:W-:Y:S04]  /*36360*/  LDGSTS.E [R6+0x42d00], desc[UR16][R4.64], P3 ;  /* 0x42d0000004067fae */ /* 0x0003e800099a1010 */
[----:B------:R3:W-:Y:S01]  /*36370*/  STL [R1+0x98c], R8 ;  /* 0x00098c0801007387 */ /* 0x0007e20000100800 */
[----:B-1----:R-:W-:Y:S01]  /*36380*/  MOV R4, R8 ;  /* 0x0000000800047202 */ /* 0x002fe20000000f00 */
[----:B---3--:R-:W-:-:S04]  /*36390*/  IMAD.X R14, R14, 0x1, R3, P4 ;  /* 0x000000010e0e7824 */ /* 0x008fc800020e0603 */
[----:B------:R-:W-:Y:S01]  /*363a0*/  IMAD.MOV.U32 R5, RZ, RZ, R14 ;  /* 0x000000ffff057224 */ /* 0x000fe200078e000e */
[----:B------:R1:W-:Y:S01]  /*363b0*/  STL [R1+0x988], R14 ;  /* 0x0009880e01007387 */ /* 0x0003e20000100800 */
[----:B------:R-:W-:-:S03]  /*363c0*/  IMAD.X R15, R15, 0x1, R3, P5 ;  /* 0x000000010f0f7824 */ /* 0x000fc600028e0603 */
[----:B------:R3:W-:Y:S04]  /*363d0*/  STL [R1+0x9cc], R10 ;  /* 0x0009cc0a01007387 */ /* 0x0007e80000100800 */
[----:B------:R-:W5:Y:S04]  /*363e0*/  LDL.LU R8, [R1+0x714] ;  /* 0x0007140001087983 */ /* 0x000f680000300800 */
[----:B------:R3:W-:Y:S04]  /*363f0*/  STL [R1+0x9c8], R15 ;  /* 0x0009c80f01007387 */ /* 0x0007e80000100800 */
[----:B------:R3:W-:Y:S04]  /*36400*/  LDGSTS.E [R6+0x43100], desc[UR16][R4.64], P3 ;  /* 0x4310000004067fae */ /* 0x0007e800099a1010 */
[----:B-1----:R-:W5:Y:S01]  /*36410*/  LDL.LU R14, [R1+0x754] ;  /* 0x00075400010e7983 */ /* 0x002f620000300800 */
[----:B--2---:R-:W-:-:S02]  /*36420*/  IADD3 R7, P4, PT, R7, R80, RZ ;  /* 0x0000005007077210 */ /* 0x004fc40007f9e0ff */
[----:B----4-:R-:W-:Y:S01]  /*36430*/  IADD3 R16, P5, PT, R16, R80, RZ ;  /* 0x0000005010107210 */ /* 0x010fe20007fbe0ff */
[----:B---3--:R-:W-:Y:S01]  /*36440*/  IMAD.MOV.U32 R4, RZ, RZ, R10 ;  /* 0x000000ffff047224 */ /* 0x008fe200078e000a */
[----:B------:R-:W-:Y:S01]  /*36450*/  MOV R5, R15 ;  /* 0x0000000f00057202 */ /* 0x000fe20000000f00 */
[----:B------:R-:W2:Y:S04]  /*36460*/  LDL.LU R10, [R1+0x710] ;  /* 0x00071000010a7983 */ /* 0x000ea80000300800 */
[----:B------:R-:W3:Y:S04]  /*36470*/  LDL.LU R15, [R1+0x750] ;  /* 0x00075000010f7983 */ /* 0x000ee80000300800 */
[----:B------:R1:W-:Y:S04]  /*36480*/  LDGSTS.E [R6+0x43500], desc[UR16][R4.64], P3 ;  /* 0x4350000004067fae */ /* 0x0003e800099a1010 */
[----:B------:R-:W-:Y:S01]  /*36490*/  STL [R1+0xa0c], R7 ;  /* 0x000a0c0701007387 */ /* 0x000fe20000100800 */
[----:B------:R-:W-:Y:S01]  /*364a0*/  IMAD.X R13, R13, 0x1, R3, P4 ;  /* 0x000000010d0d7824 */ /* 0x000fe200020e0603 */
[----:B-1----:R-:W-:-:S03]  /*364b0*/  MOV R4, R7 ;  /* 0x0000000700047202 */ /* 0x002fc60000000f00 */
[----:B------:R-:W-:Y:S01]  /*364c0*/  IMAD.MOV.U32 R5, RZ, RZ, R13 ;  /* 0x000000ffff057224 */ /* 0x000fe200078e000d */
[----:B------:R1:W-:Y:S01]  /*364d0*/  STL [R1+0xa08], R13 ;  /* 0x000a080d01007387 */ /* 0x0003e20000100800 */
[----:B------:R-:W-:-:S03]  /*364e0*/  IMAD.X R17, R17, 0x1, R3, P5 ;  /* 0x0000000111117824 */ /* 0x000fc600028e0603 */
[----:B------:R-:W-:Y:S04]  /*364f0*/  STL [R1+0xa4c], R16 ;  /* 0x000a4c1001007387 */ /* 0x000fe80000100800 */
[----:B------:R4:W-:Y:S04]  /*36500*/  LDGSTS.E [R6+0x43900], desc[UR16][R4.64], P3 ;  /* 0x4390000004067fae */ /* 0x0009e800099a1010 */
[----:B-1----:R-:W3:Y:S04]  /*36510*/  LDL.LU R13, [R1+0x794] ;  /* 0x00079400010d7983 */ /* 0x002ee80000300800 */
[----:B------:R1:W-:Y:S04]  /*36520*/  STL [R1+0xa48], R17 ;  /* 0x000a481101007387 */ /* 0x0003e80000100800 */
[----:B------:R-:W3:Y:S01]  /*36530*/  LDL.LU R7, [R1+0x7d4] ;  /* 0x0007d40001077983 */ /* 0x000ee20000300800 */
[----:B----4-:R-:W-:Y:S01]  /*36540*/  MOV R5, R17 ;  /* 0x0000001100057202 */ /* 0x010fe20000000f00 */
[----:B------:R-:W-:-:S02]  /*36550*/  IMAD.MOV.U32 R4, RZ, RZ, R16 ;  /* 0x000000ffff047224 */ /* 0x000fc400078e0010 */
[----:B-1----:R-:W4:Y:S04]  /*36560*/  LDL.LU R17, [R1+0x790] ;  /* 0x0007900001117983 */ /* 0x002f280000300800 */
[----:B------:R-:W4:Y:S01]  /*36570*/  LDL.LU R16, [R1+0x7d0] ;  /* 0x0007d00001107983 */ /* 0x000f220000300800 */
[-C--:B------:R-:W-:Y:S02]  /*36580*/  IADD3 R9, P4, PT, R9, R80.reuse, RZ ;  /* 0x0000005009097210 */ /* 0x080fe40007f9e0ff */
[----:B-----5:R-:W-:Y:S01]  /*36590*/  IADD3 R12, P5, PT, R12, R80, RZ ;  /* 0x000000500c0c7210 */ /* 0x020fe20007fbe0ff */
[----:B------:R1:W-:Y:S04]  /*365a0*/  LDGSTS.E [R6+0x43d00], desc[UR16][R4.64], P3 ;  /* 0x43d0000004067fae */ /* 0x0003e800099a1010 */
[----:B------:R-:W-:Y:S01]  /*365b0*/  STL [R1+0x694], R9 ;  /* 0x0006940901007387 */ /* 0x000fe20000100800 */
[----:B-1----:R-:W-:-:S03]  /*365c0*/  LOP3.LUT R6, R84, 0x30, RZ, 0x3c, !PT ;  /* 0x0000003054067812 */ /* 0x002fc600078e3cff */
[----:B------:R-:W-:Y:S01]  /*365d0*/  STL [R1+0x6d4], R12 ;  /* 0x0006d40c01007387 */ /* 0x000fe20000100800 */
[----:B------:R-:W-:Y:S02]  /*365e0*/  IMAD.MOV.U32 R4, RZ, RZ, R9 ;  /* 0x000000ffff047224 */ /* 0x000fe400078e0009 */
[----:B------:R-:W-:Y:S02]  /*365f0*/  VIADD R6, R6, UR9 ;  /* 0x0000000906067c36 */ /* 0x000fe40008000000 */
[----:B------:R-:W-:-:S04]  /*36600*/  IMAD.X R11, R11, 0x1, R3, P4 ;  /* 0x000000010b0b7824 */ /* 0x000fc800020e0603 */
[----:B------:R-:W-:Y:S01]  /*36610*/  IMAD.MOV.U32 R5, RZ, RZ, R11 ;  /* 0x000000ffff057224 */ /* 0x000fe200078e000b */
[----:B------:R1:W-:Y:S01]  /*36620*/  STL [R1+0x690], R11 ;  /* 0x0006900b01007387 */ /* 0x0003e20000100800 */
[----:B------:R-:W-:-:S03]  /*36630*/  IADD3.X R18, PT, PT, R18, R3, RZ, P5, !PT ;  /* 0x0000000312127210 */ /* 0x000fc60002ffe4ff */
[----:B------:R5:W-:Y:S04]  /*36640*/  LDGSTS.E [R6+0x40180], desc[UR16][R4.64], P3 ;  /* 0x4018000004067fae */ /* 0x000be800099a1010 */
[----:B-1----:R-:W4:Y:S04]  /*36650*/  LDL.LU R11, [R1+0x814] ;  /* 0x00081400010b7983 */ /* 0x002f280000300800 */
[----:B------:R-:W4:Y:S01]  /*36660*/  LDL.LU R9, [R1+0x854] ;  /* 0x0008540001097983 */ /* 0x000f220000300800 */
[----:B-----5:R-:W-:-:S03]  /*36670*/  IMAD.MOV.U32 R5, RZ, RZ, R18 ;  /* 0x000000ffff057224 */ /* 0x020fc600078e0012 */
[----:B------:R1:W-:Y:S01]  /*36680*/  STL [R1+0x6d0], R18 ;  /* 0x0006d01201007387 */ /* 0x0003e20000100800 */
[----:B------:R-:W-:-:S05]  /*36690*/  MOV R4, R12 ;  /* 0x0000000c00047202 */ /* 0x000fca0000000f00 */
[----:B------:R5:W-:Y:S04]  /*366a0*/  LDGSTS.E [R6+0x40580], desc[UR16][R4.64], P3 ;  /* 0x4058000004067fae */ /* 0x000be800099a1010 */
[----:B-1----:R-:W4:Y:S04]  /*366b0*/  LDL.LU R18, [R1+0x810] ;  /* 0x0008100001127983 */ /* 0x002f280000300800 */
[----:B------:R-:W4:Y:S01]  /*366c0*/  LDL.LU R12, [R1+0x850] ;  /* 0x00085000010c7983 */ /* 0x000f220000300800 */
[----:B------:R-:W-:-:S05]  /*366d0*/  IADD3 R8, P4, PT, R8, R80, RZ ;  /* 0x0000005008087210 */ /* 0x000fca0007f9e0ff */
[----:B------:R-:W-:Y:S01]  /*366e0*/  STL [R1+0x714], R8 ;  /* 0x0007140801007387 */ /* 0x000fe20000100800 */
[----:B-----5:R-:W-:Y:S01]  /*366f0*/  IMAD.MOV.U32 R4, RZ, RZ, R8 ;  /* 0x000000ffff047224 */ /* 0x020fe200078e0008 */
[----:B------:R-:W-:Y:S01]  /*36700*/  IADD3 R14, P5, PT, R14, R80, RZ ;  /* 0x000000500e0e7210 */ /* 0x000fe20007fbe0ff */
[----:B--2---:R-:W-:-:S03]  /*36710*/  IMAD.X R10, R10, 0x1, R3, P4 ;  /* 0x000000010a0a7824 */ /* 0x004fc600020e0603 */
[----:B---3--:R-:W-:Y:S02]  /*36720*/  IADD3.X R15, PT, PT, R15, R3, RZ, P5, !PT ;  /* 0x000000030f0f7210 */ /* 0x008fe40002ffe4ff */
[----:B------:R1:W-:Y:S01]  /*36730*/  STL [R1+0x710], R10 ;  /* 0x0007100a01007387 */ /* 0x0003e20000100800 */
[----:B------:R-:W-:-:S03]  /*36740*/  IMAD.MOV.U32 R5, RZ, RZ, R10 ;  /* 0x000000ffff057224 */ /* 0x000fc600078e000a */
[----:B------:R-:W-:Y:S04]  /*36750*/  STL [R1+0x754], R14 ;  /* 0x0007540e01007387 */ /* 0x000fe80000100800 */
[----:B------:R2:W-:Y:S04]  /*36760*/  LDGSTS.E [R6+0x40980], desc[UR16][R4.64], P3 ;  /* 0x4098000004067fae */ /* 0x0005e800099a1010 */
[----:B-1----:R-:W3:Y:S04]  /*36770*/  LDL.LU R10, [R1+0x894] ;  /* 0x00089400010a7983 */ /* 0x002ee80000300800 */
[----:B------:R1:W-:Y:S04]  /*36780*/  STL [R1+0x750], R15 ;  /* 0x0007500f01007387 */ /* 0x0003e80000100800 */
[----:B------:R-:W5:Y:S01]  /*36790*/  LDL.LU R8, [R1+0x8d4] ;  /* 0x0008d40001087983 */ /* 0x000f620000300800 */
[----:B--2---:R-:W-:Y:S01]  /*367a0*/  IMAD.MOV.U32 R5, RZ, RZ, R15 ;  /* 0x000000ffff057224 */ /* 0x004fe200078e000f */
[----:B------:R-:W-:-:S02]  /*367b0*/  MOV R4, R14 ;  /* 0x0000000e00047202 */ /* 0x000fc40000000f00 */
[----:B-1----:R-:W2:Y:S04]  /*367c0*/  LDL.LU R15, [R1+0x890] ;  /* 0x00089000010f7983 */ /* 0x002ea80000300800 */
[----:B------:R-:W2:Y:S04]  /*367d0*/  LDL.LU R14, [R1+0x8d0] ;  /* 0x0008d000010e7983 */ /* 0x000ea80000300800 */
[----:B------:R1:W-:Y:S01]  /*367e0*/  LDGSTS.E [R6+0x40d80], desc[UR16][R4.64], P3 ;  /* 0x40d8000004067fae */ /* 0x0003e200099a1010 */
[----:B------:R-:W-:-:S05]  /*367f0*/  IADD3 R13, P4, PT, R13, R80, RZ ;  /* 0x000000500d0d7210 */ /* 0x000fca0007f9e0ff */
[----:B------:R1:W-:Y:S01]  /*36800*/  STL [R1+0x794], R13 ;  /* 0x0007940d01007387 */ /* 0x0003e20000100800 */
[----:B------:R-:W-:Y:S01]  /*36810*/  IADD3 R7, P5, PT, R7, R80, RZ ;  /* 0x0000005007077210 */ /* 0x000fe20007fbe0ff */
[----:B----4-:R-:W-:-:S03]  /*36820*/  IMAD.X R17, R17, 0x1, R3, P4 ;  /* 0x0000000111117824 */ /* 0x010fc600020e0603 */
[----:B------:R-:W-:Y:S02]  /*36830*/  IADD3.X R16, PT, PT, R16, R3, RZ, P5, !PT ;  /* 0x0000000310107210 */ /* 0x000fe40002ffe4ff */
[----:B------:R-:W-:Y:S04]  /*36840*/  STL [R1+0x790], R17 ;  /* 0x0007901101007387 */ /* 0x000fe80000100800 */
[----:B------:R-:W-:Y:S01]  /*36850*/  STL [R1+0x7d4], R7 ;  /* 0x0007d40701007387 */ /* 0x000fe20000100800 */
[----:B-1----:R-:W-:-:S03]  /*36860*/  IMAD.MOV.U32 R4, RZ, RZ, R13 ;  /* 0x000000ffff047224 */ /* 0x002fc600078e000d */
[----:B------:R-:W4:Y:S01]  /*36870*/  LDL.LU R19, [R1+0x914] ;  /* 0x0009140001137983 */ /* 0x000f220000300800 */
[----:B------:R-:W-:-:S03]  /*36880*/  IMAD.MOV.U32 R5, RZ, RZ, R17 ;  /* 0x000000ffff057224 */ /* 0x000fc600078e0011 */
[----:B------:R1:W-:Y:S04]  /*36890*/  STL [R1+0x7d0], R16 ;  /* 0x0007d01001007387 */ /* 0x0003e80000100800 */
[----:B------:R-:W4:Y:S04]  /*368a0*/  LDL.LU R13, [R1+0x954] ;  /* 0x00095400010d7983 */ /* 0x000f280000300800 */
[----:B------:R-:W4:Y:S04]  /*368b0*/  LDL.LU R20, [R1+0x910] ;  /* 0x0009100001147983 */ /* 0x000f280000300800 */
[----:B------:R1:W-:Y:S02]  /*368c0*/  LDGSTS.E [R6+0x41180], desc[UR16][R4.64], P3 ;  /* 0x4118000004067fae */ /* 0x0003e400099a1010 */
[----:B-1----:R-:W-:-:S02]  /*368d0*/  IMAD.MOV.U32 R5, RZ, RZ, R16 ;  /* 0x000000ffff057224 */ /* 0x002fc400078e0010 */
[----:B------:R-:W4:Y:S01]  /*368e0*/  LDL.LU R16, [R1+0x950] ;  /* 0x0009500001107983 */ /* 0x000f220000300800 */
[----:B------:R-:W-:-:S03]  /*368f0*/  MOV R4, R7 ;  /* 0x0000000700047202 */ /* 0x000fc60000000f00 */
[----:B------:R-:W4:Y:S01]  /*36900*/  LDL.LU R7, [R1+0x994] ;  /* 0x0009940001077983 */ /* 0x000f220000300800 */
[----:B------:R-:W-:-:S03]  /*36910*/  IADD3 R11, P4, PT, R11, R80, RZ ;  /* 0x000000500b0b7210 */ /* 0x000fc60007f9e0ff */
[----:B------:R-:W4:Y:S01]  /*36920*/  LDL.LU R17, [R1+0x9d4] ;  /* 0x0009d40001117983 */ /* 0x000f220000300800 */
[----:B------:R-:W-:-:S03]  /*36930*/  IADD3 R9, P5, PT, R9, R80, RZ ;  /* 0x0000005009097210 */ /* 0x000fc60007fbe0ff */
[----:B------:R1:W-:Y:S04]  /*36940*/  STL [R1+0x814], R11 ;  /* 0x0008140b01007387 */ /* 0x0003e80000100800 */
[----:B------:R1:W-:Y:S01]  /*36950*/  LDGSTS.E [R6+0x41580], desc[UR16][R4.64], P3 ;  /* 0x4158000004067fae */ /* 0x0003e200099a1010 */
[----:B------:R-:W-:Y:S02]  /*36960*/  IMAD.X R18, R18, 0x1, R3, P4 ;  /* 0x0000000112127824 */ /* 0x000fe400020e0603 */
[----:B-1----:R-:W-:Y:S01]  /*36970*/  IMAD.MOV.U32 R4, RZ, RZ, R11 ;  /* 0x000000ffff047224 */ /* 0x002fe200078e000b */
[----:B------:R-:W-:Y:S02]  /*36980*/  IADD3.X R12, PT, PT, R12, R3, RZ, P5, !PT ;  /* 0x000000030c0c7210 */ /* 0x000fe40002ffe4ff */
[----:B------:R1:W-:Y:S04]  /*36990*/  STL [R1+0x810], R18 ;  /* 0x0008101201007387 */ /* 0x0003e80000100800 */
[----:B------:R1:W-:Y:S01]  /*369a0*/  STL [R1+0x854], R9 ;  /* 0x0008540901007387 */ /* 0x0003e20000100800 */
[----:B------:R-:W-:-:S03]  /*369b0*/  IMAD.MOV.U32 R5, RZ, RZ, R18 ;  /* 0x000000ffff057224 */ /* 0x000fc600078e0012 */
[----:B------:R-:W4:Y:S04]  /*369c0*/  LDL.LU R11, [R1+0x990] ;  /* 0x00099000010b7983 */ /* 0x000f280000300800 */
[----:B------:R1:W-:Y:S04]  /*369d0*/  STL [R1+0x850], R12 ;  /* 0x0008500c01007387 */ /* 0x0003e80000100800 */
[----:B-1----:R-:W4:Y:S04]  /*369e0*/  LDL.LU R18, [R1+0x9d0] ;  /* 0x0009d00001127983 */ /* 0x002f280000300800 */
[----:B------:R1:W-:Y:S02]  /*369f0*/  LDGSTS.E [R6+0x41980], desc[UR16][R4.64], P3 ;  /* 0x4198000004067fae */ /* 0x0003e400099a1010 */
[----:B-1----:R-:W-:Y:S01]  /*36a00*/  MOV R4, R9 ;  /* 0x0000000900047202 */ /* 0x002fe20000000f00 */
[----:B------:R-:W-:Y:S01]  /*36a10*/  IMAD.MOV.U32 R5, RZ, RZ, R12 ;  /* 0x000000ffff057224 */ /* 0x000fe200078e000c */
[----:B------:R-:W4:Y:S04]  /*36a20*/  LDL.LU R9, [R1+0xa14] ;  /* 0x000a140001097983 */ /* 0x000f280000300800 */
[----:B------:R-:W4:Y:S04]  /*36a30*/  LDL.LU R12, [R1+0xa54] ;  /* 0x000a5400010c7983 */ /* 0x000f280000300800 */
[----:B------:R1:W-:Y:S01]  /*36a40*/  LDGSTS.E [R6+0x41d80], desc[UR16][R4.64], P3 ;  /* 0x41d8000004067fae */ /* 0x0003e200099a1010 */
[----:B---3--:R-:W-:-:S02]  /*36a50*/  IADD3 R10, P4, PT, R10, R80, RZ ;  /* 0x000000500a0a7210 */ /* 0x008fc40007f9e0ff */
[----:B-----5:R-:W-:-:S03]  /*36a60*/  IADD3 R8, P5, PT, R8, R80, RZ ;  /* 0x0000005008087210 */ /* 0x020fc60007fbe0ff */
[----:B------:R3:W-:Y:S01]  /*36a70*/  STL [R1+0x894], R10 ;  /* 0x0008940a01007387 */ /* 0x0007e20000100800 */
[----:B--2---:R-:W-:Y:S02]  /*36a80*/  IMAD.X R15, R15, 0x1, R3, P4 ;  /* 0x000000010f0f7824 */ /* 0x004fe400020e0603 */
[----:B-1----:R-:W-:Y:S01]  /*36a90*/  IMAD.MOV.U32 R4, RZ, RZ, R10 ;  /* 0x000000ffff047224 */ /* 0x002fe200078e000a */
[----:B------:R-:W-:Y:S02]  /*36aa0*/  IADD3.X R14, PT, PT, R14, R3, RZ, P5, !PT ;  /* 0x000000030e0e7210 */ /* 0x000fe40002ffe4ff */
[----:B------:R1:W-:Y:S01]  /*36ab0*/  STL [R1+0x890], R15 ;  /* 0x0008900f01007387 */ /* 0x0003e20000100800 */
[----:B------:R-:W-:-:S03]  /*36ac0*/  IMAD.MOV.U32 R5, RZ, RZ, R15 ;  /* 0x000000ffff057224 */ /* 0x000fc600078e000f */
[----:B------:R2:W-:Y:S04]  /*36ad0*/  STL [R1+0x8d4], R8 ;  /* 0x0008d40801007387 */ /* 0x0005e80000100800 */
[----:B---3--:R-:W3:Y:S04]  /*36ae0*/  LDL.LU R10, [R1+0xa10] ;  /* 0x000a1000010a7983 */ /* 0x008ee80000300800 */
[----:B------:R5:W-:Y:S04]  /*36af0*/  STL [R1+0x8d0], R14 ;  /* 0x0008d00e01007387 */ /* 0x000be80000100800 */
[----:B-1----:R-:W3:Y:S04]  /*36b00*/  LDL.LU R15, [R1+0xa50] ;  /* 0x000a5000010f7983 */ /* 0x002ee80000300800 */
[----:B------:R1:W-:Y:S01]  /*36b10*/  LDGSTS.E [R6+0x42180], desc[UR16][R4.64], P3 ;  /* 0x4218000004067fae */ /* 0x0003e200099a1010 */
[----:B----4-:R-:W-:Y:S01]  /*36b20*/  IADD3 R19, P4, PT, R19, R80, RZ ;  /* 0x0000005013137210 */ /* 0x010fe20007f9e0ff */
[----:B-1----:R-:W-:Y:S01]  /*36b30*/  IMAD.MOV.U32 R5, RZ, RZ, R14 ;  /* 0x000000ffff057224 */ /* 0x002fe200078e000e */
[----:B------:R-:W-:-:S02]  /*36b40*/  MOV R4, R8 ;  /* 0x0000000800047202 */ /* 0x000fc40000000f00 */
        /* <DEDUP_REMOVED lines=13> */
[----:B------:R-:W-:Y:S02]  /*36c20*/  IADD3 R7, P4, PT, R7, R80, RZ ;  /* 0x0000005007077210 */ /* 0x000fe40007f9e0ff */
[----:B-----5:R-:W-:-:S02]  /*36c30*/  MOV R4, R13 ;  /* 0x0000000d00047202 */ /* 0x020fc40000000f00 */
[----:B-1----:R-:W5:Y:S01]  /*36c40*/  LDL.LU R13, [R1+0x698] ;  /* 0x00069800010d7983 */ /* 0x002f620000300800 */
[----:B------:R-:W-:-:S03]  /*36c50*/  IMAD.MOV.U32 R5, RZ, RZ, R16 ;  /* 0x000000ffff057224 */ /* 0x000fc600078e0010 */
[----:B------:R-:W5:Y:S01]  /*36c60*/  LDL.LU R16, [R1+0x6d8] ;  /* 0x0006d80001107983 */ /* 0x000f620000300800 */
[----:B------:R-:W-:-:S03]  /*36c70*/  IADD3 R17, P5, PT, R17, R80, RZ ;  /* 0x0000005011117210 */ /* 0x000fc60007fbe0ff */
[----:B------:R1:W-:Y:S04]  /*36c80*/  LDGSTS.E [R6+0x42d80], desc[UR16][R4.64], P3 ;  /* 0x42d8000004067fae */ /* 0x0003e800099a1010 */
[----:B------:R1:W-:Y:S01]  /*36c90*/  STL [R1+0x994], R7 ;  /* 0x0009940701007387 */ /* 0x0003e20000100800 */
[----:B------:R-:W-:Y:S02]  /*36ca0*/  IMAD.X R11, R11, 0x1, R3, P4 ;  /* 0x000000010b0b7824 */ /* 0x000fe400020e0603 */
[----:B-1----:R-:W-:Y:S02]  /*36cb0*/  IMAD.MOV.U32 R4, RZ, RZ, R7 ;  /* 0x000000ffff047224 */ /* 0x002fe400078e0007 */
[----:B------:R-:W-:Y:S01]  /*36cc0*/  IMAD.MOV.U32 R5, RZ, RZ, R11 ;  /* 0x000000ffff057224 */ /* 0x000fe200078e000b */
[----:B------:R1:W-:Y:S01]  /*36cd0*/  STL [R1+0x990], R11 ;  /* 0x0009900b01007387 */ /* 0x0003e20000100800 */
[----:B------:R-:W-:-:S03]  /*36ce0*/  IADD3.X R18, PT, PT, R18, R3, RZ, P5, !PT ;  /* 0x0000000312127210 */ /* 0x000fc60002ffe4ff */
        /* <DEDUP_REMOVED lines=16> */
[----:B------:R1:W-:Y:S01]  /*36df0*/  STL [R1+0xa10], R10 ;  /* 0x000a100a01007387 */ /* 0x0003e20000100800 */
[----:B------:R-:W-:-:S03]  /*36e00*/  IADD3.X R15, PT, PT, R15, R3, RZ, P5, !PT ;  /* 0x000000030f0f7210 */ /* 0x000fc60002ffe4ff */
[----:B------:R-:W-:Y:S04]  /*36e10*/  STL [R1+0xa54], R12 ;  /* 0x000a540c01007387 */ /* 0x000fe80000100800 */
[----:B------:R3:W-:Y:S04]  /*36e20*/  LDGSTS.E [R6+0x43980], desc[UR16][R4.64], P3 ;  /* 0x4398000004067fae */ /* 0x0007e800099a1010 */
[----:B-1----:R-:W5:Y:S04]  /*36e30*/  LDL.LU R10, [R1+0x79c] ;  /* 0x00079c00010a7983 */ /* 0x002f680000300800 */
[----:B------:R1:W-:Y:S04]  /*36e40*/  STL [R1+0xa50], R15 ;  /* 0x000a500f01007387 */ /* 0x0003e80000100800 */
[----:B------:R-:W5:Y:S01]  /*36e50*/  LDL.LU R9, [R1+0x7dc] ;  /* 0x0007dc0001097983 */ /* 0x000f620000300800 */
[----:B---3--:R-:W-:Y:S01]  /*36e60*/  IMAD.MOV.U32 R5, RZ, RZ, R15 ;  /* 0x000000ffff057224 */ /* 0x008fe200078e000f */
[----:B------:R-:W-:-:S02]  /*36e70*/  MOV R4, R12 ;  /* 0x0000000c00047202 */ /* 0x000fc40000000f00 */
[-C--:B--2---:R-:W-:Y:S01]  /*36e80*/  IADD3 R8, P4, PT, R8, R80.reuse, RZ ;  /* 0x0000005008087210 */ /* 0x084fe20007f9e0ff */
[----:B-1----:R-:W2:Y:S04]  /*36e90*/  LDL.LU R15, [R1+0x798] ;  /* 0x00079800010f7983 */ /* 0x002ea80000300800 */
[----:B------:R-:W3:Y:S01]  /*36ea0*/  LDL.LU R12, [R1+0x7d8] ;  /* 0x0007d800010c7983 */ /* 0x000ee20000300800 */
[----:B----4-:R-:W-:-:S03]  /*36eb0*/  IADD3 R14, P5, PT, R14, R80, RZ ;  /* 0x000000500e0e7210 */ /* 0x010fc60007fbe0ff */
[----:B------:R1:W-:Y:S04]  /*36ec0*/  LDGSTS.E [R6+0x43d80], desc[UR16][R4.64], P3 ;  /* 0x43d8000004067fae */ /* 0x0003e800099a1010 */
[----:B------:R-:W-:Y:S01]  /*36ed0*/  STL [R1+0x69c], R8 ;  /* 0x00069c0801007387 */ /* 0x000fe20000100800 */
[----:B-1----:R-:W-:Y:S01]  /*36ee0*/  LOP3.LUT R6, R84, 0x40, RZ, 0x3c, !PT ;  /* 0x0000004054067812 */ /* 0x002fe200078e3cff */
[----:B------:R-:W-:Y:S02]  /*36ef0*/  IMAD.MOV.U32 R4, RZ, RZ, R8 ;  /* 0x000000ffff047224 */ /* 0x000fe400078e0008 */
[----:B------:R-:W-:Y:S01]  /*36f00*/  STL [R1+0x6dc], R14 ;  /* 0x0006dc0e01007387 */ /* 0x000fe20000100800 */
[----:B------:R-:W-:Y:S01]  /*36f10*/  IADD3 R6, PT, PT, R6, UR9, RZ ;  /* 0x0000000906067c10 */ /* 0x000fe2000fffe0ff */
[----:B-----5:R-:W-:-:S02]  /*36f20*/  IMAD.X R13, R13, 0x1, R3, P4 ;  /* 0x000000010d0d7824 */ /* 0x020fc400020e0603 */
[----:B------:R-:W-:-:S03]  /*36f30*/  IMAD.X R16, R16, 0x1, R3, P5 ;  /* 0x0000000110107824 */ /* 0x000fc600028e0603 */
[----:B------:R-:W-:Y:S01]  /*36f40*/  MOV R5, R13 ;  /* 0x0000000d00057202 */ /* 0x000fe20000000f00 */
[----:B------:R1:W-:Y:S04]  /*36f50*/  STL [R1+0x698], R13 ;  /* 0x0006980d01007387 */ /* 0x0003e80000100800 */
[----:B------:R4:W-:Y:S04]  /*36f60*/  LDGSTS.E [R6+0x40200], desc[UR16][R4.64], P3 ;  /* 0x4020000004067fae */ /* 0x0009e800099a1010 */
[----:B-1----:R-:W5:Y:S04]  /*36f70*/  LDL.LU R13, [R1+0x81c] ;  /* 0x00081c00010d7983 */ /* 0x002f680000300800 */
[----:B------:R-:W5:Y:S01]  /*36f80*/  LDL.LU R8, [R1+0x85c] ;  /* 0x00085c0001087983 */ /* 0x000f620000300800 */
[----:B----4-:R-:W-:-:S03]  /*36f90*/  IMAD.MOV.U32 R5, RZ, RZ, R16 ;  /* 0x000000ffff057224 */ /* 0x010fc600078e0010 */
[----:B------:R1:W-:Y:S01]  /*36fa0*/  STL [R1+0x6d8], R16 ;  /* 0x0006d81001007387 */ /* 0x0003e20000100800 */
[----:B------:R-:W-:-:S05]  /*36fb0*/  IMAD.MOV.U32 R4, RZ, RZ, R14 ;  /* 0x000000ffff047224 */ /* 0x000fca00078e000e */
[----:B------:R4:W-:Y:S04]  /*36fc0*/  LDGSTS.E [R6+0x40600], desc[UR16][R4.64], P3 ;  /* 0x4060000004067fae */ /* 0x0009e800099a1010 */
[----:B-1----:R-:W5:Y:S01]  /*36fd0*/  LDL.LU R16, [R1+0x818] ;  /* 0x0008180001107983 */ /* 0x002f620000300800 */
[----:B------:R-:W-:-:S03]  /*36fe0*/  IADD3 R7, P4, PT, R7, R80, RZ ;  /* 0x0000005007077210 */ /* 0x000fc60007f9e0ff */
[----:B------:R-:W5:Y:S01]  /*36ff0*/  LDL.LU R14, [R1+0x858] ;  /* 0x00085800010e7983 */ /* 0x000f620000300800 */
[----:B------:R-:W-:-:S03]  /*37000*/  IADD3 R11, P5, PT, R11, R80, RZ ;  /* 0x000000500b0b7210 */ /* 0x000fc60007fbe0ff */
[----:B------:R-:W-:Y:S01]  /*37010*/  STL [R1+0x71c], R7 ;  /* 0x00071c0701007387 */ /* 0x000fe20000100800 */
[----:B----4-:R-:W-:Y:S01]  /*37020*/  IMAD.MOV.U32 R4, RZ, RZ, R7 ;  /* 0x000000ffff047224 */ /* 0x010fe200078e0007 */
[----:B------:R-:W-:Y:S01]  /*37030*/  IADD3.X R17, PT, PT, R17, R3, RZ, P4, !PT ;  /* 0x0000000311117210 */ /* 0x000fe200027fe4ff */
[----:B------:R-:W-:-:S03]  /*37040*/  IMAD.X R18, R18, 0x1, R3, P5 ;  /* 0x0000000112127824 */ /* 0x000fc600028e0603 */
[----:B------:R-:W-:Y:S01]  /*37050*/  MOV R5, R17 ;  /* 0x0000001100057202 */ /* 0x000fe20000000f00 */
[----:B------:R1:W-:Y:S04]  /*37060*/  STL [R1+0x718], R17 ;  /* 0x0007181101007387 */ /* 0x0003e80000100800 */
[----:B------:R-:W-:Y:S04]  /*37070*/  STL [R1+0x75c], R11 ;  /* 0x00075c0b01007387 */ /* 0x000fe80000100800 */
[----:B------:R4:W-:Y:S04]  /*37080*/  LDGSTS.E [R6+0x40a00], desc[UR16][R4.64], P3 ;  /* 0x40a0000004067fae */ /* 0x0009e800099a1010 */
[----:B-1----:R-:W5:Y:S04]  /*37090*/  LDL.LU R17, [R1+0x89c] ;  /* 0x00089c0001117983 */ /* 0x002f680000300800 */
[----:B------:R1:W-:Y:S04]  /*370a0*/  STL [R1+0x758], R18 ;  /* 0x0007581201007387 */ /* 0x0003e80000100800 */
[----:B------:R-:W5:Y:S01]  /*370b0*/  LDL.LU R7, [R1+0x8dc] ;  /* 0x0008dc0001077983 */ /* 0x000f620000300800 */
[----:B----4-:R-:W-:-:S03]  /*370c0*/  IMAD.MOV.U32 R5, RZ, RZ, R18 ;  /* 0x000000ffff057224 */ /* 0x010fc600078e0012 */
[----:B-1----:R-:W4:Y:S01]  /*370d0*/  LDL.LU R18, [R1+0x898] ;  /* 0x0008980001127983 */ /* 0x002f220000300800 */
[----:B------:R-:W-:-:S03]  /*370e0*/  IMAD.MOV.U32 R4, RZ, RZ, R11 ;  /* 0x000000ffff047224 */ /* 0x000fc600078e000b */
[----:B------:R-:W4:Y:S04]  /*370f0*/  LDL.LU R11, [R1+0x8d8] ;  /* 0x0008d800010b7983 */ /* 0x000f280000300800 */
[----:B------:R1:W-:Y:S01]  /*37100*/  LDGSTS.E [R6+0x40e00], desc[UR16][R4.64], P3 ;  /* 0x40e0000004067fae */ /* 0x0003e200099a1010 */
[-C--:B------:R-:W-:Y:S02]  /*37110*/  IADD3 R10, P4, PT, R10, R80.reuse, RZ ;  /* 0x000000500a0a7210 */ /* 0x080fe40007f9e0ff */
[----:B------:R-:W-:-:S03]  /*37120*/  IADD3 R9, P5, PT, R9, R80, RZ ;  /* 0x0000005009097210 */ /* 0x000fc60007fbe0ff */
[----:B------:R3:W-:Y:S01]  /*37130*/  STL [R1+0x79c], R10 ;  /* 0x00079c0a01007387 */ /* 0x0007e20000100800 */
[----:B--2---:R-:W-:Y:S01]  /*37140*/  IADD3.X R15, PT, PT, R15, R3, RZ, P4, !PT ;  /* 0x000000030f0f7210 */ /* 0x004fe200027fe4ff */
[----:B-1----:R-:W-:Y:S02]  /*37150*/  IMAD.MOV.U32 R4, RZ, RZ, R10 ;  /* 0x000000ffff047224 */ /* 0x002fe400078e000a */
[----:B---3--:R-:W-:Y:S02]  /*37160*/  IMAD.X R12, R12, 0x1, R3, P5 ;  /* 0x000000010c0c7824 */ /* 0x008fe400028e0603 */
[----:B------:R1:W-:Y:S04]  /*37170*/  STL [R1+0x798], R15 ;  /* 0x0007980f01007387 */ /* 0x0003e80000100800 */
[----:B------:R2:W-:Y:S01]  /*37180*/  STL [R1+0x7dc], R9 ;  /* 0x0007dc0901007387 */ /* 0x0005e20000100800 */
[----:B------:R-:W-:-:S03]  /*37190*/  MOV R5, R15 ;  /* 0x0000000f00057202 */ /* 0x000fc60000000f00 */
[----:B------:R-:W3:Y:S04]  /*371a0*/  LDL.LU R10, [R1+0x91c] ;  /* 0x00091c00010a7983 */ /* 0x000ee80000300800 */
[----:B------:R2:W-:Y:S04]  /*371b0*/  STL [R1+0x7d8], R12 ;  /* 0x0007d80c01007387 */ /* 0x0005e80000100800 */
[----:B------:R-:W3:Y:S04]  /*371c0*/  LDL.LU R19, [R1+0x95c] ;  /* 0x00095c0001137983 */ /* 0x000ee80000300800 */
[----:B-1----:R-:W3:Y:S04]  /*371d0*/  LDL.LU R15, [R1+0x918] ;  /* 0x00091800010f7983 */ /* 0x002ee80000300800 */
[----:B------:R-:W3:Y:S04]  /*371e0*/  LDL.LU R20, [R1+0x958] ;  /* 0x0009580001147983 */ /* 0x000ee80000300800 */
[----:B------:R1:W-:Y:S02]  /*371f0*/  LDGSTS.E [R6+0x41200], desc[UR16][R4.64], P3 ;  /* 0x4120000004067fae */ /* 0x0003e400099a1010 */
[----:B-1----:R-:W-:-:S02]  /*37200*/  IMAD.MOV.U32 R4, RZ, RZ, R9 ;  /* 0x000000ffff047224 */ /* 0x002fc400078e0009 */
[----:B------:R-:W-:Y:S01]  /*37210*/  IMAD.MOV.U32 R5, RZ, RZ, R12 ;  /* 0x000000ffff057224 */ /* 0x000fe200078e000c */
[----:B--2---:R-:W2:Y:S04]  /*37220*/  LDL.LU R9, [R1+0x99c] ;  /* 0x00099c0001097983 */ /* 0x004ea80000300800 */
[----:B------:R-:W2:Y:S04]  /*37230*/  LDL.LU R12, [R1+0x9dc] ;  /* 0x0009dc00010c7983 */ /* 0x000ea80000300800 */
[----:B------:R1:W-:Y:S01]  /*37240*/  LDGSTS.E [R6+0x41600], desc[UR16][R4.64], P3 ;  /* 0x4160000004067fae */ /* 0x0003e200099a1010 */
[----:B-----5:R-:W-:-:S02]  /*37250*/  IADD3 R13, P4, PT, R13, R80, RZ ;  /* 0x000000500d0d7210 */ /* 0x020fc40007f9e0ff */
[----:B------:R-:W-:-:S03]  /*37260*/  IADD3 R8, P5, PT, R8, R80, RZ ;  /* 0x0000005008087210 */ /* 0x000fc60007fbe0ff */
[----:B------:R5:W-:Y:S01]  /*37270*/  STL [R1+0x81c], R13 ;  /* 0x00081c0d01007387 */ /* 0x000be20000100800 */
[----:B-1----:R-:W-:Y:S01]  /*37280*/  IMAD.MOV.U32 R4, RZ, RZ, R13 ;  /* 0x000000ffff047224 */ /* 0x002fe200078e000d */
[----:B------:R-:W-:Y:S01]  /*37290*/  IADD3.X R16, PT, PT, R16, R3, RZ, P4, !PT ;  /* 0x0000000310107210 */ /* 0x000fe200027fe4ff */
[----:B------:R-:W-:-:S04]  /*372a0*/  IMAD.X R14, R14, 0x1, R3, P5 ;  /* 0x000000010e0e7824 */ /* 0x000fc800028e0603 */
[----:B------:R1:W-:Y:S04]  /*372b0*/  STL [R1+0x818], R16 ;  /* 0x0008181001007387 */ /* 0x0003e80000100800 */
[----:B------:R1:W-:Y:S04]  /*372c0*/  STL [R1+0x85c], R8 ;  /* 0x00085c0801007387 */ /* 0x0003e80000100800 */
[----:B-----5:R-:W5:Y:S01]  /*372d0*/  LDL.LU R13, [R1+0x998] ;  /* 0x00099800010d7983 */ /* 0x020f620000300800 */
[----:B------:R-:W-:-:S03]  /*372e0*/  MOV R5, R16 ;  /* 0x0000001000057202 */ /* 0x000fc60000000f00 */
[----:B------:R4:W-:Y:S04]  /*372f0*/  STL [R1+0x858], R14 ;  /* 0x0008580e01007387 */ /* 0x0009e80000100800 */
[----:B-1----:R-:W5:Y:S04]  /*37300*/  LDL.LU R16, [R1+0x9d8] ;  /* 0x0009d80001107983 */ /* 0x002f680000300800 */
[----:B------:R1:W-:Y:S01]  /*37310*/  LDGSTS.E [R6+0x41a00], desc[UR16][R4.64], P3 ;  /* 0x41a0000004067fae */ /* 0x0003e200099a1010 */
[----:B------:R-:W-:Y:S01]  /*37320*/  IADD3 R17, P4, PT, R17, R80, RZ ;  /* 0x0000005011117210 */ /* 0x000fe20007f9e0ff */
[----:B-1----:R-:W-:-:S02]  /*37330*/  IMAD.MOV.U32 R4, RZ, RZ, R8 ;  /* 0x000000ffff047224 */ /* 0x002fc400078e0008 */
[----:B------:R-:W-:Y:S01]  /*37340*/  IMAD.MOV.U32 R5, RZ, RZ, R14 ;  /* 0x000000ffff057224 */ /* 0x000fe200078e000e */
[----:B------:R-:W5:Y:S01]  /*37350*/  LDL.LU R8, [R1+0xa1c] ;  /* 0x000a1c0001087983 */ /* 0x000f620000300800 */
[----:B------:R-:W-:-:S03]  /*37360*/  IADD3 R7, P5, PT, R7, R80, RZ ;  /* 0x0000005007077210 */ /* 0x000fc60007fbe0ff */
[----:B----4-:R-:W4:Y:S01]  /*37370*/  LDL.LU R14, [R1+0xa5c] ;  /* 0x000a5c00010e7983 */ /* 0x010f220000300800 */
[----:B------:R-:W-:-:S03]  /*37380*/  IADD3.X R18, PT, PT, R18, R3, RZ, P4, !PT ;  /* 0x0000000312127210 */ /* 0x000fc600027fe4ff */
[----:B------:R1:W-:Y:S01]  /*37390*/  STL [R1+0x89c], R17 ;  /* 0x00089c1101007387 */ /* 0x0003e20000100800 */
[----:B------:R-:W-:-:S03]  /*373a0*/  IMAD.X R11, R11, 0x1, R3, P5 ;  /* 0x000000010b0b7824 */ /* 0x000fc600028e0603 */
[----:B------:R1:W-:Y:S04]  /*373b0*/  LDGSTS.E [R6+0x41e00], desc[UR16][R4.64], P3 ;  /* 0x41e0000004067fae */ /* 0x0003e800099a1010 */
[----:B------:R1:W-:Y:S04]  /*373c0*/  STL [R1+0x898], R18 ;  /* 0x0008981201007387 */ /* 0x0003e80000100800 */
[----:B------:R1:W-:Y:S02]  /*373d0*/  STL [R1+0x8dc], R7 ;  /* 0x0008dc0701007387 */ /* 0x0003e40000100800 */
[----:B-1----:R-:W-:-:S02]  /*373e0*/  IMAD.MOV.U32 R4, RZ, RZ, R17 ;  /* 0x000000ffff047224 */ /* 0x002fc400078e0011 */
[----:B------:R-:W4:Y:S01]  /*373f0*/  LDL.LU R17, [R1+0xa18] ;  /* 0x000a180001117983 */ /* 0x000f220000300800 */
[----:B------:R-:W-:-:S03]  /*37400*/  MOV R5, R18 ;  /* 0x0000001200057202 */ /* 0x000fc60000000f00 */
[----:B------:R1:W-:Y:S04]  /*37410*/  STL [R1+0x8d8], R11 ;  /* 0x0008d80b01007387 */ /* 0x0003e80000100800 */
[----:B------:R-:W4:Y:S04]  /*37420*/  LDL.LU R18, [R1+0xa58] ;  /* 0x000a580001127983 */ /* 0x000f280000300800 */
[----:B------:R1:W-:Y:S02]  /*37430*/  LDGSTS.E [R6+0x42200], desc[UR16][R4.64], P3 ;  /* 0x4220000004067fae */ /* 0x0003e400099a1010 */
[----:B-1----:R-:W-:-:S02]  /*37440*/  IMAD.MOV.U32 R4, RZ, RZ, R7 ;  /* 0x000000ffff047224 */ /* 0x002fc400078e0007 */
[----:B------:R-:W-:Y:S01]  /*37450*/  IMAD.MOV.U32 R5, RZ, RZ, R11 ;  /* 0x000000ffff057224 */ /* 0x000fe200078e000b */
[----:B------:R-:W4:Y:S04]  /*37460*/  LDL.LU R7, [R1+0x6a4] ;  /* 0x0006a40001077983 */ /* 0x000f280000300800 */
[----:B------:R-:W4:Y:S04]  /*37470*/  LDL.LU R11, [R1+0x6e4] ;  /* 0x0006e400010b7983 */ /* 0x000f280000300800 */
[----:B------:R1:W-:Y:S01]  /*37480*/  LDGSTS.E [R6+0x42600], desc[UR16][R4.64], P3 ;  /* 0x4260000004067fae */ /* 0x0003e200099a1010 */
[----:B---3--:R-:W-:-:S02]  /*37490*/  IADD3 R10, P4, PT, R10, R80, RZ ;  /* 0x000000500a0a7210 */ /* 0x008fc40007f9e0ff */
[-C--:B------:R-:W-:Y:S02]  /*374a0*/  IADD3 R19, P5, PT, R19, R80.reuse, RZ ;  /* 0x0000005013137210 */ /* 0x080fe40007fbe0ff */
[----:B------:R-:W-:Y:S01]  /*374b0*/  IADD3.X R15, PT, PT, R15, R3, RZ, P4, !PT ;  /* 0x000000030f0f7210 */ /* 0x000fe200027fe4ff */
[----:B------:R3:W-:Y:S02]  /*374c0*/  STL [R1+0x91c], R10 ;  /* 0x00091c0a01007387 */ /* 0x0007e40000100800 */
[----:B------:R-:W-:Y:S02]  /*374d0*/  IMAD.X R20, R20, 0x1, R3, P5 ;  /* 0x0000000114147824 */ /* 0x000fe400028e0603 */
[----:B------:R2:W-:Y:S01]  /*374e0*/  STL [R1+0x918], R15 ;  /* 0x0009180f01007387 */ /* 0x0005e20000100800 */
[----:B-1----:R-:W-:Y:S01]  /*374f0*/  IMAD.MOV.U32 R4, RZ, RZ, R10 ;  /* 0x000000ffff047224 */ /* 0x002fe200078e000a */
[----:B------:R-:W-:Y:S02]  /*37500*/  MOV R5, R15 ;  /* 0x0000000f00057202 */ /* 0x000fe40000000f00 */
[----:B------:R-:W-:Y:S04]  /*37510*/  STL [R1+0x95c], R19 ;  /* 0x00095c1301007387 */ /* 0x000fe80000100800 */
[----:B---3--:R-:W3:Y:S04]  /*37520*/  LDL.LU R10, [R1+0x6a0] ;  /* 0x0006a000010a7983 */ /* 0x008ee80000300800 */
[----:B------:R-:W-:Y:S04]  /*37530*/  STL [R1+0x958], R20 ;  /* 0x0009581401007387 */ /* 0x000fe80000100800 */
[----:B--2---:R-:W2:Y:S01]  /*37540*/  LDL.LU R15, [R1+0x6e0] ;  /* 0x0006e000010f7983 */ /* 0x004ea20000300800 */
[----:B------:R-:W-:-:S03]  /*37550*/  IADD3 R9, P4, PT, R9, R80, RZ ;  /* 0x0000005009097210 */ /* 0x000fc60007f9e0ff */
[----:B------:R1:W-:Y:S01]  /*37560*/  LDGSTS.E [R6+0x42a00], desc[UR16][R4.64], P3 ;  /* 0x42a0000004067fae */ /* 0x0003e200099a1010 */
[----:B------:R-:W-:-:S03]  /*37570*/  IADD3 R12, P5, PT, R12, R80, RZ ;  /* 0x000000500c0c7210 */ /* 0x000fc60007fbe0ff */
[----:B------:R5:W-:Y:S01]  /*37580*/  STL [R1+0x99c], R9 ;  /* 0x00099c0901007387 */ /* 0x000be20000100800 */
[----:B-1----:R-:W-:Y:S02]  /*37590*/  IMAD.MOV.U32 R4, RZ, RZ, R19 ;  /* 0x000000ffff047224 */ /* 0x002fe400078e0013 */
[----:B------:R-:W-:-:S05]  /*375a0*/  IMAD.MOV.U32 R5, RZ, RZ, R20 ;  /* 0x000000ffff057224 */ /* 0x000fca00078e0014 */
[----:B------:R1:W-:Y:S02]  /*375b0*/  LDGSTS.E [R6+0x42e00], desc[UR16][R4.64], P3 ;  /* 0x42e0000004067fae */ /* 0x0003e400099a1010 */
[----:B-1----:R-:W-:Y:S01]  /*375c0*/  IMAD.MOV.U32 R4, RZ, RZ, R9 ;  /* 0x000000ffff047224 */ /* 0x002fe200078e0009 */
[----:B-----5:R-:W-:-:S04]  /*375d0*/  IADD3.X R13, PT, PT, R13, R3, RZ, P4, !PT ;  /* 0x000000030d0d7210 */ /* 0x020fc800027fe4ff */
[----:B------:R-:W-:Y:S01]  /*375e0*/  MOV R5, R13 ;  /* 0x0000000d00057202 */ /* 0x000fe20000000f00 */
[----:B------:R1:W-:Y:S01]  /*375f0*/  STL [R1+0x998], R13 ;  /* 0x0009980d01007387 */ /* 0x0003e20000100800 */
[----:B------:R-:W-:-:S03]  /*37600*/  IMAD.X R16, R16, 0x1, R3, P5 ;  /* 0x0000000110107824 */ /* 0x000fc600028e0603 */
[----:B------:R5:W-:Y:S04]  /*37610*/  STL [R1+0x9dc], R12 ;  /* 0x0009dc0c01007387 */ /* 0x000be80000100800 */
[----:B------:R-:W2:Y:S04]  /*37620*/  LDL.LU R9, [R1+0x724] ;  /* 0x0007240001097983 */ /* 0x000ea80000300800 */
[----:B------:R5:W-:Y:S04]  /*37630*/  STL [R1+0x9d8], R16 ;  /* 0x0009d81001007387 */ /* 0x000be80000100800 */
[----:B------:R5:W-:Y:S04]  /*37640*/  LDGSTS.E [R6+0x43200], desc[UR16][R4.64], P3 ;  /* 0x4320000004067fae */ /* 0x000be800099a1010 */
[----:B-1----:R-:W2:Y:S01]  /*37650*/  LDL.LU R13, [R1+0x764] ;  /* 0x00076400010d7983 */ /* 0x002ea20000300800 */
[----:B-----5:R-:W-:-:S03]  /*37660*/  IMAD.MOV.U32 R4, RZ, RZ, R12 ;  /* 0x000000ffff047224 */ /* 0x020fc600078e000c */
[----:B------:R-:W5:Y:S01]  /*37670*/  LDL.LU R12, [R1+0x720] ;  /* 0x00072000010c7983 */ /* 0x000f620000300800 */
[----:B------:R-:W-:Y:S01]  /*37680*/  IMAD.MOV.U32 R5, RZ, RZ, R16 ;  /* 0x000000ffff057224 */ /* 0x000fe200078e0010 */
[-C--:B------:R-:W-:Y:S02]  /*37690*/  IADD3 R8, P4, PT, R8, R80.reuse, RZ ;  /* 0x0000005008087210 */ /* 0x080fe40007f9e0ff */
[----:B------:R-:W5:Y:S01]  /*376a0*/  LDL.LU R16, [R1+0x760] ;  /* 0x0007600001107983 */ /* 0x000f620000300800 */
[----:B----4-:R-:W-:-:S03]  /*376b0*/  IADD3 R14, P5, PT, R14, R80, RZ ;  /* 0x000000500e0e7210 */ /* 0x010fc60007fbe0ff */
[----:B------:R1:W-:Y:S04]  /*376c0*/  LDGSTS.E [R6+0x43600], desc[UR16][R4.64], P3 ;  /* 0x4360000004067fae */ /* 0x0003e800099a1010 */
[----:B------:R-:W-:Y:S01]  /*376d0*/  STL [R1+0xa1c], R8 ;  /* 0x000a1c0801007387 */ /* 0x000fe20000100800 */
[----:B------:R-:W-:Y:S01]  /*376e0*/  IADD3.X R17, PT, PT, R17, R3, RZ, P4, !PT ;  /* 0x0000000311117210 */ /* 0x000fe200027fe4ff */
[----:B-1----:R-:W-:-:S03]  /*376f0*/  IMAD.MOV.U32 R4, RZ, RZ, R8 ;  /* 0x000000ffff047224 */ /* 0x002fc600078e0008 */
[----:B------:R-:W-:Y:S01]  /*37700*/  MOV R5, R17 ;  /* 0x0000001100057202 */ /* 0x000fe20000000f00 */
[----:B------:R1:W-:Y:S01]  /*37710*/  STL [R1+0xa18], R17 ;  /* 0x000a181101007387 */ /* 0x0003e20000100800 */
[----:B------:R-:W-:-:S03]  /*37720*/  IMAD.X R18, R18, 0x1, R3, P5 ;  /* 0x0000000112127824 */ /* 0x000fc600028e0603 */
[----:B------:R-:W-:Y:S04]  /*37730*/  STL [R1+0xa5c], R14 ;  /* 0x000a5c0e01007387 */ /* 0x000fe80000100800 */
[----:B------:R4:W-:Y:S04]  /*37740*/  LDGSTS.E [R6+0x43a00], desc[UR16][R4.64], P3 ;  /* 0x43a0000004067fae */ /* 0x0009e800099a1010 */
[----:B-1----:R-:W5:Y:S04]  /*37750*/  LDL.LU R17, [R1+0x7a4] ;  /* 0x0007a40001117983 */ /* 0x002f680000300800 */
[----:B------:R1:W-:Y:S04]  /*37760*/  STL [R1+0xa58], R18 ;  /* 0x000a581201007387 */ /* 0x0003e80000100800 */
[----:B------:R-:W5:Y:S01]  /*37770*/  LDL.LU R8, [R1+0x7e4] ;  /* 0x0007e40001087983 */ /* 0x000f620000300800 */
[----:B----4-:R-:W-:-:S02]  /*37780*/  IMAD.MOV.U32 R5, RZ, RZ, R18 ;  /* 0x000000ffff057224 */ /* 0x010fc400078e0012 */
[----:B------:R-:W-:Y:S01]  /*37790*/  IMAD.MOV.U32 R4, RZ, RZ, R14 ;  /* 0x000000ffff047224 */ /* 0x000fe200078e000e */
[----:B-1----:R-:W4:Y:S04]  /*377a0*/  LDL.LU R18, [R1+0x7a0] ;  /* 0x0007a00001127983 */ /* 0x002f280000300800 */
[----:B------:R-:W4:Y:S01]  /*377b0*/  LDL.LU R14, [R1+0x7e0] ;  /* 0x0007e000010e7983 */ /* 0x000f220000300800 */
[-C--:B------:R-:W-:Y:S02]  /*377c0*/  IADD3 R7, P4, PT, R7, R80.reuse, RZ ;  /* 0x0000005007077210 */ /* 0x080fe40007f9e0ff */
[----:B------:R-:W-:Y:S01]  /*377d0*/  IADD3 R11, P5, PT, R11, R80, RZ ;  /* 0x000000500b0b7210 */ /* 0x000fe20007fbe0ff */
[----:B------:R1:W-:Y:S01]  /*377e0*/  LDGSTS.E [R6+0x43e00], desc[UR16][R4.64], P3 ;  /* 0x43e0000004067fae */ /* 0x0003e200099a1010 */
[----:B------:R-:W-:-:S03]  /*377f0*/  LOP3.LUT R19, R84, 0x50, RZ, 0x3c, !PT ;  /* 0x0000005054137812 */ /* 0x000fc600078e3cff */
[----:B------:R-:W-:Y:S02]  /*37800*/  STL [R1+0x6a4], R7 ;  /* 0x0006a40701007387 */ /* 0x000fe40000100800 */
[----:B-1----:R-:W-:Y:S01]  /*37810*/  VIADD R6, R19, UR9 ;  /* 0x0000000913067c36 */ /* 0x002fe20008000000 */
[----:B------:R-:W-:Y:S02]  /*37820*/  MOV R4, R7 ;  /* 0x0000000700047202 */ /* 0x000fe40000000f00 */
[----:B---3--:R-:W-:-:S05]  /*37830*/  IADD3.X R10, PT, PT, R10, R3, RZ, P4, !PT ;  /* 0x000000030a0a7210 */ /* 0x008fca00027fe4ff */
[----:B------:R1:W-:Y:S01]  /*37840*/  STL [R1+0x6a0], R10 ;  /* 0x0006a00a01007387 */ /* 0x0003e20000100800 */
[----:B--2---:R-:W-:-:S03]  /*37850*/  IMAD.X R15, R15, 0x1, R3, P5 ;  /* 0x000000010f0f7824 */ /* 0x004fc600028e0603 */
[----:B------:R-:W-:Y:S01]  /*37860*/  STL [R1+0x6e4], R11 ;  /* 0x0006e40b01007387 */ /* 0x000fe20000100800 */
[----:B------:R-:W-:-:S03]  /*37870*/  IMAD.MOV.U32 R5, RZ, RZ, R10 ;  /* 0x000000ffff057224 */ /* 0x000fc600078e000a */
[----:B------:R2:W-:Y:S04]  /*37880*/  STL [R1+0x6e0], R15 ;  /* 0x0006e00f01007387 */ /* 0x0005e80000100800 */
[----:B-1----:R-:W3:Y:S04]  /*37890*/  LDL.LU R10, [R1+0x824] ;  /* 0x00082400010a7983 */ /* 0x002ee80000300800 */
[----:B------:R1:W-:Y:S04]  /*378a0*/  LDGSTS.E [R6+0x40280], desc[UR16][R4.64], P3 ;  /* 0x4028000004067fae */ /* 0x0003e800099a1010 */
[----:B------:R-:W3:Y:S01]  /*378b0*/  LDL.LU R7, [R1+0x864] ;  /* 0x0008640001077983 */ /* 0x000ee20000300800 */
[----:B-1----:R-:W-:-:S03]  /*378c0*/  MOV R5, R15 ;  /* 0x0000000f00057202 */ /* 0x002fc60000000f00 */
[----:B--2---:R-:W2:Y:S01]  /*378d0*/  LDL.LU R15, [R1+0x820] ;  /* 0x00082000010f7983 */ /* 0x004ea20000300800 */
[----:B------:R-:W-:-:S03]  /*378e0*/  IMAD.MOV.U32 R4, RZ, RZ, R11 ;  /* 0x000000ffff047224 */ /* 0x000fc600078e000b */
[----:B------:R-:W2:Y:S04]  /*378f0*/  LDL.LU R11, [R1+0x860] ;  /* 0x00086000010b7983 */ /* 0x000ea80000300800 */
[----:B------:R1:W-:Y:S01]  /*37900*/  LDGSTS.E [R6+0x40680], desc[UR16][R4.64], P3 ;  /* 0x4068000004067fae */ /* 0x0003e200099a1010 */
[----:B------:R-:W-:-:S04]  /*37910*/  IADD3 R9, P4, PT, R9, R80, RZ ;  /* 0x0000005009097210 */ /* 0x000fc80007f9e0ff */
[----:B-1----:R-:W-:Y:S01]  /*37920*/  MOV R4, R9 ;  /* 0x0000000900047202 */ /* 0x002fe20000000f00 */
[----:B------:R1:W-:Y:S01]  /*37930*/  STL [R1+0x724], R9 ;  /* 0x0007240901007387 */ /* 0x0003e20000100800 */
[----:B------:R-:W-:Y:S01]  /*37940*/  IADD3 R13, P5, PT, R13, R80, RZ ;  /* 0x000000500d0d7210 */ /* 0x000fe20007fbe0ff */
[----:B-----5:R-:W-:-:S04]  /*37950*/  IMAD.X R12, R12, 0x1, R3, P4 ;  /* 0x000000010c0c7824 */ /* 0x020fc800020e0603 */
[----:B------:R-:W-:Y:S01]  /*37960*/  IMAD.X R16, R16, 0x1, R3, P5 ;  /* 0x0000000110107824 */ /* 0x000fe200028e0603 */
[----:B------:R5:W-:Y:S01]  /*37970*/  STL [R1+0x720], R12 ;  /* 0x0007200c01007387 */ /* 0x000be20000100800 */
[----:B------:R-:W-:-:S03]  /*37980*/  IMAD.MOV.U32 R5, RZ, RZ, R12 ;  /* 0x000000ffff057224 */ /* 0x000fc600078e000c */
[----:B------:R-:W-:Y:S04]  /*37990*/  STL [R1+0x764], R13 ;  /* 0x0007640d01007387 */ /* 0x000fe80000100800 */
[----:B-1----:R-:W2:Y:S04]  /*379a0*/  LDL.LU R9, [R1+0x8a4] ;  /* 0x0008a40001097983 */ /* 0x002ea80000300800 */
[----:B------:R1:W-:Y:S04]  /*379b0*/  STL [R1+0x760], R16 ;  /* 0x0007601001007387 */ /* 0x0003e80000100800 */
[----:B------:R1:W-:Y:S04]  /*379c0*/  LDGSTS.E [R6+0x40a80], desc[UR16][R4.64], P3 ;  /* 0x40a8000004067fae */ /* 0x0003e800099a1010 */
[----:B-----5:R-:W5:Y:S01]  /*379d0*/  LDL.LU R12, [R1+0x8e4] ;  /* 0x0008e400010c7983 */ /* 0x020f620000300800 */
[----:B-1----:R-:W-:-:S03]  /*379e0*/  MOV R5, R16 ;  /* 0x0000001000057202 */ /* 0x002fc60000000f00 */
[----:B------:R-:W5:Y:S01]  /*379f0*/  LDL.LU R16, [R1+0x8a0] ;  /* 0x0008a00001107983 */ /* 0x000f620000300800 */
[----:B------:R-:W-:-:S03]  /*37a00*/  IMAD.MOV.U32 R4, RZ, RZ, R13 ;  /* 0x000000ffff047224 */ /* 0x000fc600078e000d */
[----:B------:R-:W5:Y:S01]  /*37a10*/  LDL.LU R13, [R1+0x8e0] ;  /* 0x0008e000010d7983 */ /* 0x000f620000300800 */
[----:B------:R-:W-:-:S03]  /*37a20*/  IADD3 R17, P4, PT, R17, R80, RZ ;  /* 0x0000005011117210 */ /* 0x000fc60007f9e0ff */
[----:B------:R1:W-:Y:S01]  /*37a30*/  LDGSTS.E [R6+0x40e80], desc[UR16][R4.64], P3 ;  /* 0x40e8000004067fae */ /* 0x0003e200099a1010 */
[----:B------:R-:W-:-:S03]  /*37a40*/  IADD3 R8, P5, PT, R8, R80, RZ ;  /* 0x0000005008087210 */ /* 0x000fc60007fbe0ff */
[----:B------:R4:W-:Y:S02]  /*37a50*/  STL [R1+0x7a4], R17 ;  /* 0x0007a41101007387 */ /* 0x0009e40000100800 */
[--C-:B----4-:R-:W-:Y:S01]  /*37a60*/  IMAD.X R18, R18, 0x1, R3.reuse, P4 ;  /* 0x0000000112127824 */ /* 0x110fe200020e0603 */
[----:B-1----:R-:W-:Y:S01]  /*37a70*/  MOV R4, R17 ;  /* 0x0000001100047202 */ /* 0x002fe20000000f00 */
[----:B------:R-:W-:-:S03]  /*37a80*/  IMAD.X R14, R14, 0x1, R3, P5 ;  /* 0x000000010e0e7824 */ /* 0x000fc600028e0603 */
[----:B------:R1:W-:Y:S04]  /*37a90*/  STL [R1+0x7a0], R18 ;  /* 0x0007a01201007387 */ /* 0x0003e80000100800 */
[----:B------:R4:W-:Y:S04]  /*37aa0*/  STL [R1+0x7e4], R8 ;  /* 0x0007e40801007387 */ /* 0x0009e80000100800 */
[----:B------:R-:W5:Y:S01]  /*37ab0*/  LDL.LU R17, [R1+0x924] ;  /* 0x0009240001117983 */ /* 0x000f620000300800 */
[----:B------:R-:W-:-:S03]  /*37ac0*/  IMAD.MOV.U32 R5, RZ, RZ, R18 ;  /* 0x000000ffff057224 */ /* 0x000fc600078e0012 */
[----:B------:R4:W-:Y:S04]  /*37ad0*/  STL [R1+0x7e0], R14 ;  /* 0x0007e00e01007387 */ /* 0x0009e80000100800 */
[----:B------:R-:W5:Y:S04]  /*37ae0*/  LDL.LU R19, [R1+0x964] ;  /* 0x0009640001137983 */ /* 0x000f680000300800 */
[----:B-1----:R-:W5:Y:S04]  /*37af0*/  LDL.LU R18, [R1+0x920] ;  /* 0x0009200001127983 */ /* 0x002f680000300800 */
[----:B------:R-:W5:Y:S04]  /*37b00*/  LDL.LU R20, [R1+0x960] ;  /* 0x0009600001147983 */ /* 0x000f680000300800 */
[----:B------:R1:W-:Y:S02]  /*37b10*/  LDGSTS.E [R6+0x41280], desc[UR16][R4.64], P3 ;  /* 0x4128000004067fae */ /* 0x0003e400099a1010 */
[----:B-1----:R-:W-:Y:S01]  /*37b20*/  IMAD.MOV.U32 R4, RZ, RZ, R8 ;  /* 0x000000ffff047224 */ /* 0x002fe200078e0008 */
[----:B------:R-:W-:Y:S01]  /*37b30*/  MOV R5, R14 ;  /* 0x0000000e00057202 */ /* 0x000fe20000000f00 */
[----:B----4-:R-:W4:Y:S04]  /*37b40*/  LDL.LU R8, [R1+0x9a4] ;  /* 0x0009a40001087983 */ /* 0x010f280000300800 */
[----:B------:R-:W4:Y:S04]  /*37b50*/  LDL.LU R14, [R1+0x9e4] ;  /* 0x0009e400010e7983 */ /* 0x000f280000300800 */
[----:B------:R1:W-:Y:S01]  /*37b60*/  LDGSTS.E [R6+0x41680], desc[UR16][R4.64], P3 ;  /* 0x4168000004067fae */ /* 0x0003e200099a1010 */
[----:B---3--:R-:W-:-:S05]  /*37b70*/  IADD3 R10, P4, PT, R10, R80, RZ ;  /* 0x000000500a0a7210 */ /* 0x008fca0007f9e0ff */
[----:B------:R3:W-:Y:S01]  /*37b80*/  STL [R1+0x824], R10 ;  /* 0x0008240a01007387 */ /* 0x0007e20000100800 */
[----:B------:R-:W-:Y:S02]  /*37b90*/  IADD3 R7, P5, PT, R7, R80, RZ ;  /* 0x0000005007077210 */ /* 0x000fe40007fbe0ff */
[----:B-1----:R-:W-:Y:S01]  /*37ba0*/  MOV R4, R10 ;  /* 0x0000000a00047202 */ /* 0x002fe20000000f00 */
[--C-:B--2---:R-:W-:Y:S02]  /*37bb0*/  IMAD.X R15, R15, 0x1, R3.reuse, P4 ;  /* 0x000000010f0f7824 */ /* 0x104fe400020e0603 */
[----:B------:R-:W-:-:S03]  /*37bc0*/  IMAD.X R11, R11, 0x1, R3, P5 ;  /* 0x000000010b0b7824 */ /* 0x000fc600028e0603 */
[----:B------:R1:W-:Y:S04]  /*37bd0*/  STL [R1+0x820], R15 ;  /* 0x0008200f01007387 */ /* 0x0003e80000100800 */
[----:B------:R2:W-:Y:S04]  /*37be0*/  STL [R1+0x864], R7 ;  /* 0x0008640701007387 */ /* 0x0005e80000100800 */
[----:B---3--:R-:W3:Y:S01]  /*37bf0*/  LDL.LU R10, [R1+0x9a0] ;  /* 0x0009a000010a7983 */ /* 0x008ee20000300800 */
[----:B------:R-:W-:-:S03]  /*37c00*/  IMAD.MOV.U32 R5, RZ, RZ, R15 ;  /* 0x000000ffff057224 */ /* 0x000fc600078e000f */
[----:B------:R2:W-:Y:S04]  /*37c10*/  STL [R1+0x860], R11 ;  /* 0x0008600b01007387 */ /* 0x0005e80000100800 */
[----:B-1----:R-:W3:Y:S04]  /*37c20*/  LDL.LU R15, [R1+0x9e0] ;  /* 0x0009e000010f7983 */ /* 0x002ee80000300800 */
[----:B------:R1:W-:Y:S02]  /*37c30*/  LDGSTS.E [R6+0x41a80], desc[UR16][R4.64], P3 ;  /* 0x41a8000004067fae */ /* 0x0003e400099a1010 */
[----:B-1----:R-:W-:Y:S01]  /*37c40*/  IMAD.MOV.U32 R4, RZ, RZ, R7 ;  /* 0x000000ffff047224 */ /* 0x002fe200078e0007 */
[----:B------:R-:W-:Y:S01]  /*37c50*/  MOV R5, R11 ;  /* 0x0000000b00057202 */ /* 0x000fe20000000f00 */
[----:B--2---:R-:W2:Y:S04]  /*37c60*/  LDL.LU R7, [R1+0xa24] ;  /* 0x000a240001077983 */ /* 0x004ea80000300800 */
[----:B------:R-:W2:Y:S04]  /*37c70*/  LDL.LU R11, [R1+0xa64] ;  /* 0x000a6400010b7983 */ /* 0x000ea80000300800 */
[----:B------:R1:W-:Y:S01]  /*37c80*/  LDGSTS.E [R6+0x41e80], desc[UR16][R4.64], P3 ;  /* 0x41e8000004067fae */ /* 0x0003e200099a1010 */
[----:B------:R-:W-:-:S05]  /*37c90*/  IADD3 R9, P4, PT, R9, R80, RZ ;  /* 0x0000005009097210 */ /* 0x000fca0007f9e0ff */
[----:B------:R5:W-:Y:S01]  /*37ca0*/  STL [R1+0x8a4], R9 ;  /* 0x0008a40901007387 */ /* 0x000be20000100800 */
[----:B-1----:R-:W-:Y:S02]  /*37cb0*/  MOV R4, R9 ;  /* 0x0000000900047202 */ /* 0x002fe40000000f00 */
[----:B-----5:R-:W-:Y:S01]  /*37cc0*/  IADD3 R12, P5, PT, R12, R80, RZ ;  /* 0x000000500c0c7210 */ /* 0x020fe20007fbe0ff */
[----:B------:R-:W-:-:S04]  /*37cd0*/  IMAD.X R16, R16, 0x1, R3, P4 ;  /* 0x0000000110107824 */ /* 0x000fc800020e0603 */
[----:B------:R-:W-:Y:S01]  /*37ce0*/  IMAD.X R13, R13, 0x1, R3, P5 ;  /* 0x000000010d0d7824 */ /* 0x000fe200028e0603 */
[----:B------:R1:W-:Y:S04]  /*37cf0*/  STL [R1+0x8a0], R16 ;  /* 0x0008a01001007387 */ /* 0x0003e80000100800 */
[----:B------:R5:W-:Y:S04]  /*37d00*/  STL [R1+0x8e4], R12 ;  /* 0x0008e40c01007387 */ /* 0x000be80000100800 */
[----:B------:R-:W2:Y:S01]  /*37d10*/  LDL.LU R9, [R1+0xa20] ;  /* 0x000a200001097983 */ /* 0x000ea20000300800 */
[----:B------:R-:W-:-:S03]  /*37d20*/  IMAD.MOV.U32 R5, RZ, RZ, R16 ;  /* 0x000000ffff057224 */ /* 0x000fc600078e0010 */
[----:B------:R5:W-:Y:S04]  /*37d30*/  STL [R1+0x8e0], R13 ;  /* 0x0008e00d01007387 */ /* 0x000be80000100800 */
[----:B-1----:R-:W2:Y:S04]  /*37d40*/  LDL.LU R16, [R1+0xa60] ;  /* 0x000a600001107983 */ /* 0x002ea80000300800 */
[----:B------:R1:W-:Y:S01]  /*37d50*/  LDGSTS.E [R6+0x42280], desc[UR16][R4.64], P3 ;  /* 0x4228000004067fae */ /* 0x0003e200099a1010 */
[-C--:B------:R-:W-:Y:S01]  /*37d60*/  IADD3 R17, P4, PT, R17, R80.reuse, RZ ;  /* 0x0000005011117210 */ /* 0x080fe20007f9e0ff */
[----:B-1----:R-:W-:Y:S01]  /*37d70*/  IMAD.MOV.U32 R4, RZ, RZ, R12 ;  /* 0x000000ffff047224 */ /* 0x002fe200078e000c */
[----:B------:R-:W-:Y:S01]  /*37d80*/  MOV R5, R13 ;  /* 0x0000000d00057202 */ /* 0x000fe20000000f00 */
[----:B-----5:R-:W5:Y:S01]  /*37d90*/  LDL.LU R12, [R1+0x6ac] ;  /* 0x0006ac00010c7983 */ /* 0x020f620000300800 */
[----:B------:R-:W-:-:S03]  /*37da0*/  IADD3 R19, P5, PT, R19, R80, RZ ;  /* 0x0000005013137210 */ /* 0x000fc60007fbe0ff */
[----:B------:R-:W5:Y:S01]  /*37db0*/  LDL.LU R13, [R1+0x6ec] ;  /* 0x0006ec00010d7983 */ /* 0x000f620000300800 */
[----:B------:R-:W-:-:S03]  /*37dc0*/  IMAD.X R18, R18, 0x1, R3, P4 ;  /* 0x0000000112127824 */ /* 0x000fc600020e0603 */
[----:B------:R1:W-:Y:S01]  /*37dd0*/  STL [R1+0x924], R17 ;  /* 0x0009241101007387 */ /* 0x0003e20000100800 */
[----:B------:R-:W-:-:S03]  /*37de0*/  IMAD.X R20, R20, 0x1, R3, P5 ;  /* 0x0000000114147824 */ /* 0x000fc600028e0603 */
[----:B------:R1:W-:Y:S04]  /*37df0*/  LDGSTS.E [R6+0x42680], desc[UR16][R4.64], P3 ;  /* 0x4268000004067fae */ /* 0x0003e800099a1010 */
[----:B------:R4:W-:Y:S04]  /*37e00*/  STL [R1+0x920], R18 ;  /* 0x0009201201007387 */ /* 0x0009e80000100800 */
[----:B------:R4:W-:Y:S01]  /*37e10*/  STL [R1+0x964], R19 ;  /* 0x0009641301007387 */ /* 0x0009e20000100800 */
[----:B-1----:R-:W-:Y:S01]  /*37e20*/  MOV R4, R17 ;  /* 0x0000001100047202 */ /* 0x002fe20000000f00 */
[----:B------:R-:W-:-:S02]  /*37e30*/  IMAD.MOV.U32 R5, RZ, RZ, R18 ;  /* 0x000000ffff057224 */ /* 0x000fc400078e0012 */
[----:B------:R-:W5:Y:S04]  /*37e40*/  LDL.LU R17, [R1+0x6a8] ;  /* 0x0006a80001117983 */ /* 0x000f680000300800 */
[----:B------:R-:W-:Y:S04]  /*37e50*/  STL [R1+0x960], R20 ;  /* 0x0009601401007387 */ /* 0x000fe80000100800 */
[----:B----4-:R-:W4:Y:S01]  /*37e60*/  LDL.LU R18, [R1+0x6e8] ;  /* 0x0006e80001127983 */ /* 0x010f220000300800 */
[----:B------:R-:W-:-:S03]  /*37e70*/  IADD3 R8, P4, PT, R8, R80, RZ ;  /* 0x0000005008087210 */ /* 0x000fc60007f9e0ff */
[----:B------:R1:W-:Y:S01]  /*37e80*/  LDGSTS.E [R6+0x42a80], desc[UR16][R4.64], P3 ;  /* 0x42a8000004067fae */ /* 0x0003e200099a1010 */
[----:B------:R-:W-:-:S03]  /*37e90*/  IADD3 R14, P5, PT, R14, R80, RZ ;  /* 0x000000500e0e7210 */ /* 0x000fc60007fbe0ff */
[----:B------:R3:W-:Y:S01]  /*37ea0*/  STL [R1+0x9a4], R8 ;  /* 0x0009a40801007387 */ /* 0x0007e20000100800 */
[----:B-1----:R-:W-:Y:S01]  /*37eb0*/  IMAD.MOV.U32 R4, RZ, RZ, R19 ;  /* 0x000000ffff047224 */ /* 0x002fe200078e0013 */
[----:B------:R-:W-:-:S05]  /*37ec0*/  MOV R5, R20 ;  /* 0x0000001400057202 */ /* 0x000fca0000000f00 */
[----:B------:R1:W-:Y:S02]  /*37ed0*/  LDGSTS.E [R6+0x42e80], desc[UR16][R4.64], P3 ;  /* 0x42e8000004067fae */ /* 0x0003e400099a1010 */
[----:B-1----:R-:W-:Y:S02]  /*37ee0*/  MOV R4, R8 ;  /* 0x0000000800047202 */ /* 0x002fe40000000f00 */
[----:B------:R-:W-:Y:S01]  /*37ef0*/  LOP3.LUT R19, R84, 0x60, RZ, 0x3c, !PT ;  /* 0x0000006054137812 */ /* 0x000fe200078e3cff */
[----:B---3--:R-:W-:-:S04]  /*37f00*/  IMAD.X R10, R10, 0x1, R3, P4 ;  /* 0x000000010a0a7824 */ /* 0x008fc800020e0603 */
[----:B------:R-:W-:Y:S01]  /*37f10*/  IMAD.MOV.U32 R5, RZ, RZ, R10 ;  /* 0x000000ffff057224 */ /* 0x000fe200078e000a */
[----:B------:R1:W-:Y:S01]  /*37f20*/  STL [R1+0x9a0], R10 ;  /* 0x0009a00a01007387 */ /* 0x0003e20000100800 */
[----:B------:R-:W-:-:S03]  /*37f30*/  IMAD.X R15, R15, 0x1, R3, P5 ;  /* 0x000000010f0f7824 */ /* 0x000fc600028e0603 */
[----:B------:R3:W-:Y:S04]  /*37f40*/  STL [R1+0x9e4], R14 ;  /* 0x0009e40e01007387 */ /* 0x0007e80000100800 */
[----:B------:R-:W4:Y:S04]  /*37f50*/  LDL.LU R8, [R1+0x72c] ;  /* 0x00072c0001087983 */ /* 0x000f280000300800 */
[----:B------:R2:W-:Y:S04]  /*37f60*/  STL [R1+0x9e0], R15 ;  /* 0x0009e00f01007387 */ /* 0x0005e80000100800 */
[----:B------:R2:W-:Y:S04]  /*37f70*/  LDGSTS.E [R6+0x43280], desc[UR16][R4.64], P3 ;  /* 0x4328000004067fae */ /* 0x0005e800099a1010 */
[----:B-1----:R-:W4:Y:S01]  /*37f80*/  LDL.LU R10, [R1+0x76c] ;  /* 0x00076c00010a7983 */ /* 0x002f220000300800 */
[----:B--2---:R-:W-:Y:S01]  /*37f90*/  IADD3 R7, P4, PT, R7, R80, RZ ;  /* 0x0000005007077210 */ /* 0x004fe20007f9e0ff */
[----:B------:R-:W-:-:S02]  /*37fa0*/  IMAD.MOV.U32 R4, RZ, RZ, R14 ;  /* 0x000000ffff047224 */ /* 0x000fc400078e000e */
[----:B---3--:R-:W2:Y:S01]  /*37fb0*/  LDL.LU R14, [R1+0x728] ;  /* 0x00072800010e7983 */ /* 0x008ea20000300800 */
[----:B------:R-:W-:-:S03]  /*37fc0*/  MOV R5, R15 ;  /* 0x0000000f00057202 */ /* 0x000fc60000000f00 */
[----:B------:R-:W3:Y:S01]  /*37fd0*/  LDL.LU R15, [R1+0x768] ;  /* 0x00076800010f7983 */ /* 0x000ee20000300800 */
[----:B------:R-:W-:-:S03]  /*37fe0*/  IADD3 R11, P5, PT, R11, R80, RZ ;  /* 0x000000500b0b7210 */ /* 0x000fc60007fbe0ff */
[----:B------:R1:W-:Y:S04]  /*37ff0*/  LDGSTS.E [R6+0x43680], desc[UR16][R4.64], P3 ;  /* 0x4368000004067fae */ /* 0x0003e800099a1010 */
[----:B------:R-:W-:Y:S01]  /*38000*/  STL [R1+0xa24], R7 ;  /* 0x000a240701007387 */ /* 0x000fe20000100800 */
[----:B-1----:R-:W-:Y:S01]  /*38010*/  MOV R4, R7 ;  /* 0x0000000700047202 */ /* 0x002fe20000000f00 */
[----:B------:R-:W-:-:S04]  /*38020*/  IMAD.X R9, R9, 0x1, R3, P4 ;  /* 0x0000000109097824 */ /* 0x000fc800020e0603 */
        /* <DEDUP_REMOVED lines=8> */
[----:B-----5:R-:W-:Y:S01]  /*380b0*/  MOV R5, R16 ;  /* 0x0000001000057202 */ /* 0x020fe20000000f00 */
[----:B------:R-:W-:-:S02]  /*380c0*/  IMAD.MOV.U32 R4, RZ, RZ, R11 ;  /* 0x000000ffff047224 */ /* 0x000fc400078e000b */
[----:B-1----:R-:W5:Y:S01]  /*380d0*/  LDL.LU R16, [R1+0x7a8] ;  /* 0x0007a80001107983 */ /* 0x002f620000300800 */
[-C--:B------:R-:W-:Y:S02]  /*380e0*/  IADD3 R12, P4, PT, R12, R80.reuse, RZ ;  /* 0x000000500c0c7210 */ /* 0x080fe40007f9e0ff */
[----:B------:R-:W-:Y:S01]  /*380f0*/  IADD3 R13, P5, PT, R13, R80, RZ ;  /* 0x000000500d0d7210 */ /* 0x000fe20007fbe0ff */
[----:B------:R-:W5:Y:S04]  /*38100*/  LDL.LU R11, [R1+0x7e8] ;  /* 0x0007e800010b7983 */ /* 0x000f680000300800 */
[----:B------:R-:W-:Y:S04]  /*38110*/  STL [R1+0x6ac], R12 ;  /* 0x0006ac0c01007387 */ /* 0x000fe80000100800 */
[----:B------:R1:W-:Y:S01]  /*38120*/  LDGSTS.E [R6+0x43e80], desc[UR16][R4.64], P3 ;  /* 0x43e8000004067fae */ /* 0x0003e200099a1010 */
[----:B------:R-:W-:Y:S01]  /*38130*/  IMAD.X R17, R17, 0x1, R3, P4 ;  /* 0x0000000111117824 */ /* 0x000fe200020e0603 */
[----:B-1----:R-:W-:Y:S01]  /*38140*/  IADD3 R6, PT, PT, R19, UR9, RZ ;  /* 0x0000000913067c10 */ /* 0x002fe2000fffe0ff */
[----:B------:R-:W-:-:S03]  /*38150*/  IMAD.MOV.U32 R4, RZ, RZ, R12 ;  /* 0x000000ffff047224 */ /* 0x000fc600078e000c */
[----:B------:R1:W-:Y:S01]  /*38160*/  STL [R1+0x6a8], R17 ;  /* 0x0006a81101007387 */ /* 0x0003e20000100800 */
[----:B----4-:R-:W-:-:S03]  /*38170*/  IMAD.X R18, R18, 0x1, R3, P5 ;  /* 0x0000000112127824 */ /* 0x010fc600028e0603 */
[----:B------:R-:W-:Y:S01]  /*38180*/  STL [R1+0x6ec], R13 ;  /* 0x0006ec0d01007387 */ /* 0x000fe20000100800 */
[----:B------:R-:W-:-:S03]  /*38190*/  IMAD.MOV.U32 R5, RZ, RZ, R17 ;  /* 0x000000ffff057224 */ /* 0x000fc600078e0011 */
[----:B------:R4:W-:Y:S04]  /*381a0*/  STL [R1+0x6e8], R18 ;  /* 0x0006e81201007387 */ /* 0x0009e80000100800 */
[----:B-1----:R-:W5:Y:S04]  /*381b0*/  LDL.LU R17, [R1+0x82c] ;  /* 0x00082c0001117983 */ /* 0x002f680000300800 */
[----:B------:R1:W-:Y:S04]  /*381c0*/  LDGSTS.E [R6+0x40300], desc[UR16][R4.64], P3 ;  /* 0x4030000004067fae */ /* 0x0003e800099a1010 */
[----:B------:R-:W5:Y:S01]  /*381d0*/  LDL.LU R12, [R1+0x86c] ;  /* 0x00086c00010c7983 */ /* 0x000f620000300800 */
[----:B-1----:R-:W-:-:S03]  /*381e0*/  IMAD.MOV.U32 R5, RZ, RZ, R18 ;  /* 0x000000ffff057224 */ /* 0x002fc600078e0012 */
[----:B----4-:R-:W4:Y:S01]  /*381f0*/  LDL.LU R18, [R1+0x828] ;  /* 0x0008280001127983 */ /* 0x010f220000300800 */
[----:B------:R-:W-:-:S03]  /*38200*/  MOV R4, R13 ;  /* 0x0000000d00047202 */ /* 0x000fc60000000f00 */
[----:B------:R-:W4:Y:S04]  /*38210*/  LDL.LU R13, [R1+0x868] ;  /* 0x00086800010d7983 */ /* 0x000f280000300800 */
[----:B------:R1:W-:Y:S01]  /*38220*/  LDGSTS.E [R6+0x40700], desc[UR16][R4.64], P3 ;  /* 0x4070000004067fae */ /* 0x0003e200099a1010 */
[----:B------:R-:W-:-:S05]  /*38230*/  IADD3 R8, P4, PT, R8, R80, RZ ;  /* 0x0000005008087210 */ /* 0x000fca0007f9e0ff */
[----:B------:R-:W-:Y:S01]  /*38240*/  STL [R1+0x72c], R8 ;  /* 0x00072c0801007387 */ /* 0x000fe20000100800 */
[----:B-1----:R-:W-:Y:S01]  /*38250*/  IMAD.MOV.U32 R4, RZ, RZ, R8 ;  /* 0x000000ffff047224 */ /* 0x002fe200078e0008 */
        /* <DEDUP_REMOVED lines=9> */
[----:B------:R-:W3:Y:S01]  /*382f0*/  LDL.LU R8, [R1+0x8ec] ;  /* 0x0008ec0001087983 */ /* 0x000ee20000300800 */
        /* <DEDUP_REMOVED lines=8> */
[----:B-1----:R-:W-:Y:S02]  /*38380*/  IMAD.MOV.U32 R4, RZ, RZ, R9 ;  /* 0x000000ffff047224 */ /* 0x002fe400078e0009 */
[----:B-----5:R-:W-:Y:S01]  /*38390*/  IMAD.X R16, R16, 0x1, R3, P4 ;  /* 0x0000000110107824 */ /* 0x020fe200020e0603 */
[----:B------:R-:W-:-:S04]  /*383a0*/  IADD3.X R11, PT, PT, R11, R3, RZ, P5, !PT ;  /* 0x000000030b0b7210 */ /* 0x000fc80002ffe4ff */
[----:B------:R-:W-:Y:S01]  /*383b0*/  STL [R1+0x7a8], R16 ;  /* 0x0007a81001007387 */ /* 0x000fe20000100800 */
[----:B------:R-:W-:-:S03]  /*383c0*/  IMAD.MOV.U32 R5, RZ, RZ, R16 ;  /* 0x000000ffff057224 */ /* 0x000fc600078e0010 */
[----:B------:R-:W-:Y:S04]  /*383d0*/  STL [R1+0x7ec], R7 ;  /* 0x0007ec0701007387 */ /* 0x000fe80000100800 */
[----:B------:R-:W5:Y:S04]  /*383e0*/  LDL.LU R9, [R1+0x92c] ;  /* 0x00092c0001097983 */ /* 0x000f680000300800 */
[----:B------:R1:W-:Y:S04]  /*383f0*/  STL [R1+0x7e8], R11 ;  /* 0x0007e80b01007387 */ /* 0x0003e80000100800 */
[----:B------:R1:W-:Y:S04]  /*38400*/  LDGSTS.E [R6+0x41300], desc[UR16][R4.64], P3 ;  /* 0x4130000004067fae */ /* 0x0003e800099a1010 */
[----:B------:R-:W5:Y:S01]  /*38410*/  LDL.LU R19, [R1+0x96c] ;  /* 0x00096c0001137983 */ /* 0x000f620000300800 */
[----:B-1----:R-:W-:-:S03]  /*38420*/  IMAD.MOV.U32 R5, RZ, RZ, R11 ;  /* 0x000000ffff057224 */ /* 0x002fc600078e000b */
[----:B------:R-:W5:Y:S01]  /*38430*/  LDL.LU R11, [R1+0x928] ;  /* 0x00092800010b7983 */ /* 0x000f620000300800 */
[----:B------:R-:W-:-:S03]  /*38440*/  IADD3 R17, P4, PT, R17, R80, RZ ;  /* 0x0000005011117210 */ /* 0x000fc60007f9e0ff */
[----:B------:R-:W5:Y:S01]  /*38450*/  LDL.LU R20, [R1+0x968] ;  /* 0x0009680001147983 */ /* 0x000f620000300800 */
[----:B------:R-:W-:-:S03]  /*38460*/  MOV R4, R7 ;  /* 0x0000000700047202 */ /* 0x000fc60000000f00 */
[----:B------:R-:W5:Y:S01]  /*38470*/  LDL.LU R7, [R1+0x9ac] ;  /* 0x0009ac0001077983 */ /* 0x000f620000300800 */
[----:B------:R-:W-:-:S03]  /*38480*/  IADD3 R12, P5, PT, R12, R80, RZ ;  /* 0x000000500c0c7210 */ /* 0x000fc60007fbe0ff */
[----:B------:R-:W5:Y:S04]  /*38490*/  LDL.LU R16, [R1+0x9ec] ;  /* 0x0009ec0001107983 */ /* 0x000f680000300800 */
[----:B------:R1:W-:Y:S04]  /*384a0*/  STL [R1+0x82c], R17 ;  /* 0x00082c1101007387 */ /* 0x0003e80000100800 */
[----:B------:R1:W-:Y:S01]  /*384b0*/  LDGSTS.E [R6+0x41700], desc[UR16][R4.64], P3 ;  /* 0x4170000004067fae */ /* 0x0003e200099a1010 */
[----:B----4-:R-:W-:Y:S01]  /*384c0*/  IMAD.X R18, R18, 0x1, R3, P4 ;  /* 0x0000000112127824 */ /* 0x010fe200020e0603 */
[----:B------:R-:W-:-:S04]  /*384d0*/  IADD3.X R13, PT, PT, R13, R3, RZ, P5, !PT ;  /* 0x000000030d0d7210 */ /* 0x000fc80002ffe4ff */
[----:B------:R4:W-:Y:S04]  /*384e0*/  STL [R1+0x828], R18 ;  /* 0x0008281201007387 */ /* 0x0009e80000100800 */
[----:B------:R4:W-:Y:S01]  /*384f0*/  STL [R1+0x86c], R12 ;  /* 0x00086c0c01007387 */ /* 0x0009e20000100800 */
[----:B-1----:R-:W-:-:S03]  /*38500*/  IMAD.MOV.U32 R4, RZ, RZ, R17 ;  /* 0x000000ffff047224 */ /* 0x002fc600078e0011 */
[----:B------:R-:W5:Y:S01]  /*38510*/  LDL.LU R17, [R1+0x9a8] ;  /* 0x0009a80001117983 */ /* 0x000f620000300800 */
[----:B------:R-:W-:-:S03]  /*38520*/  IMAD.MOV.U32 R5, RZ, RZ, R18 ;  /* 0x000000ffff057224 */ /* 0x000fc600078e0012 */
[----:B------:R1:W-:Y:S04]  /*38530*/  STL [R1+0x868], R13 ;  /* 0x0008680d01007387 */ /* 0x0003e80000100800 */
[----:B----4-:R-:W4:Y:S04]  /*38540*/  LDL.LU R18, [R1+0x9e8] ;  /* 0x0009e80001127983 */ /* 0x010f280000300800 */
[----:B------:R1:W-:Y:S02]  /*38550*/  LDGSTS.E [R6+0x41b00], desc[UR16][R4.64], P3 ;  /* 0x41b0000004067fae */ /* 0x0003e400099a1010 */
[----:B-1----:R-:W-:Y:S01]  /*38560*/  MOV R4, R12 ;  /* 0x0000000c00047202 */ /* 0x002fe20000000f00 */
[----:B------:R-:W-:Y:S01]  /*38570*/  IMAD.MOV.U32 R5, RZ, RZ, R13 ;  /* 0x000000ffff057224 */ /* 0x000fe200078e000d */
[----:B------:R-:W4:Y:S04]  /*38580*/  LDL.LU R12, [R1+0xa2c] ;  /* 0x000a2c00010c7983 */ /* 0x000f280000300800 */
[----:B------:R-:W4:Y:S04]  /*38590*/  LDL.LU R13, [R1+0xa6c] ;  /* 0x000a6c00010d7983 */ /* 0x000f280000300800 */
[----:B------:R1:W-:Y:S01]  /*385a0*/  LDGSTS.E [R6+0x41f00], desc[UR16][R4.64], P3 ;  /* 0x41f0000004067fae */ /* 0x0003e200099a1010 */
[----:B---3--:R-:W-:-:S05]  /*385b0*/  IADD3 R14, P4, PT, R14, R80, RZ ;  /* 0x000000500e0e7210 */ /* 0x008fca0007f9e0ff */
[----:B------:R3:W-:Y:S01]  /*385c0*/  STL [R1+0x8ac], R14 ;  /* 0x0008ac0e01007387 */ /* 0x0007e20000100800 */
[----:B------:R-:W-:Y:S01]  /*385d0*/  IADD3 R8, P5, PT, R8, R80, RZ ;  /* 0x0000005008087210 */ /* 0x000fe20007fbe0ff */
[----:B--2---:R-:W-:Y:S02]  /*385e0*/  IMAD.X R15, R15, 0x1, R3, P4 ;  /* 0x000000010f0f7824 */ /* 0x004fe400020e0603 */
[----:B-1----:R-:W-:Y:S01]  /*385f0*/  IMAD.MOV.U32 R4, RZ, RZ, R14 ;  /* 0x000000ffff047224 */ /* 0x002fe200078e000e */
[----:B------:R-:W-:Y:S02]  /*38600*/  IADD3.X R10, PT, PT, R10, R3, RZ, P5, !PT ;  /* 0x000000030a0a7210 */ /* 0x000fe40002ffe4ff */
[----:B------:R1:W-:Y:S04]  /*38610*/  STL [R1+0x8a8], R15 ;  /* 0x0008a80f01007387 */ /* 0x0003e80000100800 */
[----:B------:R-:W-:Y:S01]  /*38620*/  STL [R1+0x8ec], R8 ;  /* 0x0008ec0801007387 */ /* 0x000fe20000100800 */
[----:B------:R-:W-:-:S03]  /*38630*/  IMAD.MOV.U32 R5, RZ, RZ, R15 ;  /* 0x000000ffff057224 */ /* 0x000fc600078e000f */
[----:B---3--:R-:W2:Y:S04]  /*38640*/  LDL.LU R14, [R1+0xa28] ;  /* 0x000a2800010e7983 */ /* 0x008ea80000300800 */
[----:B------:R3:W-:Y:S04]  /*38650*/  STL [R1+0x8e8], R10 ;  /* 0x0008e80a01007387 */ /* 0x0007e80000100800 */
[----:B-1----:R-:W2:Y:S04]  /*38660*/  LDL.LU R15, [R1+0xa68] ;  /* 0x000a6800010f7983 */ /* 0x002ea80000300800 */
[----:B------:R1:W-:Y:S02]  /*38670*/  LDGSTS.E [R6+0x42300], desc[UR16][R4.64], P3 ;  /* 0x4230000004067fae */ /* 0x0003e400099a1010 */
[----:B-1----:R-:W-:Y:S01]  /*38680*/  MOV R4, R8 ;  /* 0x0000000800047202 */ /* 0x002fe20000000f00 */
[----:B------:R-:W-:-:S02]  /*38690*/  IMAD.MOV.U32 R5, RZ, RZ, R10 ;  /* 0x000000ffff057224 */ /* 0x000fc400078e000a */
[----:B---3--:R-:W3:Y:S04]  /*386a0*/  LDL.LU R10, [R1+0x6b4] ;  /* 0x0006b400010a7983 */ /* 0x008ee80000300800 */
[----:B------:R-:W3:Y:S04]  /*386b0*/  LDL.LU R8, [R1+0x6f4] ;  /* 0x0006f40001087983 */ /* 0x000ee80000300800 */
[----:B------:R1:W-:Y:S01]  /*386c0*/  LDGSTS.E [R6+0x42700], desc[UR16][R4.64], P3 ;  /* 0x4270000004067fae */ /* 0x0003e200099a1010 */
[----:B-----5:R-:W-:-:S05]  /*386d0*/  IADD3 R9, P4, PT, R9, R80, RZ ;  /* 0x0000005009097210 */ /* 0x020fca0007f9e0ff */
[----:B------:R-:W-:Y:S01]  /*386e0*/  STL [R1+0x92c], R9 ;  /* 0x00092c0901007387 */ /* 0x000fe20000100800 */
[----:B------:R-:W-:Y:S01]  /*386f0*/  IADD3 R19, P5, PT, R19, R80, RZ ;  /* 0x0000005013137210 */ /* 0x000fe20007fbe0ff */
[----:B-1----:R-:W-:Y:S02]  /*38700*/  IMAD.MOV.U32 R4, RZ, RZ, R9 ;  /* 0x000000ffff047224 */ /* 0x002fe400078e0009 */
[----:B------:R-:W-:Y:S01]  /*38710*/  IMAD.X R11, R11, 0x1, R3, P4 ;  /* 0x000000010b0b7824 */ /* 0x000fe200020e0603 */
[----:B------:R-:W-:-:S04]  /*38720*/  IADD3.X R20, PT, PT, R20, R3, RZ, P5, !PT ;  /* 0x0000000314147210 */ /* 0x000fc80002ffe4ff */
[----:B------:R1:W-:Y:S01]  /*38730*/  STL [R1+0x928], R11 ;  /* 0x0009280b01007387 */ /* 0x0003e20000100800 */
[----:B------:R-:W-:-:S03]  /*38740*/  IMAD.MOV.U32 R5, RZ, RZ, R11 ;  /* 0x000000ffff057224 */ /* 0x000fc600078e000b */
[----:B------:R-:W-:Y:S01]  /*38750*/  STL [R1+0x96c], R19 ;  /* 0x00096c1301007387 */ /* 0x000fe20000100800 */
[----:B------:R-:W-:-:S03]  /*38760*/  IADD3 R7, P4, PT, R7, R80, RZ ;  /* 0x0000005007077210 */ /* 0x000fc60007f9e0ff */
[----:B------:R5:W-:Y:S04]  /*38770*/  LDGSTS.E [R6+0x42b00], desc[UR16][R4.64], P3 ;  /* 0x42b0000004067fae */ /* 0x000be800099a1010 */
[----:B-1----:R-:W3:Y:S04]  /*38780*/  LDL.LU R11, [R1+0x6b0] ;  /* 0x0006b000010b7983 */ /* 0x002ee80000300800 */
[----:B------:R-:W-:Y:S04]  /*38790*/  STL [R1+0x968], R20 ;  /* 0x0009681401007387 */ /* 0x000fe80000100800 */
[----:B------:R-:W3:Y:S01]  /*387a0*/  LDL.LU R9, [R1+0x6f0] ;  /* 0x0006f00001097983 */ /* 0x000ee20000300800 */
[----:B-----5:R-:W-:Y:S01]  /*387b0*/  MOV R4, R19 ;  /* 0x0000001300047202 */ /* 0x020fe20000000f00 */
[----:B------:R-:W-:Y:S01]  /*387c0*/  IMAD.MOV.U32 R5, RZ, RZ, R20 ;  /* 0x000000ffff057224 */ /* 0x000fe200078e0014 */
[----:B------:R-:W-:Y:S01]  /*387d0*/  IADD3 R16, P5, PT, R16, R80, RZ ;  /* 0x0000005010107210 */ /* 0x000fe20007fbe0ff */
[----:B------:R-:W-:Y:S04]  /*387e0*/  STL [R1+0x9ac], R7 ;  /* 0x0009ac0701007387 */ /* 0x000fe80000100800 */
[----:B------:R1:W-:Y:S01]  /*387f0*/  LDGSTS.E [R6+0x42f00], desc[UR16][R4.64], P3 ;  /* 0x42f0000004067fae */ /* 0x0003e200099a1010 */
[----:B------:R-:W-:-:S05]  /*38800*/  IMAD.X R17, R17, 0x1, R3, P4 ;  /* 0x0000000111117824 */ /* 0x000fca00020e0603 */
[----:B------:R5:W-:Y:S01]  /*38810*/  STL [R1+0x9a8], R17 ;  /* 0x0009a81101007387 */ /* 0x000be20000100800 */
[----:B----4-:R-:W-:-:S03]  /*38820*/  IADD3.X R18, PT, PT, R18, R3, RZ, P5, !PT ;  /* 0x0000000312127210 */ /* 0x010fc60002ffe4ff */
[----:B------:R-:W-:Y:S01]  /*38830*/  STL [R1+0x9ec], R16 ;  /* 0x0009ec1001007387 */ /* 0x000fe20000100800 */
[----:B-1----:R-:W-:Y:S02]  /*38840*/  IMAD.MOV.U32 R4, RZ, RZ, R7 ;  /* 0x000000ffff047224 */ /* 0x002fe400078e0007 */
[----:B------:R-:W-:Y:S02]  /*38850*/  IMAD.MOV.U32 R5, RZ, RZ, R17 ;  /* 0x000000ffff057224 */ /* 0x000fe400078e0011 */
[----:B-----5:R-:W4:Y:S04]  /*38860*/  LDL.LU R17, [R1+0x734] ;  /* 0x0007340001117983 */ /* 0x020f280000300800 */
[----:B------:R1:W-:Y:S04]  /*38870*/  STL [R1+0x9e8], R18 ;  /* 0x0009e81201007387 */ /* 0x0003e80000100800 */
[----:B------:R5:W-:Y:S04]  /*38880*/  LDGSTS.E [R6+0x43300], desc[UR16][R4.64], P3 ;  /* 0x4330000004067fae */ /* 0x000be800099a1010 */
[----:B------:R-:W4:Y:S01]  /*38890*/  LDL.LU R7, [R1+0x774] ;  /* 0x0007740001077983 */ /* 0x000f220000300800 */
[----:B-----5:R-:W-:-:S03]  /*388a0*/  IMAD.MOV.U32 R5, RZ, RZ, R18 ;  /* 0x000000ffff057224 */ /* 0x020fc600078e0012 */
[----:B-1----:R-:W5:Y:S01]  /*388b0*/  LDL.LU R18, [R1+0x730] ;  /* 0x0007300001127983 */ /* 0x002f620000300800 */
[----:B------:R-:W-:-:S03]  /*388c0*/  MOV R4, R16 ;  /* 0x0000001000047202 */ /* 0x000fc60000000f00 */
[----:B------:R-:W5:Y:S01]  /*388d0*/  LDL.LU R16, [R1+0x770] ;  /* 0x0007700001107983 */ /* 0x000f620000300800 */
[-C--:B------:R-:W-:Y:S02]  /*388e0*/  IADD3 R12, P4, PT, R12, R80.reuse, RZ ;  /* 0x000000500c0c7210 */ /* 0x080fe40007f9e0ff */
[----:B------:R-:W-:Y:S01]  /*388f0*/  IADD3 R13, P5, PT, R13, R80, RZ ;  /* 0x000000500d0d7210 */ /* 0x000fe20007fbe0ff */
[----:B------:R1:W-:Y:S04]  /*38900*/  LDGSTS.E [R6+0x43700], desc[UR16][R4.64], P3 ;  /* 0x4370000004067fae */ /* 0x0003e800099a1010 */
[----:B------:R-:W-:Y:S01]  /*38910*/  STL [R1+0xa2c], R12 ;  /* 0x000a2c0c01007387 */ /* 0x000fe20000100800 */
[----:B-1----:R-:W-:Y:S01]  /*38920*/  IMAD.MOV.U32 R4, RZ, RZ, R12 ;  /* 0x000000ffff047224 */ /* 0x002fe200078e000c */
[----:B------:R-:W-:Y:S01]  /*38930*/  LOP3.LUT R19, R84, 0x70, RZ, 0x3c, !PT ;  /* 0x0000007054137812 */ /* 0x000fe200078e3cff */
[----:B--2---:R-:W-:-:S04]  /*38940*/  IMAD.X R14, R14, 0x1, R3, P4 ;  /* 0x000000010e0e7824 */ /* 0x004fc800020e0603 */
        /* <DEDUP_REMOVED lines=8> */
[----:B--2---:R-:W-:Y:S01]  /*389d0*/  IMAD.MOV.U32 R5, RZ, RZ, R15 ;  /* 0x000000ffff057224 */ /* 0x004fe200078e000f */
[----:B------:R-:W-:-:S02]  /*389e0*/  MOV R4, R13 ;  /* 0x0000000d00047202 */ /* 0x000fc40000000f00 */
[----:B-1----:R-:W2:Y:S01]  /*389f0*/  LDL.LU R15, [R1+0x7b0] ;  /* 0x0007b000010f7983 */ /* 0x002ea20000300800 */
[----:B---3--:R-:W-:-:S03]  /*38a00*/  IADD3 R10, P4, PT, R10, R80, RZ ;  /* 0x000000500a0a7210 */ /* 0x008fc60007f9e0ff */
[----:B------:R-:W3:Y:S01]  /*38a10*/  LDL.LU R13, [R1+0x7f0] ;  /* 0x0007f000010d7983 */ /* 0x000ee20000300800 */
[----:B------:R-:W-:-:S03]  /*38a20*/  IADD3 R8, P5, PT, R8, R80, RZ ;  /* 0x0000005008087210 */ /* 0x000fc60007fbe0ff */
[----:B------:R1:W-:Y:S04]  /*38a30*/  LDGSTS.E [R6+0x43f00], desc[UR16][R4.64], P3 ;  /* 0x43f0000004067fae */ /* 0x0003e800099a1010 */
[----:B------:R1:W-:Y:S02]  /*38a40*/  STL [R1+0x6b4], R10 ;  /* 0x0006b40a01007387 */ /* 0x0003e40000100800 */
[----:B-1----:R-:W-:Y:S02]  /*38a50*/  VIADD R6, R19, UR9 ;  /* 0x0000000913067c36 */ /* 0x002fe40008000000 */
[----:B------:R-:W-:Y:S02]  /*38a60*/  IMAD.MOV.U32 R4, RZ, RZ, R10 ;  /* 0x000000ffff047224 */ /* 0x000fe400078e000a */
[----:B------:R-:W-:-:S05]  /*38a70*/  IMAD.X R11, R11, 0x1, R3, P4 ;  /* 0x000000010b0b7824 */ /* 0x000fca00020e0603 */
[----:B------:R-:W-:Y:S02]  /*38a80*/  MOV R5, R11 ;  /* 0x0000000b00057202 */ /* 0x000fe40000000f00 */
[----:B------:R-:W-:Y:S01]  /*38a90*/  IADD3.X R9, PT, PT, R9, R3, RZ, P5, !PT ;  /* 0x0000000309097210 */ /* 0x000fe20002ffe4ff */
[----:B------:R-:W-:Y:S04]  /*38aa0*/  STL [R1+0x6b0], R11 ;  /* 0x0006b00b01007387 */ /* 0x000fe80000100800 */
[----:B------:R1:W-:Y:S04]  /*38ab0*/  STL [R1+0x6f4], R8 ;  /* 0x0006f40801007387 */ /* 0x0003e80000100800 */
[----:B------:R1:W-:Y:S04]  /*38ac0*/  STL [R1+0x6f0], R9 ;  /* 0x0006f00901007387 */ /* 0x0003e80000100800 */
[----:B------:R1:W-:Y:S04]  /*38ad0*/  LDGSTS.E [R6+0x40380], desc[UR16][R4.64], P3 ;  /* 0x4038000004067fae */ /* 0x0003e800099a1010 */
[----:B------:R-:W3:Y:S01]  /*38ae0*/  LDL.LU R10, [R1+0x830] ;  /* 0x00083000010a7983 */ /* 0x000ee20000300800 */
[----:B-1----:R-:W-:-:S03]  /*38af0*/  IMAD.MOV.U32 R4, RZ, RZ, R8 ;  /* 0x000000ffff047224 */ /* 0x002fc600078e0008 */
[----:B------:R-:W3:Y:S01]  /*38b00*/  LDL.LU R8, [R1+0x834] ;  /* 0x0008340001087983 */ /* 0x000ee20000300800 */
[----:B------:R-:W-:-:S03]  /*38b10*/  IMAD.MOV.U32 R5, RZ, RZ, R9 ;  /* 0x000000ffff057224 */ /* 0x000fc600078e0009 */
[----:B------:R-:W3:Y:S01]  /*38b20*/  LDL.LU R11, [R1+0x870] ;  /* 0x00087000010b7983 */ /* 0x000ee20000300800 */
[----:B----4-:R-:W-:-:S03]  /*38b30*/  IADD3 R17, P4, PT, R17, R80, RZ ;  /* 0x0000005011117210 */ /* 0x010fc60007f9e0ff */
[----:B------:R-:W4:Y:S01]  /*38b40*/  LDL.LU R9, [R1+0x874] ;  /* 0x0008740001097983 */ /* 0x000f220000300800 */
[----:B------:R-:W-:-:S03]  /*38b50*/  IADD3 R7, P5, PT, R7, R80, RZ ;  /* 0x0000005007077210 */ /* 0x000fc60007fbe0ff */
[----:B------:R1:W-:Y:S01]  /*38b60*/  LDGSTS.E [R6+0x40780], desc[UR16][R4.64], P3 ;  /* 0x4078000004067fae */ /* 0x0003e200099a1010 */
[----:B-----5:R-:W-:-:S03]  /*38b70*/  IADD3.X R18, PT, PT, R18, R3, RZ, P4, !PT ;  /* 0x0000000312127210 */ /* 0x020fc600027fe4ff */
[----:B------:R-:W-:Y:S01]  /*38b80*/  STL [R1+0x734], R17 ;  /* 0x0007341101007387 */ /* 0x000fe20000100800 */
[----:B------:R-:W-:Y:S01]  /*38b90*/  IMAD.X R16, R16, 0x1, R3, P5 ;  /* 0x0000000110107824 */ /* 0x000fe200028e0603 */
[----:B-1----:R-:W-:Y:S01]  /*38ba0*/  MOV R5, R18 ;  /* 0x0000001200057202 */ /* 0x002fe20000000f00 */
[----:B------:R-:W-:Y:S01]  /*38bb0*/  IMAD.MOV.U32 R4, RZ, RZ, R17 ;  /* 0x000000ffff047224 */ /* 0x000fe200078e0011 */
[----:B------:R-:W-:Y:S04]  /*38bc0*/  STL [R1+0x730], R18 ;  /* 0x0007301201007387 */ /* 0x000fe80000100800 */
[----:B------:R1:W-:Y:S04]  /*38bd0*/  STL [R1+0x774], R7 ;  /* 0x0007740701007387 */ /* 0x0003e80000100800 */
[----:B------:R5:W-:Y:S04]  /*38be0*/  LDGSTS.E [R6+0x40b80], desc[UR16][R4.64], P3 ;  /* 0x40b8000004067fae */ /* 0x000be800099a1010 */
[----:B------:R1:W-:Y:S04]  /*38bf0*/  STL [R1+0x770], R16 ;  /* 0x0007701001007387 */ /* 0x0003e80000100800 */
[----:B------:R-:W4:Y:S01]  /*38c00*/  LDL.LU R22, [R1+0x8b0] ;  /* 0x0008b00001167983 */ /* 0x000f220000300800 */
[----:B-----5:R-:W-:-:S03]  /*38c10*/  IMAD.MOV.U32 R4, RZ, RZ, R7 ;  /* 0x000000ffff047224 */ /* 0x020fc600078e0007 */
[----:B-1----:R-:W5:Y:S04]  /*38c20*/  LDL.LU R7, [R1+0x8b4] ;  /* 0x0008b40001077983 */ /* 0x002f680000300800 */
[----:B------:R-:W5:Y:S04]  /*38c30*/  LDL.LU R21, [R1+0x8f0] ;  /* 0x0008f00001157983 */ /* 0x000f680000300800 */
[----:B------:R-:W5:Y:S01]  /*38c40*/  LDL.LU R20, [R1+0x8f4] ;  /* 0x0008f40001147983 */ /* 0x000f620000300800 */
[----:B------:R-:W-:-:S05]  /*38c50*/  IMAD.MOV.U32 R5, RZ, RZ, R16 ;  /* 0x000000ffff057224 */ /* 0x000fca00078e0010 */
[----:B------:R1:W-:Y:S01]  /*38c60*/  LDGSTS.E [R6+0x40f80], desc[UR16][R4.64], P3 ;  /* 0x40f8000004067fae */ /* 0x0003e200099a1010 */
[-C--:B------:R-:W-:Y:S02]  /*38c70*/  IADD3 R14, P4, PT, R14, R80.reuse, RZ ;  /* 0x000000500e0e7210 */ /* 0x080fe40007f9e0ff */
[----:B------:R-:W-:-:S03]  /*38c80*/  IADD3 R12, P5, PT, R12, R80, RZ ;  /* 0x000000500c0c7210 */ /* 0x000fc60007fbe0ff */
[----:B------:R-:W-:Y:S01]  /*38c90*/  STL [R1+0x7b4], R14 ;  /* 0x0007b40e01007387 */ /* 0x000fe20000100800 */
[----:B--2---:R-:W-:Y:S01]  /*38ca0*/  IADD3.X R15, PT, PT, R15, R3, RZ, P4, !PT ;  /* 0x000000030f0f7210 */ /* 0x004fe200027fe4ff */
[----:B---3--:R-:W-:-:S04]  /*38cb0*/  IMAD.X R13, R13, 0x1, R3, P5 ;  /* 0x000000010d0d7824 */ /* 0x008fc800028e0603 */
[----:B------:R2:W-:Y:S04]  /*38cc0*/  STL [R1+0x7b0], R15 ;  /* 0x0007b00f01007387 */ /* 0x0005e80000100800 */
[----:B------:R-:W-:Y:S04]  /*38cd0*/  STL [R1+0x7f4], R12 ;  /* 0x0007f40c01007387 */ /* 0x000fe80000100800 */
[----:B------:R-:W3:Y:S04]  /*38ce0*/  LDL.LU R18, [R1+0x934] ;  /* 0x0009340001127983 */ /* 0x000ee80000300800 */
[----:B------:R2:W-:Y:S04]  /*38cf0*/  STL [R1+0x7f0], R13 ;  /* 0x0007f00d01007387 */ /* 0x0005e80000100800 */
[----:B------:R-:W3:Y:S04]  /*38d00*/  LDL.LU R16, [R1+0x974] ;  /* 0x0009740001107983 */ /* 0x000ee80000300800 */
[----:B------:R-:W3:Y:S01]  /*38d10*/  LDL.LU R19, [R1+0x930] ;  /* 0x0009300001137983 */ /* 0x000ee20000300800 */
[----:B-1----:R-:W-:Y:S01]  /*38d20*/  IMAD.MOV.U32 R4, RZ, RZ, R14 ;  /* 0x000000ffff047224 */ /* 0x002fe200078e000e */
[----:B------:R-:W-:-:S02]  /*38d30*/  MOV R5, R15 ;  /* 0x0000000f00057202 */ /* 0x000fc40000000f00 */
[----:B------:R-:W3:Y:S04]  /*38d40*/  LDL.LU R17, [R1+0x970] ;  /* 0x0009700001117983 */ /* 0x000ee80000300800 */
[----:B--2---:R-:W2:Y:S04]  /*38d50*/  LDL.LU R15, [R1+0x9b0] ;  /* 0x0009b000010f7983 */ /* 0x004ea80000300800 */
[----:B------:R-:W2:Y:S04]  /*38d60*/  LDL.LU R14, [R1+0x9b4] ;  /* 0x0009b400010e7983 */ /* 0x000ea80000300800 */
[----:B------:R1:W-:Y:S02]  /*38d70*/  LDGSTS.E [R6+0x41380], desc[UR16][R4.64], P3 ;  /* 0x4138000004067fae */ /* 0x0003e400099a1010 */
[----:B-1----:R-:W-:-:S02]  /*38d80*/  IMAD.MOV.U32 R4, RZ, RZ, R12 ;  /* 0x000000ffff047224 */ /* 0x002fc400078e000c */
[----:B------:R-:W-:Y:S02]  /*38d90*/  IMAD.MOV.U32 R5, RZ, RZ, R13 ;  /* 0x000000ffff057224 */ /* 0x000fe400078e000d */
[----:B------:R-:W2:Y:S04]  /*38da0*/  LDL.LU R13, [R1+0x9f0] ;  /* 0x0009f000010d7983 */ /* 0x000ea80000300800 */
[----:B------:R-:W2:Y:S04]  /*38db0*/  LDL.LU R12, [R1+0x9f4] ;  /* 0x0009f400010c7983 */ /* 0x000ea80000300800 */
[----:B------:R1:W-:Y:S01]  /*38dc0*/  LDGSTS.E [R6+0x41780], desc[UR16][R4.64], P3 ;  /* 0x4178000004067fae */ /* 0x0003e200099a1010 */
[----:B------:R-:W-:-:S04]  /*38dd0*/  IADD3 R8, P4, PT, R8, R80, RZ ;  /* 0x0000005008087210 */ /* 0x000fc80007f9e0ff */
[----:B------:R-:W-:Y:S02]  /*38de0*/  IADD3.X R10, PT, PT, R10, R3, RZ, P4, !PT ;  /* 0x000000030a0a7210 */ /* 0x000fe400027fe4ff */
[----:B----4-:R-:W-:Y:S01]  /*38df0*/  IADD3 R9, P5, PT, R9, R80, RZ ;  /* 0x0000005009097210 */ /* 0x010fe20007fbe0ff */
[----:B------:R-:W-:Y:S01]  /*38e00*/  STL [R1+0x834], R8 ;  /* 0x0008340801007387 */ /* 0x000fe20000100800 */
[----:B-1----:R-:W-:Y:S01]  /*38e10*/  IMAD.MOV.U32 R4, RZ, RZ, R8 ;  /* 0x000000ffff047224 */ /* 0x002fe200078e0008 */
[----:B------:R-:W-:Y:S02]  /*38e20*/  MOV R5, R10 ;  /* 0x0000000a00057202 */ /* 0x000fe40000000f00 */
[----:B------:R-:W-:Y:S01]  /*38e30*/  IMAD.X R11, R11, 0x1, R3, P5 ;  /* 0x000000010b0b7824 */ /* 0x000fe200028e0603 */
[----:B------:R1:W-:Y:S04]  /*38e40*/  STL [R1+0x830], R10 ;  /* 0x0008300a01007387 */ /* 0x0003e80000100800 */
[----:B------:R-:W-:Y:S04]  /*38e50*/  STL [R1+0x874], R9 ;  /* 0x0008740901007387 */ /* 0x000fe80000100800 */
[----:B------:R4:W-:Y:S04]  /*38e60*/  LDGSTS.E [R6+0x41b80], desc[UR16][R4.64], P3 ;  /* 0x41b8000004067fae */ /* 0x0009e800099a1010 */
[----:B-1----:R-:W2:Y:S04]  /*38e70*/  LDL.LU R10, [R1+0xa34] ;  /* 0x000a3400010a7983 */ /* 0x002ea80000300800 */
[----:B------:R1:W-:Y:S04]  /*38e80*/  STL [R1+0x870], R11 ;  /* 0x0008700b01007387 */ /* 0x0003e80000100800 */
[----:B------:R-:W2:Y:S01]  /*38e90*/  LDL.LU R8, [R1+0xa74] ;  /* 0x000a740001087983 */ /* 0x000ea20000300800 */
[----:B----4-:R-:W-:-:S03]  /*38ea0*/  IMAD.MOV.U32 R5, RZ, RZ, R11 ;  /* 0x000000ffff057224 */ /* 0x010fc600078e000b */
[----:B-1----:R-:W4:Y:S01]  /*38eb0*/  LDL.LU R11, [R1+0xa30] ;  /* 0x000a3000010b7983 */ /* 0x002f220000300800 */
[----:B------:R-:W-:-:S03]  /*38ec0*/  IMAD.MOV.U32 R4, RZ, RZ, R9 ;  /* 0x000000ffff047224 */ /* 0x000fc600078e0009 */
[----:B------:R-:W4:Y:S01]  /*38ed0*/  LDL.LU R9, [R1+0xa70] ;  /* 0x000a700001097983 */ /* 0x000f220000300800 */
[----:B-----5:R-:W-:-:S03]  /*38ee0*/  IADD3 R7, P4, PT, R7, R80, RZ ;  /* 0x0000005007077210 */ /* 0x020fc60007f9e0ff */
[----:B------:R1:W-:Y:S01]  /*38ef0*/  LDGSTS.E [R6+0x41f80], desc[UR16][R4.64], P3 ;  /* 0x41f8000004067fae */ /* 0x0003e200099a1010 */
[----:B------:R-:W-:-:S03]  /*38f00*/  IADD3.X R22, PT, PT, R22, R3, RZ, P4, !PT ;  /* 0x0000000316167210 */ /* 0x000fc600027fe4ff */
[----:B------:R5:W-:Y:S01]  /*38f10*/  STL [R1+0x8b4], R7 ;  /* 0x0008b40701007387 */ /* 0x000be20000100800 */
[----:B------:R-:W-:-:S03]  /*38f20*/  IADD3 R20, P5, PT, R20, R80, RZ ;  /* 0x0000005014147210 */ /* 0x000fc60007fbe0ff */
[----:B------:R2:W-:Y:S01]  /*38f30*/  STL [R1+0x8b0], R22 ;  /* 0x0008b01601007387 */ /* 0x0005e20000100800 */
[----:B-1----:R-:W-:-:S03]  /*38f40*/  IMAD.MOV.U32 R4, RZ, RZ, R7 ;  /* 0x000000ffff047224 */ /* 0x002fc600078e0007 */
[----:B------:R1:W-:Y:S04]  /*38f50*/  STL [R1+0x8f4], R20 ;  /* 0x0008f41401007387 */ /* 0x0003e80000100800 */
[----:B-----5:R-:W5:Y:S01]  /*38f60*/  LDL R7, [R1+0xb6c] ;  /* 0x000b6c0001077983 */ /* 0x020f620000100800 */
[----:B------:R-:W-:Y:S01]  /*38f70*/  MOV R5, R22 ;  /* 0x0000001600057202 */ /* 0x000fe20000000f00 */
[----:B------:R-:W-:-:S04]  /*38f80*/  IMAD.X R21, R21, 0x1, R3, P5 ;  /* 0x0000000115157824 */ /* 0x000fc800028e0603 */
[----:B------:R1:W-:Y:S02]  /*38f90*/  LDGSTS.E [R6+0x42380], desc[UR16][R4.64], P3 ;  /* 0x4238000004067fae */ /* 0x0003e400099a1010 */
[----:B-1----:R-:W-:Y:S02]  /*38fa0*/  IMAD.MOV.U32 R4, RZ, RZ, R20 ;  /* 0x000000ffff047224 */ /* 0x002fe400078e0014 */
[----:B------:R-:W-:-:S05]  /*38fb0*/  IMAD.MOV.U32 R5, RZ, RZ, R21 ;  /* 0x000000ffff057224 */ /* 0x000fca00078e0015 */
[----:B------:R1:W-:Y:S04]  /*38fc0*/  LDGSTS.E [R6+0x42780], desc[UR16][R4.64], P3 ;  /* 0x4278000004067fae */ /* 0x0003e800099a1010 */
[----:B------:R1:W-:Y:S01]  /*38fd0*/  STL [R1+0x8f0], R21 ;  /* 0x0008f01501007387 */ /* 0x0003e20000100800 */
[----:B------:R-:W-:-:S04]  /*38fe0*/  UIADD3 UR13, UPT, UPT, UR13, 0x1, URZ ;  /* 0x000000010d0d7890 */ /* 0x000fc8000fffe0ff */
[----:B------:R-:W-:-:S04]  /*38ff0*/  UISETP.GT.AND UP1, UPT, UR13, 0x1, UPT ;  /* 0x000000010d00788c */ /* 0x000fc8000bf24270 */
[----:B------:R-:W-:Y:S02]  /*39000*/  USEL UR9, URZ, 0x1, !UP1 ;  /* 0x00000001ff097887 */ /* 0x000fe4000c800000 */
[----:B------:R-:W-:Y:S02]  /*39010*/  USEL UR13, UR13, URZ, !UP1 ;  /* 0x000000ff0d0d7287 */ /* 0x000fe4000c800000 */
[----:B------:R-:W-:Y:S01]  /*39020*/  ULOP3.LUT UR9, UR4, UR9, URZ, 0x3c, !UPT ;  /* 0x0000000904097292 */ /* 0x000fe2000f8e3cff */
[----:B---3--:R-:W-:-:S05]  /*39030*/  IADD3 R18, P4, PT, R18, R80, RZ ;  /* 0x0000005012127210 */ /* 0x008fca0007f9e0ff */
[----:B-1----:R-:W-:Y:S01]  /*39040*/  IMAD.MOV.U32 R4, RZ, RZ, R18 ;  /* 0x000000ffff047224 */ /* 0x002fe200078e0012 */
[----:B------:R-:W-:Y:S02]  /*39050*/  IADD3 R16, P5, PT, R16, R80, RZ ;  /* 0x0000005010107210 */ /* 0x000fe40007fbe0ff */
[----:B------:R-:W-:-:S04]  /*39060*/  IADD3.X R19, PT, PT, R19, R3, RZ, P4, !PT ;  /* 0x0000000313137210 */ /* 0x000fc800027fe4ff */
[----:B------:R-:W-:Y:S01]  /*39070*/  MOV R5, R19 ;  /* 0x0000001300057202 */ /* 0x000fe20000000f00 */
[----:B------:R-:W-:-:S04]  /*39080*/  IMAD.X R17, R17, 0x1, R3, P5 ;  /* 0x0000000111117824 */ /* 0x000fc800028e0603 */
[----:B------:R1:W-:Y:S01]  /*39090*/  LDGSTS.E [R6+0x42b80], desc[UR16][R4.64], P3 ;  /* 0x42b8000004067fae */ /* 0x0003e200099a1010 */
[----:B--2---:R-:W-:-:S04]  /*390a0*/  IADD3 R14, P4, PT, R14, R80, RZ ;  /* 0x000000500e0e7210 */ /* 0x004fc80007f9e0ff */
[----:B------:R-:W-:Y:S01]  /*390b0*/  IADD3.X R15, PT, PT, R15, R3, RZ, P4, !PT ;  /* 0x000000030f0f7210 */ /* 0x000fe200027fe4ff */
[----:B-1----:R-:W-:Y:S02]  /*390c0*/  IMAD.MOV.U32 R4, RZ, RZ, R16 ;  /* 0x000000ffff047224 */ /* 0x002fe400078e0010 */
[----:B------:R-:W-:-:S05]  /*390d0*/  IMAD.MOV.U32 R5, RZ, RZ, R17 ;  /* 0x000000ffff057224 */ /* 0x000fca00078e0011 */
[----:B------:R1:W-:Y:S01]  /*390e0*/  LDGSTS.E [R6+0x42f80], desc[UR16][R4.64], P3 ;  /* 0x42f8000004067fae */ /* 0x0003e200099a1010 */
[----:B------:R-:W-:Y:S01]  /*390f0*/  IADD3 R12, P5, PT, R12, R80, RZ ;  /* 0x000000500c0c7210 */ /* 0x000fe20007fbe0ff */
[----:B-1----:R-:W-:Y:S01]  /*39100*/  IMAD.MOV.U32 R4, RZ, RZ, R14 ;  /* 0x000000ffff047224 */ /* 0x002fe200078e000e */
[----:B------:R-:W-:-:S03]  /*39110*/  MOV R5, R15 ;  /* 0x0000000f00057202 */ /* 0x000fc60000000f00 */
[----:B------:R-:W-:Y:S01]  /*39120*/  IMAD.X R13, R13, 0x1, R3, P5 ;  /* 0x000000010d0d7824 */ /* 0x000fe200028e0603 */
[----:B------:R2:W-:Y:S04]  /*39130*/  STL [R1+0x934], R18 ;  /* 0x0009341201007387 */ /* 0x0005e80000100800 */
[----:B------:R1:W-:Y:S04]  /*39140*/  LDGSTS.E [R6+0x43380], desc[UR16][R4.64], P3 ;  /* 0x4338000004067fae */ /* 0x0003e800099a1010 */
[----:B------:R2:W-:Y:S04]  /*39150*/  STL [R1+0x930], R19 ;  /* 0x0009301301007387 */ /* 0x0005e80000100800 */
[----:B------:R2:W-:Y:S01]  /*39160*/  STL [R1+0x974], R16 ;  /* 0x0009741001007387 */ /* 0x0005e20000100800 */
[----:B-1----:R-:W-:-:S02]  /*39170*/  IMAD.MOV.U32 R4, RZ, RZ, R12 ;  /* 0x000000ffff047224 */ /* 0x002fc400078e000c */
[----:B------:R-:W-:Y:S01]  /*39180*/  IMAD.MOV.U32 R5, RZ, RZ, R13 ;  /* 0x000000ffff057224 */ /* 0x000fe200078e000d */
[----:B------:R2:W-:Y:S04]  /*39190*/  STL [R1+0x970], R17 ;  /* 0x0009701101007387 */ /* 0x0005e80000100800 */
[----:B------:R1:W-:Y:S04]  /*391a0*/  LDGSTS.E [R6+0x43780], desc[UR16][R4.64], P3 ;  /* 0x4378000004067fae */ /* 0x0003e800099a1010 */
[----:B------:R2:W-:Y:S04]  /*391b0*/  STL [R1+0x9b4], R14 ;  /* 0x0009b40e01007387 */ /* 0x0005e80000100800 */
[----:B------:R2:W-:Y:S04]  /*391c0*/  STL [R1+0x9b0], R15 ;  /* 0x0009b00f01007387 */ /* 0x0005e80000100800 */
[----:B------:R2:W-:Y:S04]  /*391d0*/  STL [R1+0x9f4], R12 ;  /* 0x0009f40c01007387 */ /* 0x0005e80000100800 */
[----:B------:R2:W-:Y:S01]  /*391e0*/  STL [R1+0x9f0], R13 ;  /* 0x0009f00d01007387 */ /* 0x0005e20000100800 */
[----:B------:R-:W-:-:S05]  /*391f0*/  IADD3 R10, P4, PT, R10, R80, RZ ;  /* 0x000000500a0a7210 */ /* 0x000fca0007f9e0ff */
[----:B-1----:R-:W-:Y:S01]  /*39200*/  IMAD.MOV.U32 R4, RZ, RZ, R10 ;  /* 0x000000ffff047224 */ /* 0x002fe200078e000a */
[----:B------:R-:W-:Y:S02]  /*39210*/  IADD3 R8, P5, PT, R8, R80, RZ ;  /* 0x0000005008087210 */ /* 0x000fe40007fbe0ff */
[----:B----4-:R-:W-:-:S04]  /*39220*/  IADD3.X R11, PT, PT, R11, R3, RZ, P4, !PT ;  /* 0x000000030b0b7210 */ /* 0x010fc800027fe4ff */
[----:B------:R-:W-:Y:S01]  /*39230*/  MOV R5, R11 ;  /* 0x0000000b00057202 */ /* 0x000fe20000000f00 */
[----:B------:R-:W-:Y:S01]  /*39240*/  IMAD.X R9, R9, 0x1, R3, P5 ;  /* 0x0000000109097824 */ /* 0x000fe200028e0603 */
[----:B------:R2:W-:Y:S04]  /*39250*/  STL [R1+0xa34], R10 ;  /* 0x000a340a01007387 */ /* 0x0005e80000100800 */
[----:B------:R2:W-:Y:S04]  /*39260*/  STL [R1+0xa30], R11 ;  /* 0x000a300b01007387 */ /* 0x0005e80000100800 */
[----:B------:R1:W-:Y:S04]  /*39270*/  LDGSTS.E [R6+0x43b80], desc[UR16][R4.64], P3 ;  /* 0x43b8000004067fae */ /* 0x0003e800099a1010 */
[----:B------:R2:W-:Y:S04]  /*39280*/  STL [R1+0xa74], R8 ;  /* 0x000a740801007387 */ /* 0x0005e80000100800 */
[----:B------:R2:W-:Y:S01]  /*39290*/  STL [R1+0xa70], R9 ;  /* 0x000a700901007387 */ /* 0x0005e20000100800 */
[----:B-1----:R-:W-:-:S02]  /*392a0*/  IMAD.MOV.U32 R4, RZ, RZ, R8 ;  /* 0x000000ffff047224 */ /* 0x002fc400078e0008 */
[----:B------:R-:W-:-:S05]  /*392b0*/  IMAD.MOV.U32 R5, RZ, RZ, R9 ;  /* 0x000000ffff057224 */ /* 0x000fca00078e0009 */
[----:B------:R1:W-:Y:S01]  /*392c0*/  LDGSTS.E [R6+0x43f80], desc[UR16][R4.64], P3 ;  /* 0x43f8000004067fae */ /* 0x0003e200099a1010 */
[----:B-----5:R-:W-:-:S03]  /*392d0*/  ISETP.NE.U32.AND P3, PT, R82, R7, PT ;  /* 0x000000075200720c */ /* 0x020fc60003f65070 */
[----:B------:R-:W0:Y:S01]  /*392e0*/  LDGDEPBAR ;  /* 0x00000000000079af */ /* 0x000e220000000000 */
[----:B------:R-:W-:Y:S01]  /*392f0*/  IADD3 R82, PT, PT, R82, 0x1, RZ ;  /* 0x0000000152527810 */ /* 0x000fe20007ffe0ff */
[----:B-1----:R-:W-:-:S08]  /*39300*/  IMAD.U32 R4, RZ, RZ, UR4 ;  /* 0x00000004ff047e24 */ /* 0x002fd0000f8e00ff */
[----:B--2---:R-:W-:Y:S05]  /*39310*/  @P3 BRA `(.L_x_12) ;  /* 0xfffffee8006c3947 */ /* 0x004fea000383ffff */
.L_x_9:
[----:B-1----:R-:W1:Y:S01]  /*39320*/  LDC R4, c[0x0][0x3b4] ;  /* 0x0000ed00ff047b82 */ /* 0x002e620000000800 */
[----:B------:R-:W2:Y:S01]  /*39330*/  LDCU UR30, c[0x0][0x3b8] ;  /* 0x00007700ff1e77ac */ /* 0x000ea20008000800 */
[----:B------:R-:W3:Y:S01]  /*39340*/  LDCU.64 UR32, c[0x0][0x398] ;  /* 0x00007300ff2077ac */ /* 0x000ee20008000a00 */
[----:B------:R-:W4:Y:S01]  /*39350*/  LDCU.64 UR34, c[0x0][0x398] ;  /* 0x00007300ff2277ac */ /* 0x000f220008000a00 */
[----:B------:R-:W1:Y:S01]  /*39360*/  LDCU.128 UR12, c[0x0][0x390] ;  /* 0x00007200ff0c77ac */ /* 0x000e620008000c00 */
[----:B------:R-:W-:Y:S05]  /*39370*/  @!P1 BRA `(.L_x_13) ;  /* 0x0000000000109947 */ /* 0x000fea0003800000 */
[----:B------:R-:W-:-:S06]  /*39380*/  USHF.L.U32 UR4, UR4, 0x1f, URZ ;  /* 0x0000001f04047899 */ /* 0x000fcc00080006ff */
[----:B------:R-:W-:-:S04]  /*39390*/  IMAD.U32 R0, RZ, RZ, UR4 ;  /* 0x00000004ff007e24 */ /* 0x000fc8000f8e00ff */
[----:B------:R-:W4:Y:S02]  /*393a0*/  SYNCS.PHASECHK.TRANS64.TRYWAIT P0, [UR8], R0 ;  /* 0x00000000ff0075a7 */ /* 0x000f240008001108 */
[----:B----4-:R-:W-:Y:S05]  /*393b0*/  @!P0 BRA `(.L_x_14) ;  /* 0x0000006400c08947 */ /* 0x010fea0003800000 */
.L_x_13:
[----:B------:R-:W-:-:S04]  /*393c0*/  DEPBAR.LE SB0, 0x0 ;  /* 0x000080000000791a */ /* 0x000fc80000000000 */
[----:B------:R-:W-:Y:S01]  /*393d0*/  BAR.SYNC.DEFER_BLOCKING 0x0 ;  /* 0x0000000000007b1d */ /* 0x000fe20000010000 */
[C---:B-1---5:R-:W-:Y:S01]  /*393e0*/  IMAD R201, R199.reuse, R4, RZ ;  /* 0x00000004c7c97224 */ /* 0x062fe200078e02ff */
[----:B------:R-:W-:-:S04]  /*393f0*/  ISETP.GE.AND P0, PT, R199, UR14, PT ;  /* 0x0000000ec7007c0c */ /* 0x000fc8000bf06270 */
[----:B------:R-:W1:Y:S01]  /*39400*/  LDCU.64 UR4, c[0x0][0x398] ;  /* 0x00007300ff0477ac */ /* 0x000e620008000a00 */
[C---:B--2---:R-:W-:Y:S02]  /*39410*/  IMAD R0, R198.reuse, UR30, RZ ;  /* 0x0000001ec6007c24 */ /* 0x044fe4000f8e02ff */
[----:B------:R-:W-:Y:S01]  /*39420*/  VIADD R5, R198, 0x7f ;  /* 0x0000007fc6057836 */ /* 0x000fe20000000000 */
[----:B------:R-:W2:Y:S01]  /*39430*/  LDCU.64 UR22, c[0x0][0x398] ;  /* 0x00007300ff1677ac */ /* 0x000ea20008000a00 */
[----:B------:R-:W4:Y:S01]  /*39440*/  LDCU.64 UR28, c[0x0][0x398] ;  /* 0x00007300ff1c77ac */ /* 0x000f220008000a00 */
[----:B------:R-:W3:Y:S01]  /*39450*/  LDCU.64 UR26, c[0x0][0x398] ;  /* 0x00007300ff1a77ac */ /* 0x000ee20008000a00 */
[----:B------:R-:W1:Y:S01]  /*39460*/  LDCU.64 UR8, c[0x0][0x398] ;  /* 0x00007300ff0877ac */ /* 0x000e620008000a00 */
[----:B------:R-:W1:Y:S02]  /*39470*/  @!P2 SYNCS.CCTL.IV [UR7+0x70000] ;  /* 0x07000000ff00a9b1 */ /* 0x000e640008000007 */
[----:B-1----:R-:W-:Y:S01]  /*39480*/  BAR.SYNC.DEFER_BLOCKING 0x0 ;  /* 0x0000000000007b1d */ /* 0x002fe20000010000 */
[----:B------:R-:W-:-:S05]  /*39490*/  LEA R2, P1, R201, UR12, 0x2 ;  /* 0x0000000cc9027c11 */ /* 0x000fca000f8210ff */
[----:B------:R-:W1:Y:S01]  /*394a0*/  LDCU.64 UR24, c[0x0][0x398] ;  /* 0x00007300ff1877ac */ /* 0x000e620008000a00 */
[----:B------:R-:W1:Y:S01]  /*394b0*/  LDTM.x64 R8, tmem[UR11] ;  /* 0x0000000b000879ee */ /* 0x000e620008340000 */
[----:B----4-:R-:W-:Y:S01]  /*394c0*/  ISETP.LT.AND P0, PT, R198, UR35, !P0 ;  /* 0x00000023c6007c0c */ /* 0x010fe2000c701270 */
[----:B------:R-:W-:Y:S01]  /*394d0*/  LDTM.x64 R132, tmem[UR11+0x40] ;  /* 0x0000400b008479ee */ /* 0x000fe20008340000 */
[----:B------:R-:W-:Y:S01]  /*394e0*/  LEA.HI.X.SX32 R3, R201, UR13, 0x2, P1 ;  /* 0x0000000dc9037c11 */ /* 0x000fe200088f16ff */
[----:B------:R-:W4:Y:S01]  /*394f0*/  LDCU.64 UR18, c[0x0][0x398] ;  /* 0x00007300ff1277ac */ /* 0x000f220008000a00 */
[----:B---3--:R-:W-:Y:S01]  /*39500*/  ISETP.GE.AND P1, PT, R5, UR33, PT ;  /* 0x0000002105007c0c */ /* 0x008fe2000bf26270 */
[----:B------:R-:W-:Y:S01]  /*39510*/  IMAD.WIDE R196, R0, 0x4, R2 ;  /* 0x0000000400c47825 */ /* 0x000fe200078e0202 */
[----:B------:R-:W-:Y:S01]  /*39520*/  LEA R201, R4, R201, 0x7 ;  /* 0x000000c904c97211 */ /* 0x000fe200078e38ff */
[----:B------:R-:W3:Y:S01]  /*39530*/  LDCU.64 UR20, c[0x0][0x398] ;  /* 0x00007300ff1477ac */ /* 0x000ee20008000a00 */
[----:B------:R-:W2:Y:S01]  /*39540*/  LDCU UR51, c[0x0][0x398] ;  /* 0x00007300ff3377ac */ /* 0x000ea20008000800 */
[----:B------:R-:W2:Y:S01]  /*39550*/  @!P2 SYNCS.CCTL.IV [UR7+0x70008] ;  /* 0x07000800ff00a9b1 */ /* 0x000ea20008000007 */
[----:B------:R-:W2:Y:S01]  /*39560*/  LDCU.64 UR6, c[0x0][0x398] ;  /* 0x00007300ff0677ac */ /* 0x000ea20008000a00 */
[----:B------:R-:W2:Y:S01]  /*39570*/  LDCU UR60, c[0x0][0x398] ;  /* 0x00007300ff3c77ac */ /* 0x000ea20008000800 */
[----:B-1----:R-:W-:Y:S01]  /*39580*/  STL [R1+0x4], R9 ;  /* 0x0000040901007387 */ /* 0x002fe20000100800 */
[----:B------:R-:W-:Y:S01]  /*39590*/  IMAD.MOV.U32 R207, RZ, RZ, R68 ;  /* 0x000000ffffcf7224 */ /* 0x000fe200078e0044 */
[----:B------:R-:W-:Y:S01]  /*395a0*/  MOV R205, R70 ;  /* 0x0000004600cd7202 */ /* 0x000fe20000000f00 */
[----:B------:R-:W-:Y:S01]  /*395b0*/  IMAD.MOV.U32 R206, RZ, RZ, R69 ;  /* 0x000000ffffce7224 */ /* 0x000fe200078e0045 */
[----:B------:R-:W-:Y:S01]  /*395c0*/  STL.64 [R1+0x8], R10 ;  /* 0x0000080a01007387 */ /* 0x000fe20000100a00 */
        /* <DEDUP_REMOVED lines=15> */
[----:B------:R-:W1:Y:S01]  /*396c0*/  LDTM.x64 R68, tmem[UR11+0x80] ;  /* 0x0000800b004479ee */ /* 0x000e620008340000 */
        /* <DEDUP_REMOVED lines=28> */
[----:B------:R-:W-:Y:S01]  /*39890*/  STL [R1+0x38], R22 ;  /* 0x0000381601007387 */ /* 0x000fe20000100800 */
[----:B------:R-:W-:Y:S01]  /*398a0*/  IMAD.MOV.U32 R221, RZ, RZ, R54 ;  /* 0x000000ffffdd7224 */ /* 0x000fe200078e0036 */
[----:B------:R-:W1:Y:S01]  /*398b0*/  LDCU UR73, c[0x0][0x398] ;  /* 0x00007300ff4977ac */ /* 0x000e620008000800 */
[----:B------:R-:W-:Y:S01]  /*398c0*/  IMAD.MOV.U32 R219, RZ, RZ, R56 ;  /* 0x000000ffffdb7224 */ /* 0x000fe200078e0038 */
[----:B------:R2:W-:Y:S01]  /*398d0*/  STL [R1+0x11f8], R249 ;  /* 0x0011f8f901007387 */ /* 0x0005e20000100800 */
[----:B------:R-:W-:Y:S01]  /*398e0*/  IMAD.MOV.U32 R218, RZ, RZ, R57 ;  /* 0x000000ffffda7224 */ /* 0x000fe200078e0039 */
[----:B------:R-:W1:Y:S01]  /*398f0*/  LDCU UR33, c[0x0][0x398] ;  /* 0x00007300ff2177ac */ /* 0x000e620008000800 */
[----:B------:R-:W-:-:S02]  /*39900*/  IMAD.MOV.U32 R216, RZ, RZ, R59 ;  /* 0x000000ffffd87224 */ /* 0x000fc400078e003b */
[----:B------:R-:W-:Y:S01]  /*39910*/  IMAD.MOV.U32 R215, RZ, RZ, R60 ;  /* 0x000000ffffd77224 */ /* 0x000fe200078e003c */
[----:B------:R-:W1:Y:S01]  /*39920*/  LDCU UR59, c[0x0][0x398] ;  /* 0x00007300ff3b77ac */ /* 0x000e620008000800 */
[----:B------:R-:W-:Y:S02]  /*39930*/  IMAD.MOV.U32 R213, RZ, RZ, R62 ;  /* 0x000000ffffd57224 */ /* 0x000fe400078e003e */
[----:B------:R-:W-:Y:S01]  /*39940*/  IMAD.MOV.U32 R212, RZ, RZ, R63 ;  /* 0x000000ffffd47224 */ /* 0x000fe200078e003f */
[----:B--2---:R-:W2:Y:S01]  /*39950*/  LDL.LU R249, [R1+0x8] ;  /* 0x0000080001f97983 */ /* 0x004ea20000300800 */
[----:B------:R-:W-:Y:S01]  /*39960*/  IMAD.MOV.U32 R210, RZ, RZ, R65 ;  /* 0x000000ffffd27224 */ /* 0x000fe200078e0041 */
[----:B------:R-:W1:Y:S01]  /*39970*/  LDCU UR50, c[0x0][0x398] ;  /* 0x00007300ff3277ac */ /* 0x000e620008000800 */
[----:B------:R-:W-:Y:S02]  /*39980*/  IMAD.MOV.U32 R209, RZ, RZ, R66 ;  /* 0x000000ffffd17224 */ /* 0x000fe400078e0042 */
[----:B------:R-:W1:Y:S01]  /*39990*/  LDTM.x64 R4, tmem[UR11+0xc0] ;  /* 0x0000c00b000479ee */ /* 0x000e620008340000 */
[----:B------:R-:W-:Y:S01]  /*399a0*/  NOP ;  /* 0x0000000000007918 */ /* 0x000fe20000000000 */
[----:B------:R3:W-:Y:S01]  /*399b0*/  @P0 STG.E desc[UR16][R196.64], R202 ;  /* 0x000000cac4000986 */ /* 0x0007e2000c101910 */
[----:B------:R-:W-:Y:S01]  /*399c0*/  ISETP.GE.AND P0, PT, R198, UR15, PT ;  /* 0x0000000fc6007c0c */ /* 0x000fe2000bf06270 */
[----:B------:R-:W1:Y:S03]  /*399d0*/  LDCU UR11, c[0x0][0x398] ;  /* 0x00007300ff0b77ac */ /* 0x000e660008000800 */
[----:B------:R-:W-:Y:S01]  /*399e0*/  ISETP.LT.AND P0, PT, R200, UR4, !P0 ;  /* 0x00000004c8007c0c */ /* 0x000fe2000c701270 */
[----:B------:R4:W-:Y:S01]  /*399f0*/  STL [R1+0x11f4], R250 ;  /* 0x0011f4fa01007387 */ /* 0x0009e20000100800 */
[----:B------:R-:W1:Y:S01]  /*39a00*/  LDCU UR4, c[0x0][0x398] ;  /* 0x00007300ff0477ac */ /* 0x000e620008000800 */
[----:B------:R-:W2:Y:S01]  /*39a10*/  LDCU UR71, c[0x0][0x398] ;  /* 0x00007300ff4777ac */ /* 0x000ea20008000800 */
[C---:B---3--:R-:W-:Y:S01]  /*39a20*/  LEA R196, P2, R201.reuse, UR12, 0x2 ;  /* 0x0000000cc9c47c11 */ /* 0x048fe2000f8410ff */
[----:B------:R-:W3:Y:S03]  /*39a30*/  LDCU UR72, c[0x0][0x398] ;  /* 0x00007300ff4877ac */ /* 0x000ee60008000800 */
[----:B------:R-:W-:Y:S01]  /*39a40*/  LEA.HI.X.SX32 R197, R201, UR13, 0x2, P2 ;  /* 0x0000000dc9c57c11 */ /* 0x000fe200090f16ff */
[----:B----4-:R-:W4:Y:S01]  /*39a50*/  LDL.LU R250, [R1+0xc] ;  /* 0x00000c0001fa7983 */ /* 0x010f220000300800 */
[----:B------:R-:W2:Y:S01]  /*39a60*/  LDCU.64 UR12, c[0x0][0x398] ;  /* 0x00007300ff0c77ac */ /* 0x000ea20008000a00 */
[----:B------:R-:W-:-:S02]  /*39a70*/  IMAD.WIDE R202, R0, 0x4, R196 ;  /* 0x0000000400ca7825 */ /* 0x000fc400078e02c4 */
[----:B------:R3:W-:Y:S01]  /*39a80*/  STL [R1+0x11f0], R251 ;  /* 0x0011f0fb01007387 */ /* 0x0007e20000100800 */
[----:B------:R-:W2:Y:S03]  /*39a90*/  LDCU UR42, c[0x0][0x398] ;  /* 0x00007300ff2a77ac */ /* 0x000ea60008000800 */
[----:B-1----:R1:W-:Y:S01]  /*39aa0*/  @P0 STG.E desc[UR16][R202.64], R68 ;  /* 0x00000044ca000986 */ /* 0x0023e2000c101910 */
[----:B------:R-:W2:Y:S01]  /*39ab0*/  LDCU UR48, c[0x0][0x398] ;  /* 0x00007300ff3077ac */ /* 0x000ea20008000800 */
[----:B------:R-:W2:Y:S02]  /*39ac0*/  LDCU UR43, c[0x0][0x398] ;  /* 0x00007300ff2b77ac */ /* 0x000ea40008000800 */
[----:B---3--:R-:W3:Y:S01]  /*39ad0*/  LDL.LU R251, [R1+0x10] ;  /* 0x0000100001fb7983 */ /* 0x008ee20000300800 */
[----:B------:R-:W2:Y:S01]  /*39ae0*/  LDCU UR77, c[0x0][0x398] ;  /* 0x00007300ff4d77ac */ /* 0x000ea20008000800 */
[----:B-1----:R-:W-:-:S02]  /*39af0*/  VIADD R68, R198, 0x1 ;  /* 0x00000001c6447836 */ /* 0x002fc40000000000 */
[----:B------:R1:W-:Y:S01]  /*39b00*/  STL [R1+0x11ec], R252 ;  /* 0x0011ecfc01007387 */ /* 0x0003e20000100800 */
[----:B------:R-:W2:Y:S02]  /*39b10*/  LDCU UR70, c[0x0][0x39c] ;  /* 0x00007380ff4677ac */ /* 0x000ea40008000800 */
[----:B------:R-:W-:Y:S01]  /*39b20*/  ISETP.GE.AND P0, PT, R68, UR15, PT ;  /* 0x0000000f44007c0c */ /* 0x000fe2000bf06270 */
[----:B------:R-:W2:Y:S01]  /*39b30*/  LDCU UR57, c[0x0][0x398] ;  /* 0x00007300ff3977ac */ /* 0x000ea20008000800 */
[----:B------:R-:W2:Y:S01]  /*39b40*/  LDCU UR49, c[0x0][0x39c] ;  /* 0x00007380ff3177ac */ /* 0x000ea20008000800 */
[----:B-1----:R-:W2:Y:S01]  /*39b50*/  LDL.LU R252, [R1+0x14] ;  /* 0x0000140001fc7983 */ /* 0x002ea20000300800 */
[----:B------:R-:W1:Y:S03]  /*39b60*/  LDCU UR58, c[0x0][0x398] ;  /* 0x00007300ff3a77ac */ /* 0x000e660008000800 */
[----:B------:R-:W2:Y:S01]  /*39b70*/  LDL.LU R201, [R1+0x38] ;  /* 0x0000380001c97983 */ /* 0x000ea20000300800 */
[----:B------:R-:W1:Y:S03]  /*39b80*/  LDCU UR69, c[0x0][0x39c] ;  /* 0x00007380ff4577ac */ /* 0x000e660008000800 */
[----:B------:R-:W2:Y:S01]  /*39b90*/  LDL.LU R68, [R1+0x4] ;  /* 0x0000040001447983 */ /* 0x000ea20000300800 */
[----:B------:R-:W-:Y:S01]  /*39ba0*/  ISETP.LT.AND P2, PT, R199, UR22, !P0 ;  /* 0x00000016c7007c0c */ /* 0x000fe2000c741270 */
[----:B------:R-:W-:Y:S01]  /*39bb0*/  VIADD R0, R0, UR30 ;  /* 0x0000001e00007c36 */ /* 0x000fe20008000000 */
[----:B------:R-:W-:Y:S01]  /*39bc0*/  ISETP.LT.AND P0, PT, R200, UR28, !P0 ;  /* 0x0000001cc8007c0c */ /* 0x000fe2000c701270 */
[----:B------:R-:W1:Y:S02]  /*39bd0*/  LDCU UR68, c[0x0][0x398] ;  /* 0x00007300ff4477ac */ /* 0x000e640008000800 */
[C---:B------:R-:W-:Y:S01]  /*39be0*/  IMAD.WIDE R202, R0.reuse, 0x4, R2 ;  /* 0x0000000400ca7825 */ /* 0x040fe200078e0202 */
[----:B------:R-:W1:Y:S01]  /*39bf0*/  LDCU UR41, c[0x0][0x398] ;  /* 0x00007300ff2977ac */ /* 0x000e620008000800 */
        /* <DEDUP_REMOVED lines=29> */
[----:B--2---:R2:W-:Y:S02]  /*39dd0*/  @P2 STG.E desc[UR16][R202.64], R68 ;  /* 0x00000044ca002986 */ /* 0x0045e4000c101910 */
[----:B--2---:R-:W-:Y:S01]  /*39de0*/  IMAD.WIDE R202, R0, 0x4, R196 ;  /* 0x0000000400ca7825 */ /* 0x004fe200078e02c4 */
[----:B------:R-:W-:-:S04]  /*39df0*/  IADD3 R68, PT, PT, R198, 0x2, RZ ;  /* 0x00000002c6447810 */ /* 0x000fc80007ffe0ff */
[----:B------:R2:W-:Y:S01]  /*39e00*/  @P0 STG.E desc[UR16][R202.64], R69 ;  /* 0x00000045ca000986 */ /* 0x0005e2000c101910 */
[----:B------:R-:W-:-:S04]  /*39e10*/  ISETP.GE.AND P0, PT, R68, UR15, PT ;  /* 0x0000000f44007c0c */ /* 0x000fc8000bf06270 */
[----:B------:R-:W-:Y:S01]  /*39e20*/  ISETP.LT.AND P2, PT, R199, UR12, !P0 ;  /* 0x0000000cc7007c0c */ /* 0x000fe2000c741270 */
[----:B------:R-:W-:Y:S01]  /*39e30*/  VIADD R0, R0, UR30 ;  /* 0x0000001e00007c36 */ /* 0x000fe20008000000 */
[----:B------:R-:W-:Y:S01]  /*39e40*/  ISETP.LT.AND P0, PT, R200, UR26, !P0 ;  /* 0x0000001ac8007c0c */ /* 0x000fe2000c701270 */
[----:B------:R-:W1:Y:S02]  /*39e50*/  LDCU UR26, c[0x0][0x398] ;  /* 0x00007300ff1a77ac */ /* 0x000e640008000800 */
[C---:B--2---:R-:W-:Y:S01]  /*39e60*/  IMAD.WIDE R68, R0.reuse, 0x4, R2 ;  /* 0x0000000400447825 */ /* 0x044fe200078e0202 */
[----:B------:R-:W2:Y:S01]  /*39e70*/  LDL.LU R202, [R1+0x30] ;  /* 0x0000300001ca7983 */ /* 0x000ea20000300800 */
[----:B------:R-:W1:Y:S03]  /*39e80*/  LDCU UR12, c[0x0][0x39c] ;  /* 0x00007380ff0c77ac */ /* 0x000e660008000800 */
[----:B------:R-:W2:Y:S04]  /*39e90*/  LDL.LU R203, [R1+0x34] ;  /* 0x0000340001cb7983 */ /* 0x000ea80000300800 */
[----:B------:R1:W-:Y:S02]  /*39ea0*/  @P2 STG.E desc[UR16][R68.64], R249 ;  /* 0x000000f944002986 */ /* 0x0003e4000c101910 */
[----:B-1----:R-:W-:-:S02]  /*39eb0*/  IMAD.WIDE R68, R0, 0x4, R196 ;  /* 0x0000000400447825 */ /* 0x002fc400078e02c4 */
[----:B------:R-:W2:Y:S04]  /*39ec0*/  LDL.LU R249, [R1+0x11f8] ;  /* 0x0011f80001f97983 */ /* 0x000ea80000300800 */
[----:B------:R1:W-:Y:S02]  /*39ed0*/  @P0 STG.E desc[UR16][R68.64], R70 ;  /* 0x0000004644000986 */ /* 0x0003e4000c101910 */
[----:B-1----:R-:W-:Y:S01]  /*39ee0*/  VIADD R68, R198, 0x3 ;  /* 0x00000003c6447836 */ /* 0x002fe20000000000 */
[----:B------:R-:W-:Y:S01]  /*39ef0*/  IADD3 R0, PT, PT, R0, UR30, RZ ;  /* 0x0000001e00007c10 */ /* 0x000fe2000fffe0ff */
[----:B------:R-:W2:Y:S03]  /*39f00*/  LDL.LU R70, [R1+0x18] ;  /* 0x0000180001467983 */ /* 0x000ea60000300800 */
[----:B------:R-:W-:-:S04]  /*39f10*/  ISETP.GE.AND P0, PT, R68, UR15, PT ;  /* 0x0000000f44007c0c */ /* 0x000fc8000bf06270 */
[----:B------:R-:W-:Y:S01]  /*39f20*/  ISETP.LT.AND P2, PT, R199, UR8, !P0 ;  /* 0x00000008c7007c0c */ /* 0x000fe2000c741270 */
[----:B------:R-:W-:Y:S01]  /*39f30*/  IMAD.WIDE R68, R0, 0x4, R2 ;  /* 0x0000000400447825 */ /* 0x000fe200078e0202 */
[----:B------:R-:W-:Y:S01]  /*39f40*/  ISETP.LT.AND P0, PT, R200, UR24, !P0 ;  /* 0x00000018c8007c0c */ /* 0x000fe2000c701270 */
[----:B------:R-:W1:Y:S01]  /*39f50*/  LDCU UR24, c[0x0][0x398] ;  /* 0x00007300ff1877ac */ /* 0x000e620008000800 */
[----:B------:R-:W1:Y:S09]  /*39f60*/  LDCU UR8, c[0x0][0x398] ;  /* 0x00007300ff0877ac */ /* 0x000e720008000800 */
[----:B----4-:R4:W-:Y:S02]  /*39f70*/  @P2 STG.E desc[UR16][R68.64], R250 ;  /* 0x000000fa44002986 */ /* 0x0109e4000c101910 */
[----:B----4-:R-:W-:-:S02]  /*39f80*/  IMAD.WIDE R68, R0, 0x4, R196 ;  /* 0x0000000400447825 */ /* 0x010fc400078e02c4 */
[----:B------:R-:W4:Y:S04]  /*39f90*/  LDL.LU R250, [R1+0x11f4] ;  /* 0x0011f40001fa7983 */ /* 0x000f280000300800 */
[----:B------:R1:W-:Y:S02]  /*39fa0*/  @P0 STG.E desc[UR16][R68.64], R71 ;  /* 0x0000004744000986 */ /* 0x0003e4000c101910 */
[----:B-1----:R-:W-:Y:S02]  /*39fb0*/  VIADD R68, R198, 0x4 ;  /* 0x00000004c6447836 */ /* 0x002fe40000000000 */
[----:B------:R-:W4:Y:S03]  /*39fc0*/  LDL.LU R71, [R1+0x1c] ;  /* 0x00001c0001477983 */ /* 0x000f260000300800 */
[----:B------:R-:W-:-:S04]  /*39fd0*/  ISETP.GE.AND P0, PT, R68, UR15, PT ;  /* 0x0000000f44007c0c */ /* 0x000fc8000bf06270 */
[----:B------:R-:W-:Y:S01]  /*39fe0*/  ISETP.LT.AND P2, PT, R199, UR18, !P0 ;  /* 0x00000012c7007c0c */ /* 0x000fe2000c741270 */
[----:B------:R-:W-:Y:S01]  /*39ff0*/  VIADD R0, R0, UR30 ;  /* 0x0000001e00007c36 */ /* 0x000fe20008000000 */
[----:B------:R-:W-:Y:S01]  /*3a000*/  ISETP.LT.AND P0, PT, R200, UR20, !P0 ;  /* 0x00000014c8007c0c */ /* 0x000fe2000c701270 */
[----:B------:R-:W1:Y:S02]  /*3a010*/  LDCU UR20, c[0x0][0x39c] ;  /* 0x00007380ff1477ac */ /* 0x000e640008000800 */
[C---:B------:R-:W-:Y:S01]  /*3a020*/  IMAD.WIDE R68, R0.reuse, 0x4, R2 ;  /* 0x0000000400447825 */ /* 0x040fe200078e0202 */
[----:B------:R-:W1:Y:S07]  /*3a030*/  LDCU UR18, c[0x0][0x39c] ;  /* 0x00007380ff1277ac */ /* 0x000e6e0008000800 */
[----:B---3--:R3:W-:Y:S02]  /*3a040*/  @P2 STG.E desc[UR16][R68.64], R251 ;  /* 0x000000fb44002986 */ /* 0x0087e4000c101910 */
[----:B---3--:R-:W-:-:S02]  /*3a050*/  IMAD.WIDE R68, R0, 0x4, R196 ;  /* 0x0000000400447825 */ /* 0x008fc400078e02c4 */
[----:B------:R-:W3:Y:S04]  /*3a060*/  LDL.LU R251, [R1+0x11f0] ;  /* 0x0011f00001fb7983 */ /* 0x000ee80000300800 */
[----:B------:R1:W-:Y:S02]  /*3a070*/  @P0 STG.E desc[UR16][R68.64], R72 ;  /* 0x0000004844000986 */ /* 0x0003e4000c101910 */
[----:B-1----:R-:W-:Y:S01]  /*3a080*/  IADD3 R68, PT, PT, R198, 0x5, RZ ;  /* 0x00000005c6447810 */ /* 0x002fe20007ffe0ff */
[----:B------:R-:W-:Y:S01]  /*3a090*/  VIADD R0, R0, UR30 ;  /* 0x0000001e00007c36 */ /* 0x000fe20008000000 */
[----:B------:R-:W3:Y:S02]  /*3a0a0*/  LDL.LU R72, [R1+0x24] ;  /* 0x0000240001487983 */ /* 0x000ee40000300800 */
[----:B------:R-:W-:-:S04]  /*3a0b0*/  ISETP.GE.AND P0, PT, R68, UR15, PT ;  /* 0x0000000f44007c0c */ /* 0x000fc8000bf06270 */
[----:B------:R-:W-:Y:S01]  /*3a0c0*/  ISETP.LT.AND P2, PT, R199, UR6, !P0 ;  /* 0x00000006c7007c0c */ /* 0x000fe2000c741270 */
[----:B------:R-:W-:Y:S01]  /*3a0d0*/  IMAD.WIDE R68, R0, 0x4, R2 ;  /* 0x0000000400447825 */ /* 0x000fe200078e0202 */
[----:B------:R-:W-:Y:S01]  /*3a0e0*/  ISETP.LT.AND P0, PT, R200, UR32, !P0 ;  /* 0x00000020c8007c0c */ /* 0x000fe2000c701270 */
[----:B------:R-:W1:Y:S01]  /*3a0f0*/  LDCU UR6, c[0x0][0x398] ;  /* 0x00007300ff0677ac */ /* 0x000e620008000800 */
[----:B------:R-:W1:Y:S09]  /*3a100*/  LDCU UR32, c[0x0][0x398] ;  /* 0x00007300ff2077ac */ /* 0x000e720008000800 */
[----:B------:R1:W-:Y:S02]  /*3a110*/  @P2 STG.E desc[UR16][R68.64], R252 ;  /* 0x000000fc44002986 */ /* 0x0003e4000c101910 */
[----:B-1----:R-:W-:-:S02]  /*3a120*/  IMAD.WIDE R68, R0, 0x4, R196 ;  /* 0x0000000400447825 */ /* 0x002fc400078e02c4 */
[----:B------:R-:W3:Y:S04]  /*3a130*/  LDL.LU R252, [R1+0x11ec] ;  /* 0x0011ec0001fc7983 */ /* 0x000ee80000300800 */
[----:B------:R1:W-:Y:S04]  /*3a140*/  @P0 STG.E desc[UR16][R68.64], R73 ;  /* 0x0000004944000986 */ /* 0x0003e8000c101910 */
[----:B-1----:R-:W3:Y:S01]  /*3a150*/  LDL.LU R73, [R1+0x20] ;  /* 0x0000200001497983 */ /* 0x002ee20000300800 */
[----:B------:R-:W-:-:S05]  /*3a160*/  VIADD R68, R198, 0x6 ;  /* 0x00000006c6447836 */ /* 0x000fca0000000000 */
[----:B------:R-:W-:-:S04]  /*3a170*/  ISETP.GE.AND P0, PT, R68, UR15, PT ;  /* 0x0000000f44007c0c */ /* 0x000fc8000bf06270 */
[----:B------:R-:W-:Y:S01]  /*3a180*/  ISETP.LT.AND P2, PT, R199, UR34, !P0 ;  /* 0x00000022c7007c0c */ /* 0x000fe2000c741270 */
[----:B------:R-:W1:Y:S01]  /*3a190*/  LDCU UR34, c[0x0][0x398] ;  /* 0x00007300ff2277ac */ /* 0x000e620008000800 */
[----:B------:R-:W-:Y:S02]  /*3a1a0*/  IADD3 R0, PT, PT, R0, UR30, RZ ;  /* 0x0000001e00007c10 */ /* 0x000fe4000fffe0ff */
[----:B------:R-:W-:Y:S01]  /*3a1b0*/  ISETP.LT.AND P0, PT, R200, UR4, !P0 ;  /* 0x00000004c8007c0c */ /* 0x000fe2000c701270 */
[----:B------:R-:W1:Y:S02]  /*3a1c0*/  LDCU UR4, c[0x0][0x398] ;  /* 0x00007300ff0477ac */ /* 0x000e640008000800 */
[----:B------:R-:W-:-:S06]  /*3a1d0*/  IMAD.WIDE R68, R0, 0x4, R2 ;  /* 0x0000000400447825 */ /* 0x000fcc00078e0202 */
[----:B--2---:R2:W-:Y:S02]  /*3a1e0*/  @P2 STG.E desc[UR16][R68.64], R70 ;  /* 0x0000004644002986 */ /* 0x0045e4000c101910 */
[----:B--2---:R-:W-:-:S04]  /*3a1f0*/  IMAD.WIDE R68, R0, 0x4, R196 ;  /* 0x0000000400447825 */ /* 0x004fc800078e02c4 */
[----:B------:R-:W-:Y:S01]  /*3a200*/  VIADD R70, R198, 0x7 ;  /* 0x00000007c6467836 */ /* 0x000fe20000000000 */
[----:B------:R2:W-:Y:S04]  /*3a210*/  @P0 STG.E desc[UR16][R68.64], R74 ;  /* 0x0000004a44000986 */ /* 0x0005e8000c101910 */
[----:B------:R-:W-:-:S04]  /*3a220*/  ISETP.GE.AND P0, PT, R70, UR15, PT ;  /* 0x0000000f46007c0c */ /* 0x000fc8000bf06270 */
[----:B-1----:R-:W-:Y:S01]  /*3a230*/  ISETP.LT.AND P2, PT, R199, UR4, !P0 ;  /* 0x00000004c7007c0c */ /* 0x002fe2000c741270 */
[----:B------:R-:W-:Y:S01]  /*3a240*/  VIADD R0, R0, UR30 ;  /* 0x0000001e00007c36 */ /* 0x000fe20008000000 */
[----:B------:R-:W-:Y:S01]  /*3a250*/  ISETP.LT.AND P0, PT, R200, UR6, !P0 ;  /* 0x00000006c8007c0c */ /* 0x000fe2000c701270 */
[----:B------:R-:W1:Y:S01]  /*3a260*/  LDCU UR4, c[0x0][0x398] ;  /* 0x00007300ff0477ac */ /* 0x000e620008000800 */
[----:B--2---:R-:W2:Y:S01]  /*3a270*/  LDL.LU R74, [R1+0x2c] ;  /* 0x00002c00014a7983 */ /* 0x004ea20000300800 */
[----:B------:R-:W-:Y:S01]  /*3a280*/  IMAD.WIDE R68, R0, 0x4, R2 ;  /* 0x0000000400447825 */ /* 0x000fe200078e0202 */
[----:B------:R-:W1:Y:S01]  /*3a290*/  LDCU UR6, c[0x0][0x398] ;  /* 0x00007300ff0677ac */ /* 0x000e620008000800 */
[----:B------:R-:W-:-:S06]  /*3a2a0*/  IADD3 R70, PT, PT, R198, 0x8, RZ ;  /* 0x00000008c6467810 */ /* 0x000fcc0007ffe0ff */
[----:B----4-:R4:W-:Y:S02]  /*3a2b0*/  @P2 STG.E desc[UR16][R68.64], R71 ;  /* 0x0000004744002986 */ /* 0x0109e4000c101910 */
[----:B----4-:R-:W-:-:S05]  /*3a2c0*/  IMAD.WIDE R68, R0, 0x4, R196 ;  /* 0x0000000400447825 */ /* 0x010fca00078e02c4 */
[----:B------:R4:W-:Y:S01]  /*3a2d0*/  @P0 STG.E desc[UR16][R68.64], R75 ;  /* 0x0000004b44000986 */ /* 0x0009e2000c101910 */
[----:B------:R-:W-:-:S04]  /*3a2e0*/  ISETP.GE.AND P0, PT, R70, UR15, PT ;  /* 0x0000000f46007c0c */ /* 0x000fc8000bf06270 */
[----:B-1----:R-:W-:Y:S01]  /*3a2f0*/  ISETP.LT.AND P2, PT, R199, UR4, !P0 ;  /* 0x00000004c7007c0c */ /* 0x002fe2000c741270 */
[----:B------:R-:W-:Y:S01]  /*3a300*/  VIADD R71, R0, UR30 ;  /* 0x0000001e00477c36 */ /* 0x000fe20008000000 */
[----:B------:R-:W-:Y:S01]  /*3a310*/  ISETP.LT.AND P0, PT, R200, UR6, !P0 ;  /* 0x00000006c8007c0c */ /* 0x000fe2000c701270 */
[----:B------:R-:W1:Y:S02]  /*3a320*/  LDCU UR4, c[0x0][0x398] ;  /* 0x00007300ff0477ac */ /* 0x000e640008000800 */
[----:B----4-:R-:W-:Y:S01]  /*3a330*/  IMAD.WIDE R68, R71, 0x4, R2 ;  /* 0x0000000447447825 */ /* 0x010fe200078e0202 */
[C---:B------:R-:W-:Y:S01]  /*3a340*/  IADD3 R70, PT, PT, R198.reuse, 0xc, RZ ;  /* 0x0000000cc6467810 */ /* 0x040fe20007ffe0ff */
[----:B------:R-:W4:Y:S02]  /*3a350*/  LDCU UR6, c[0x0][0x398] ;  /* 0x00007300ff0677ac */ /* 0x000f240008000800 */
[----:B------:R-:W-:-:S04]  /*3a360*/  VIADD R0, R198, 0x9 ;  /* 0x00000009c6007836 */ /* 0x000fc80000000000 */
[----:B---3--:R3:W-:Y:S02]  /*3a370*/  @P2 STG.E desc[UR16][R68.64], R73 ;  /* 0x0000004944002986 */ /* 0x0087e4000c101910 */
[----:B---3--:R-:W-:-:S05]  /*3a380*/  IMAD.WIDE R68, R71, 0x4, R196 ;  /* 0x0000000447447825 */ /* 0x008fca00078e02c4 */
[----:B------:R3:W-:Y:S01]  /*3a390*/  @P0 STG.E desc[UR16][R68.64], R76 ;  /* 0x0000004c44000986 */ /* 0x0007e2000c101910 */
[----:B------:R-:W-:-:S04]  /*3a3a0*/  ISETP.GE.AND P0, PT, R0, UR15, PT ;  /* 0x0000000f00007c0c */ /* 0x000fc8000bf06270 */
[----:B-1----:R-:W-:Y:S02]  /*3a3b0*/  ISETP.LT.AND P2, PT, R199, UR4, !P0 ;  /* 0x00000004c7007c0c */ /* 0x002fe4000c741270 */
[----:B------:R-:W-:Y:S01]  /*3a3c0*/  IADD3 R71, PT, PT, R71, UR30, RZ ;  /* 0x0000001e47477c10 */ /* 0x000fe2000fffe0ff */
[----:B------:R-:W-:Y:S01]  /*3a3d0*/  VIADD R0, R198, 0xa ;  /* 0x0000000ac6007836 */ /* 0x000fe20000000000 */
[----:B------:R-:W-:Y:S01]  /*3a3e0*/  ISETP.GE.AND P6, PT, R70, UR15, PT ;  /* 0x0000000f46007c0c */ /* 0x000fe2000bfc6270 */
[----:B------:R-:W1:Y:S02]  /*3a3f0*/  LDCU UR4, c[0x0][0x398] ;  /* 0x00007300ff0477ac */ /* 0x000e640008000800 */
[----:B---3--:R-:W-:-:S06]  /*3a400*/  IMAD.WIDE R68, R71, 0x4, R2 ;  /* 0x0000000447447825 */ /* 0x008fcc00078e0202 */
[----:B------:R3:W-:Y:S04]  /*3a410*/  @P2 STG.E desc[UR16][R68.64], R72 ;  /* 0x0000004844002986 */ /* 0x0007e8000c101910 */
[----:B---3--:R-:W3:Y:S01]  /*3a420*/  LDL.LU R72, [R1+0x28] ;  /* 0x0000280001487983 */ /* 0x008ee20000300800 */
[----:B------:R-:W-:Y:S01]  /*3a430*/  ISETP.LT.AND P0, PT, R200, UR11, !P0 ;  /* 0x0000000bc8007c0c */ /* 0x000fe2000c701270 */
[----:B------:R-:W-:Y:S01]  /*3a440*/  IMAD.WIDE R68, R71, 0x4, R196 ;  /* 0x0000000447447825 */ /* 0x000fe200078e02c4 */
[----:B------:R-:W1:Y:S11]  /*3a450*/  LDCU UR11, c[0x0][0x398] ;  /* 0x00007300ff0b77ac */ /* 0x000e760008000800 */
[----:B------:R1:W-:Y:S01]  /*3a460*/  @P0 STG.E desc[UR16][R68.64], R77 ;  /* 0x0000004d44000986 */ /* 0x0003e2000c101910 */
[----:B------:R-:W-:Y:S01]  /*3a470*/  ISETP.GE.AND P0, PT, R0, UR15, PT ;  /* 0x0000000f00007c0c */ /* 0x000fe2000bf06270 */
[----:B------:R-:W-:-:S03]  /*3a480*/  VIADD R0, R198, 0xb ;  /* 0x0000000bc6007836 */ /* 0x000fc60000000000 */
[----:B------:R-:W-:Y:S01]  /*3a490*/  ISETP.LT.AND P5, PT, R199, UR51, !P0 ;  /* 0x00000033c7007c0c */ /* 0x000fe2000c7a1270 */
[----:B------:R-:W-:Y:S01]  /*3a4a0*/  VIADD R73, R71, UR30 ;  /* 0x0000001e47497c36 */ /* 0x000fe20008000000 */
[----:B------:R-:W-:Y:S01]  /*3a4b0*/  ISETP.LT.AND P0, PT, R200, UR60, !P0 ;  /* 0x0000003cc8007c0c */ /* 0x000fe2000c701270 */
[----:B------:R-:W2:Y:S01]  /*3a4c0*/  LDCU UR51, c[0x0][0x398] ;  /* 0x00007300ff3377ac */ /* 0x000ea20008000800 */
[----:B------:R-:W-:Y:S01]  /*3a4d0*/  ISETP.GE.AND P3, PT, R0, UR15, PT ;  /* 0x0000000f00007c0c */ /* 0x000fe2000bf66270 */
[----:B------:R-:W-:Y:S01]  /*3a4e0*/  IMAD.WIDE R70, R73, 0x4, R196 ;  /* 0x0000000449467825 */ /* 0x000fe200078e02c4 */
[----:B------:R-:W2:Y:S02]  /*3a4f0*/  LDCU UR60, c[0x0][0x398] ;  /* 0x00007300ff3c77ac */ /* 0x000ea40008000800 */
[----:B------:R-:W-:Y:S01]  /*3a500*/  ISETP.LT.AND P2, PT, R199, UR73, !P3 ;  /* 0x00000049c7007c0c */ /* 0x000fe2000df41270 */
[C---:B-1----:R-:W-:Y:S01]  /*3a510*/  IMAD.WIDE R68, R73.reuse, 0x4, R2 ;  /* 0x0000000449447825 */ /* 0x042fe200078e0202 */
[----:B------:R-:W-:Y:S01]  /*3a520*/  ISETP.LT.AND P3, PT, R200, UR26, !P3 ;  /* 0x0000001ac8007c0c */ /* 0x000fe2000df61270 */
[----:B------:R-:W1:Y:S02]  /*3a530*/  LDCU UR73, c[0x0][0x39c] ;  /* 0x00007380ff4977ac */ /* 0x000e640008000800 */
[----:B------:R-:W-:-:S02]  /*3a540*/  VIADD R75, R73, UR30 ;  /* 0x0000001e494b7c36 */ /* 0x000fc40008000000 */
[----:B------:R-:W-:Y:S01]  /*3a550*/  VIADD R0, R198, 0xd ;  /* 0x0000000dc6007836 */ /* 0x000fe20000000000 */
[----:B------:R-:W1:Y:S01]  /*3a560*/  LDCU UR26, c[0x0][0x398] ;  /* 0x00007300ff1a77ac */ /* 0x000e620008000800 */
[----:B------:R-:W-:-:S03]  /*3a570*/  VIADD R77, R75, UR30 ;  /* 0x0000001e4b4d7c36 */ /* 0x000fc60008000000 */
[----:B------:R-:W-:Y:S02]  /*3a580*/  ISETP.GE.AND P4, PT, R0, UR15, PT ;  /* 0x0000000f00007c0c */ /* 0x000fe4000bf86270 */
[----:B------:R-:W-:Y:S01]  /*3a590*/  IADD3 R0, PT, PT, R198, 0xe, RZ ;  /* 0x0000000ec6007810 */ /* 0x000fe20007ffe0ff */
[----:B---3--:R3:W-:Y:S04]  /*3a5a0*/  @P5 STG.E desc[UR16][R68.64], R72 ;  /* 0x0000004844005986 */ /* 0x0087e8000c101910 */
[----:B------:R1:W-:Y:S01]  /*3a5b0*/  @P0 STG.E desc[UR16][R70.64], R78 ;  /* 0x0000004e46000986 */ /* 0x0003e2000c101910 */
[----:B------:R-:W-:Y:S01]  /*3a5c0*/  ISETP.LT.AND P0, PT, R199, UR33, !P6 ;  /* 0x00000021c7007c0c */ /* 0x000fe2000f701270 */
[----:B------:R-:W4:Y:S01]  /*3a5d0*/  LDCU UR33, c[0x0][0x398] ;  /* 0x00007300ff2177ac */ /* 0x000f220008000800 */
[----:B------:R-:W-:Y:S01]  /*3a5e0*/  ISETP.LT.AND P6, PT, R200, UR59, !P6 ;  /* 0x0000003bc8007c0c */ /* 0x000fe2000f7c1270 */
[C---:B---3--:R-:W-:Y:S01]  /*3a5f0*/  IMAD.WIDE R72, R75.reuse, 0x4, R2 ;  /* 0x000000044b487825 */ /* 0x048fe200078e0202 */
[----:B------:R-:W-:Y:S01]  /*3a600*/  ISETP.GE.AND P5, PT, R0, UR15, PT ;  /* 0x0000000f00007c0c */ /* 0x000fe2000bfa6270 */
[----:B------:R-:W3:Y:S02]  /*3a610*/  LDCU UR59, c[0x0][0x39c] ;  /* 0x00007380ff3b77ac */ /* 0x000ee40008000800 */
[----:B------:R-:W-:Y:S01]  /*3a620*/  IMAD.WIDE R68, R75, 0x4, R196 ;  /* 0x000000044b447825 */ /* 0x000fe200078e02c4 */
[----:B--2---:R2:W-:Y:S01]  /*3a630*/  @P2 STG.E desc[UR16][R72.64], R74 ;  /* 0x0000004a48002986 */ /* 0x0045e2000c101910 */
[----:B------:R-:W-:Y:S01]  /*3a640*/  ISETP.LT.AND P2, PT, R199, UR50, !P4 ;  /* 0x00000032c7007c0c */ /* 0x000fe2000e741270 */
[----:B------:R-:W3:Y:S01]  /*3a650*/  LDCU UR50, c[0x0][0x398] ;  /* 0x00007300ff3277ac */ /* 0x000ee20008000800 */
[C---:B-1----:R-:W-:Y:S01]  /*3a660*/  IMAD.WIDE R70, R77.reuse, 0x4, R2 ;  /* 0x000000044d467825 */ /* 0x042fe200078e0202 */
[----:B------:R-:W-:Y:S01]  /*3a670*/  ISETP.LT.AND P4, PT, R200, UR71, !P4 ;  /* 0x00000047c8007c0c */ /* 0x000fe2000e781270 */
[----:B------:R1:W-:Y:S01]  /*3a680*/  @P3 STG.E desc[UR16][R68.64], R79 ;  /* 0x0000004f44003986 */ /* 0x0003e2000c101910 */
[----:B------:R-:W-:Y:S01]  /*3a690*/  IADD3 R0, PT, PT, R198, 0xf, RZ ;  /* 0x0000000fc6007810 */ /* 0x000fe20007ffe0ff */
[----:B------:R-:W3:Y:S02]  /*3a6a0*/  LDCU UR71, c[0x0][0x398] ;  /* 0x00007300ff4777ac */ /* 0x000ee40008000800 */
[----:B------:R4:W-:Y:S01]  /*3a6b0*/  @P0 STG.E desc[UR16][R70.64], R202 ;  /* 0x000000ca46000986 */ /* 0x0009e2000c101910 */
[----:B--2---:R-:W-:Y:S01]  /*3a6c0*/  IMAD.WIDE R72, R77, 0x4, R196 ;  /* 0x000000044d487825 */ /* 0x004fe200078e02c4 */
[----:B------:R-:W-:Y:S01]  /*3a6d0*/  ISETP.LT.AND P0, PT, R199, UR72, !P5 ;  /* 0x00000048c7007c0c */ /* 0x000fe2000ef01270 */
[----:B------:R-:W2:Y:S02]  /*3a6e0*/  LDCU UR72, c[0x0][0x39c] ;  /* 0x00007380ff4877ac */ /* 0x000ea40008000800 */
[----:B------:R-:W-:Y:S01]  /*3a6f0*/  VIADD R77, R77, UR30 ;  /* 0x0000001e4d4d7c36 */ /* 0x000fe20008000000 */
[----:B------:R-:W-:Y:S01]  /*3a700*/  ISETP.GE.AND P3, PT, R0, UR15, PT ;  /* 0x0000000f00007c0c */ /* 0x000fe2000bf66270 */
[----:B------:R-:W-:-:S02]  /*3a710*/  VIADD R0, R198, 0x10 ;  /* 0x00000010c6007836 */ /* 0x000fc40000000000 */
[C---:B-1----:R-:W-:Y:S01]  /*3a720*/  IMAD.WIDE R68, R77.reuse, 0x4, R2 ;  /* 0x000000044d447825 */ /* 0x042fe200078e0202 */
[----:B------:R-:W-:Y:S01]  /*3a730*/  ISETP.LT.AND P5, PT, R200, UR42, !P5 ;  /* 0x0000002ac8007c0c */ /* 0x000fe2000efa1270 */
[----:B------:R1:W-:Y:S02]  /*3a740*/  @P6 STG.E desc[UR16][R72.64], R80 ;  /* 0x0000005048006986 */ /* 0x0003e4000c101910 */
[C---:B----4-:R-:W-:Y:S01]  /*3a750*/  IMAD.WIDE R70, R77.reuse, 0x4, R196 ;  /* 0x000000044d467825 */ /* 0x050fe200078e02c4 */
[----:B------:R-:W-:Y:S01]  /*3a760*/  IADD3 R77, PT, PT, R77, UR30, RZ ;  /* 0x0000001e4d4d7c10 */ /* 0x000fe2000fffe0ff */
[----:B------:R4:W-:Y:S01]  /*3a770*/  @P2 STG.E desc[UR16][R68.64], R203 ;  /* 0x000000cb44002986 */ /* 0x0009e2000c101910 */
[----:B------:R-:W-:Y:S01]  /*3a780*/  ISETP.LT.AND P6, PT, R199, UR48, !P3 ;  /* 0x00000030c7007c0c */ /* 0x000fe2000dfc1270 */
[----:B------:R-:W2:Y:S01]  /*3a790*/  LDCU UR42, c[0x0][0x398] ;  /* 0x00007300ff2a77ac */ /* 0x000ea20008000800 */
[----:B------:R-:W-:Y:S01]  /*3a7a0*/  ISETP.GE.AND P2, PT, R0, UR15, PT ;  /* 0x0000000f00007c0c */ /* 0x000fe2000bf46270 */
[----:B------:R-:W-:Y:S01]  /*3a7b0*/  VIADD R0, R198, 0x11 ;  /* 0x00000011c6007836 */ /* 0x000fe20000000000 */
[----:B------:R-:W-:Y:S01]  /*3a7c0*/  ISETP.LT.AND P3, PT, R200, UR43, !P3 ;  /* 0x0000002bc8007c0c */ /* 0x000fe2000df61270 */
[----:B------:R2:W-:Y:S01]  /*3a7d0*/  @P4 STG.E desc[UR16][R70.64], R81 ;  /* 0x0000005146004986 */ /* 0x0005e2000c101910 */
[----:B-1----:R-:W-:Y:S01]  /*3a7e0*/  IMAD.WIDE R72, R77, 0x4, R2 ;  /* 0x000000044d487825 */ /* 0x002fe200078e0202 */
[----:B------:R-:W-:Y:S01]  /*3a7f0*/  ISETP.LT.AND P4, PT, R199, UR77, !P2 ;  /* 0x0000004dc7007c0c */ /* 0x000fe2000d781270 */
[----:B------:R-:W1:Y:S02]  /*3a800*/  LDCU UR43, c[0x0][0x39c] ;  /* 0x00007380ff2b77ac */ /* 0x000e640008000800 */
[C---:B----4-:R-:W-:Y:S01]  /*3a810*/  IMAD.WIDE R68, R77.reuse, 0x4, R196 ;  /* 0x000000044d447825 */ /* 0x050fe200078e02c4 */
[----:B------:R4:W-:Y:S01]  /*3a820*/  @P0 STG.E desc[UR16][R72.64], R201 ;  /* 0x000000c948000986 */ /* 0x0009e2000c101910 */
[----:B------:R-:W1:Y:S02]  /*3a830*/  LDCU UR48, c[0x0][0x398] ;  /* 0x00007300ff3077ac */ /* 0x000e640008000800 */
[----:B------:R-:W-:Y:S01]  /*3a840*/  VIADD R77, R77, UR30 ;  /* 0x0000001e4d4d7c36 */ /* 0x000fe20008000000 */
[----:B------:R-:W-:Y:S01]  /*3a850*/  ISETP.GE.AND P0, PT, R0, UR70, PT ;  /* 0x0000004600007c0c */ /* 0x000fe2000bf06270 */
[----:B------:R-:W1:Y:S02]  /*3a860*/  LDCU UR15, c[0x0][0x398] ;  /* 0x00007300ff0f77ac */ /* 0x000e640008000800 */
[C---:B--2---:R-:W-:Y:S01]  /*3a870*/  IMAD.WIDE R70, R77.reuse, 0x4, R2 ;  /* 0x000000044d467825 */ /* 0x044fe200078e0202 */
[----:B------:R-:W-:Y:S01]  /*3a880*/  ISETP.LT.AND P2, PT, R200, UR24, !P2 ;  /* 0x00000018c8007c0c */ /* 0x000fe2000d741270 */
[----:B------:R2:W-:Y:S01]  /*3a890*/  @P5 STG.E desc[UR16][R68.64], R82 ;  /* 0x0000005244005986 */ /* 0x0005e2000c101910 */
[----:B------:R-:W-:Y:S01]  /*3a8a0*/  IADD3 R0, PT, PT, R198, 0x12, RZ ;  /* 0x00000012c6007810 */ /* 0x000fe20007ffe0ff */
[----:B------:R-:W1:Y:S01]  /*3a8b0*/  LDCU UR24, c[0x0][0x39c] ;  /* 0x00007380ff1877ac */ /* 0x000e620008000800 */
[----:B----4-:R-:W-:Y:S01]  /*3a8c0*/  IMAD.WIDE R72, R77, 0x4, R196 ;  /* 0x000000044d487825 */ /* 0x010fe200078e02c4 */
[----:B------:R-:W-:Y:S01]  /*3a8d0*/  ISETP.LT.AND P5, PT, R199, UR57, !P0 ;  /* 0x00000039c7007c0c */ /* 0x000fe2000c7a1270 */
[----:B------:R-:W4:Y:S02]  /*3a8e0*/  LDCU UR77, c[0x0][0x398] ;  /* 0x00007300ff4d77ac */ /* 0x000f240008000800 */
[----:B------:R-:W-:Y:S01]  /*3a8f0*/  VIADD R77, R77, UR30 ;  /* 0x0000001e4d4d7c36 */ /* 0x000fe20008000000 */
[----:B------:R1:W-:Y:S01]  /*3a900*/  @P6 STG.E desc[UR16][R70.64], R252 ;  /* 0x000000fc46006986 */ /* 0x0003e2000c101910 */
[----:B------:R-:W-:Y:S01]  /*3a910*/  ISETP.GE.AND P6, PT, R0, UR49, PT ;  /* 0x0000003100007c0c */ /* 0x000fe2000bfc6270 */
[----:B------:R-:W-:Y:S01]  /*3a920*/  VIADD R0, R198, 0x13 ;  /* 0x00000013c6007836 */ /* 0x000fe20000000000 */
[----:B------:R-:W-:Y:S01]  /*3a930*/  ISETP.LT.AND P0, PT, R200, UR58, !P0 ;  /* 0x0000003ac8007c0c */ /* 0x000fe2000c701270 */
[----:B--2---:R-:W-:Y:S01]  /*3a940*/  IMAD.WIDE R68, R77, 0x4, R2 ;  /* 0x000000044d447825 */ /* 0x004fe200078e0202 */
[----:B------:R2:W-:Y:S01]  /*3a950*/  @P3 STG.E desc[UR16][R72.64], R83 ;  /* 0x0000005348003986 */ /* 0x0005e2000c101910 */
[----:B------:R-:W-:Y:S01]  /*3a960*/  ISETP.LT.AND P3, PT, R199, UR6, !P6 ;  /* 0x00000006c7007c0c */ /* 0x000fe2000f761270 */
[----:B------:R-:W3:Y:S01]  /*3a970*/  LDCU UR70, c[0x0][0x398] ;  /* 0x00007300ff4677ac */ /* 0x000ee20008000800 */
[----:B------:R-:W3:Y:S01]  /*3a980*/  LDCU UR57, c[0x0][0x398] ;  /* 0x00007300ff3977ac */ /* 0x000ee20008000800 */
[C---:B-1----:R-:W-:Y:S01]  /*3a990*/  IMAD.WIDE R70, R77.reuse, 0x4, R196 ;  /* 0x000000044d467825 */ /* 0x042fe200078e02c4 */
[----:B------:R-:W-:Y:S01]  /*3a9a0*/  IADD3 R77, PT, PT, R77, UR30, RZ ;  /* 0x0000001e4d4d7c10 */ /* 0x000fe2000fffe0ff */
        /* <DEDUP_REMOVED lines=10> */
[----:B------:R1:W-:Y:S01]  /*3aa50*/  @P5 STG.E desc[UR16][R72.64], R250 ;  /* 0x000000fa48005986 */ /* 0x0003e2000c101910 */
[----:B------:R-:W3:Y:S02]  /*3aa60*/  LDCU UR68, c[0x0][0x39c] ;  /* 0x00007380ff4477ac */ /* 0x000ee40008000800 */
[----:B------:R-:W-:Y:S01]  /*3aa70*/  VIADD R77, R77, UR30 ;  /* 0x0000001e4d4d7c36 */ /* 0x000fe20008000000 */
[----:B------:R-:W-:Y:S01]  /*3aa80*/  ISETP.GE.AND P5, PT, R0, UR20, PT ;  /* 0x0000001400007c0c */ /* 0x000fe2000bfa6270 */
[----:B------:R-:W3:Y:S02]  /*3aa90*/  LDCU UR6, c[0x0][0x398] ;  /* 0x00007300ff0677ac */ /* 0x000ee40008000800 */
[----:B--2---:R-:W-:Y:S01]  /*3aaa0*/  IMAD.WIDE R70, R77, 0x4, R2 ;  /* 0x000000044d467825 */ /* 0x004fe200078e0202 */
[----:B------:R-:W-:-:S02]  /*3aab0*/  ISETP.LT.AND P4, PT, R200, UR36, !P4 ;  /* 0x00000024c8007c0c */ /* 0x000fc4000e781270 */
[----:B------:R-:W-:Y:S01]  /*3aac0*/  IADD3 R0, PT, PT, R198, 0x15, RZ ;  /* 0x00000015c6007810 */ /* 0x000fe20007ffe0ff */
[----:B------:R2:W-:Y:S01]  /*3aad0*/  @P0 STG.E desc[UR16][R68.64], R85 ;  /* 0x0000005544000986 */ /* 0x0005e2000c101910 */
[----:B-1----:R-:W-:Y:S01]  /*3aae0*/  IMAD.WIDE R72, R77, 0x4, R196 ;  /* 0x000000044d487825 */ /* 0x002fe200078e02c4 */
[----:B------:R-:W-:Y:S01]  /*3aaf0*/  ISETP.LT.AND P0, PT, R199, UR37, !P5 ;  /* 0x00000025c7007c0c */ /* 0x000fe2000ef01270 */
[----:B------:R-:W1:Y:S02]  /*3ab00*/  LDCU UR69, c[0x0][0x398] ;  /* 0x00007300ff4577ac */ /* 0x000e640008000800 */
[----:B------:R-:W-:Y:S01]  /*3ab10*/  VIADD R77, R77, UR30 ;  /* 0x0000001e4d4d7c36 */ /* 0x000fe20008000000 */
[----:B------:R3:W-:Y:S01]  /*3ab20*/  @P3 STG.E desc[UR16][R70.64], R249 ;  /* 0x000000f946003986 */ /* 0x0007e2000c101910 */
[----:B------:R-:W-:Y:S01]  /*3ab30*/  ISETP.GE.AND P3, PT, R0, UR67, PT ;  /* 0x0000004300007c0c */ /* 0x000fe2000bf66270 */
[----:B------:R-:W-:Y:S01]  /*3ab40*/  VIADD R0, R198, 0x16 ;  /* 0x00000016c6007836 */ /* 0x000fe20000000000 */
[----:B------:R-:W-:Y:S01]  /*3ab50*/  ISETP.LT.AND P5, PT, R200, UR56, !P5 ;  /* 0x00000038c8007c0c */ /* 0x000fe2000efa1270 */
[----:B------:R-:W1:Y:S01]  /*3ab60*/  LDCU UR36, c[0x0][0x39c] ;  /* 0x00007380ff2477ac */ /* 0x000e620008000800 */
[----:B--2---:R-:W-:Y:S01]  /*3ab70*/  IMAD.WIDE R68, R77, 0x4, R2 ;  /* 0x000000044d447825 */ /* 0x004fe200078e0202 */
[----:B------:R2:W-:Y:S01]  /*3ab80*/  @P6 STG.E desc[UR16][R72.64], R86 ;  /* 0x0000005648006986 */ /* 0x0005e2000c101910 */
[----:B------:R-:W-:Y:S01]  /*3ab90*/  ISETP.LT.AND P6, PT, R199, UR35, !P3 ;  /* 0x00000023c7007c0c */ /* 0x000fe2000dfc1270 */
[----:B------:R-:W1:Y:S01]  /*3aba0*/  LDCU UR41, c[0x0][0x398] ;  /* 0x00007300ff2977ac */ /* 0x000e620008000800 */
[C---:B---3--:R-:W-:Y:S01]  /*3abb0*/  IMAD.WIDE R70, R77.reuse, 0x4, R196 ;  /* 0x000000044d467825 */ /* 0x048fe200078e02c4 */
[----:B------:R-:W-:Y:S01]  /*3abc0*/  IADD3 R77, PT, PT, R77, UR30, RZ ;  /* 0x0000001e4d4d7c10 */ /* 0x000fe2000fffe0ff */
        /* <DEDUP_REMOVED lines=20> */
[----:B---3--:R-:W-:Y:S01]  /*3ad10*/  IMAD.WIDE R72, R77, 0x4, R196 ;  /* 0x000000044d487825 */ /* 0x008fe200078e02c4 */
[----:B------:R-:W-:Y:S01]  /*3ad20*/  ISETP.LT.AND P5, PT, R199, UR54, !P0 ;  /* 0x00000036c7007c0c */ /* 0x000fe2000c7a1270 */
[----:B------:R-:W3:Y:S02]  /*3ad30*/  LDCU UR35, c[0x0][0x398] ;  /* 0x00007300ff2377ac */ /* 0x000ee40008000800 */
        /* <DEDUP_REMOVED lines=142> */
[----:B----4-:R-:W-:Y:S01]  /*3b620*/  ISETP.LT.AND P0, PT, R200, UR77, !P0 ;  /* 0x0000004dc8007c0c */ /* 0x010fe2000c701270 */
[----:B--2---:R-:W-:Y:S01]  /*3b630*/  IMAD.WIDE R68, R77, 0x4, R2 ;  /* 0x000000044d447825 */ /* 0x004fe200078e0202 */
[----:B------:R2:W-:Y:S01]  /*3b640*/  @P3 STG.E desc[UR16][R72.64], R101 ;  /* 0x0000006548003986 */ /* 0x0005e2000c101910 */
[----:B------:R-:W-:Y:S01]  /*3b650*/  ISETP.LT.AND P3, PT, R199, UR70, !P6 ;  /* 0x00000046c7007c0c */ /* 0x000fe2000f761270 */
[----:B------:R-:W4:Y:S01]  /*3b660*/  LDCU UR33, c[0x0][0x39c] ;  /* 0x00007380ff2177ac */ /* 0x000f220008000800 */
        /* <DEDUP_REMOVED lines=31> */
[C---:B--2---:R-:W-:Y:S01]  /*3b860*/  IMAD.WIDE R68, R77.reuse, 0x4, R2 ;  /* 0x000000044d447825 */ /* 0x044fe200078e0202 */
[----:B------:R2:W-:Y:S01]  /*3b870*/  @P6 STG.E desc[UR16][R72.64], R104 ;  /* 0x0000006848006986 */ /* 0x0005e2000c101910 */
[----:B------:R-:W1:Y:S02]  /*3b880*/  LDCU UR42, c[0x0][0x398] ;  /* 0x00007300ff2a77ac */ /* 0x000e640008000800 */
[C---:B---3--:R-:W-:Y:S01]  /*3b890*/  IMAD.WIDE R70, R77.reuse, 0x4, R196 ;  /* 0x000000044d467825 */ /* 0x048fe200078e02c4 */
[----:B------:R-:W-:Y:S01]  /*3b8a0*/  IADD3 R77, PT, PT, R77, UR30, RZ ;  /* 0x0000001e4d4d7c10 */ /* 0x000fe2000fffe0ff */
[----:B------:R3:W-:Y:S01]  /*3b8b0*/  @P2 STG.E desc[UR16][R68.64], R230 ;  /* 0x000000e644002986 */ /* 0x0007e2000c101910 */
[----:B------:R-:W-:Y:S01]  /*3b8c0*/  ISETP.LT.AND P6, PT, R199, UR20, !P3 ;  /* 0x00000014c7007c0c */ /* 0x000fe2000dfc1270 */
[----:B------:R-:W1:Y:S01]  /*3b8d0*/  LDCU UR43, c[0x0][0x398] ;  /* 0x00007300ff2b77ac */ /* 0x000e620008000800 */
[----:B------:R-:W-:Y:S01]  /*3b8e0*/  ISETP.GE.AND P2, PT, R0, UR56, PT ;  /* 0x0000003800007c0c */ /* 0x000fe2000bf46270 */
[----:B------:R-:W-:-:S02]  /*3b8f0*/  VIADD R0, R198, 0x29 ;  /* 0x00000029c6007836 */ /* 0x000fc40000000000 */
[----:B--2---:R-:W-:Y:S01]  /*3b900*/  IMAD.WIDE R72, R77, 0x4, R2 ;  /* 0x000000044d487825 */ /* 0x004fe200078e0202 */
[----:B------:R-:W-:Y:S01]  /*3b910*/  ISETP.LT.AND P3, PT, R200, UR37, !P3 ;  /* 0x00000025c8007c0c */ /* 0x000fe2000df61270 */
        /* <DEDUP_REMOVED lines=8> */
[----:B------:R1:W-:Y:S01]  /*3b9a0*/  @P5 STG.E desc[UR16][R68.64], R106 ;  /* 0x0000006a44005986 */ /* 0x0003e2000c101910 */
[----:B------:R-:W1:Y:S01]  /*3b9b0*/  LDCU UR24, c[0x0][0x398] ;  /* 0x00007300ff1877ac */ /* 0x000e620008000800 */
[----:B------:R-:W-:-:S02]  /*3b9c0*/  VIADD R79, R77, UR30 ;  /* 0x0000001e4d4f7c36 */ /* 0x000fc40008000000 */
[C---:B--2---:R-:W-:Y:S01]  /*3b9d0*/  IMAD.WIDE R70, R77.reuse, 0x4, R2 ;  /* 0x000000044d467825 */ /* 0x044fe200078e0202 */
[----:B------:R-:W-:Y:S01]  /*3b9e0*/  ISETP.LT.AND P2, PT, R200, UR35, !P2 ;  /* 0x00000023c8007c0c */ /* 0x000fe2000d741270 */
[----:B------:R-:W2:Y:S01]  /*3b9f0*/  LDCU UR70, c[0x0][0x398] ;  /* 0x00007300ff4677ac */ /* 0x000ea20008000800 */
[----:B------:R-:W-:Y:S01]  /*3ba00*/  IADD3 R0, PT, PT, R198, 0x2a, RZ ;  /* 0x0000002ac6007810 */ /* 0x000fe20007ffe0ff */
[----:B---3--:R-:W-:Y:S01]  /*3ba10*/  IMAD.WIDE R72, R77, 0x4, R196 ;  /* 0x000000044d487825 */ /* 0x008fe200078e02c4 */
[----:B------:R-:W-:Y:S01]  /*3ba20*/  ISETP.LT.AND P5, PT, R199, UR47, !P0 ;  /* 0x0000002fc7007c0c */ /* 0x000fe2000c7a1270 */
[----:B------:R3:W-:Y:S01]  /*3ba30*/  @P6 STG.E desc[UR16][R70.64], R228 ;  /* 0x000000e446006986 */ /* 0x0007e2000c101910 */
[----:B------:R-:W-:Y:S01]  /*3ba40*/  ISETP.LT.AND P0, PT, R200, UR31, !P0 ;  /* 0x0000001fc8007c0c */ /* 0x000fe2000c701270 */
[C---:B------:R-:W-:Y:S01]  /*3ba50*/  IMAD.WIDE R74, R79.reuse, 0x4, R2 ;  /* 0x000000044f4a7825 */ /* 0x040fe200078e0202 */
[----:B------:R-:W-:Y:S01]  /*3ba60*/  ISETP.GE.AND P6, PT, R0, UR65, PT ;  /* 0x0000004100007c0c */ /* 0x000fe2000bfc6270 */
[----:B------:R2:W-:Y:S01]  /*3ba70*/  @P3 STG.E desc[UR16][R72.64], R107 ;  /* 0x0000006b48003986 */ /* 0x0005e2000c101910 */
[----:B------:R-:W4:Y:S01]  /*3ba80*/  LDCU UR57, c[0x0][0x39c] ;  /* 0x00007380ff3977ac */ /* 0x000f220008000800 */
[----:B------:R-:W-:Y:S01]  /*3ba90*/  VIADD R81, R79, UR30 ;  /* 0x0000001e4f517c36 */ /* 0x000fe20008000000 */
[----:B------:R-:W-:Y:S01]  /*3baa0*/  IADD3 R0, PT, PT, R198, 0x2b, RZ ;  /* 0x0000002bc6007810 */ /* 0x000fe20007ffe0ff */
[----:B------:R-:W-:Y:S01]  /*3bab0*/  @P4 STG.E desc[UR16][R74.64], R227 ;  /* 0x000000e34a004986 */ /* 0x000fe2000c101910 */
[----:B------:R-:W-:Y:S01]  /*3bac0*/  ISETP.LT.AND P4, PT, R199, UR66, !P6 ;  /* 0x00000042c7007c0c */ /* 0x000fe2000f781270 */
[----:B-1----:R-:W-:Y:S01]  /*3bad0*/  IMAD.WIDE R68, R79, 0x4, R196 ;  /* 0x000000044f447825 */ /* 0x002fe200078e02c4 */
[----:B------:R-:W-:Y:S01]  /*3bae0*/  ISETP.LT.AND P6, PT, R200, UR54, !P6 ;  /* 0x00000036c8007c0c */ /* 0x000fe2000f7c1270 */
[----:B------:R-:W1:Y:S02]  /*3baf0*/  LDCU UR58, c[0x0][0x398] ;  /* 0x00007300ff3a77ac */ /* 0x000e640008000800 */
[C---:B------:R-:W-:Y:S01]  /*3bb00*/  IMAD.WIDE R76, R81.reuse, 0x4, R2 ;  /* 0x00000004514c7825 */ /* 0x040fe200078e0202 */
[----:B------:R-:W-:Y:S01]  /*3bb10*/  ISETP.GE.AND P3, PT, R0, UR45, PT ;  /* 0x0000002d00007c0c */ /* 0x000fe2000bf66270 */
[----:B------:R-:W1:Y:S02]  /*3bb20*/  LDCU UR6, c[0x0][0x39c] ;  /* 0x00007380ff0677ac */ /* 0x000e640008000800 */
[C---:B---3--:R-:W-:Y:S01]  /*3bb30*/  IMAD.WIDE R70, R81.reuse, 0x4, R196 ;  /* 0x0000000451467825 */ /* 0x048fe200078e02c4 */
[----:B------:R-:W-:Y:S01]  /*3bb40*/  IADD3 R81, PT, PT, R81, UR30, RZ ;  /* 0x0000001e51517c10 */ /* 0x000fe2000fffe0ff */
[----:B------:R3:W-:Y:S01]  /*3bb50*/  @P2 STG.E desc[UR16][R68.64], R108 ;  /* 0x0000006c44002986 */ /* 0x0007e2000c101910 */
[----:B------:R-:W1:Y:S01]  /*3bb60*/  LDCU UR49, c[0x0][0x398] ;  /* 0x00007300ff3177ac */ /* 0x000e620008000800 */
[----:B--2---:R-:W-:-:S02]  /*3bb70*/  VIADD R72, R198, 0x2d ;  /* 0x0000002dc6487836 */ /* 0x004fc40000000000 */
[----:B------:R-:W-:Y:S01]  /*3bb80*/  @P5 STG.E desc[UR16][R76.64], R226 ;  /* 0x000000e24c005986 */ /* 0x000fe2000c101910 */
[----:B------:R-:W-:Y:S01]  /*3bb90*/  VIADD R0, R198, 0x2c ;  /* 0x0000002cc6007836 */ /* 0x000fe20000000000 */
[----:B------:R-:W-:Y:S01]  /*3bba0*/  ISETP.LT.AND P5, PT, R199, UR40, !P3 ;  /* 0x00000028c7007c0c */ /* 0x000fe2000dfa1270 */
[----:B------:R-:W2:Y:S01]  /*3bbb0*/  LDCU UR68, c[0x0][0x398] ;  /* 0x00007300ff4477ac */ /* 0x000ea20008000800 */
[----:B------:R1:W-:Y:S01]  /*3bbc0*/  @P0 STG.E desc[UR16][R70.64], R109 ;  /* 0x0000006d46000986 */ /* 0x0003e2000c101910 */
[----:B------:R-:W-:Y:S01]  /*3bbd0*/  ISETP.GE.AND P0, PT, R72, UR22, PT ;  /* 0x0000001648007c0c */ /* 0x000fe2000bf06270 */
[C---:B------:R-:W-:Y:S01]  /*3bbe0*/  IMAD.WIDE R72, R81.reuse, 0x4, R196 ;  /* 0x0000000451487825 */ /* 0x040fe200078e02c4 */
[----:B------:R-:W-:Y:S01]  /*3bbf0*/  ISETP.LT.AND P3, PT, R200, UR55, !P3 ;  /* 0x00000037c8007c0c */ /* 0x000fe2000df61270 */
[----:B------:R-:W2:Y:S02]  /*3bc00*/  LDCU UR41, c[0x0][0x39c] ;  /* 0x00007380ff2977ac */ /* 0x000ea40008000800 */
[C-C-:B---3--:R-:W-:Y:S01]  /*3bc10*/  IMAD.WIDE R68, R81.reuse, 0x4, R2.reuse ;  /* 0x0000000451447825 */ /* 0x148fe200078e0202 */
[----:B------:R-:W-:Y:S01]  /*3bc20*/  ISETP.GE.AND P2, PT, R0, UR76, PT ;  /* 0x0000004c00007c0c */ /* 0x000fe2000bf46270 */
[----:B------:R-:W3:Y:S02]  /*3bc30*/  LDCU UR69, c[0x0][0x398] ;  /* 0x00007300ff4577ac */ /* 0x000ee40008000800 */
[----:B------:R-:W-:Y:S01]  /*3bc40*/  VIADD R81, R81, UR30 ;  /* 0x0000001e51517c36 */ /* 0x000fe20008000000 */
[----:B------:R2:W-:Y:S01]  /*3bc50*/  @P4 STG.E desc[UR16][R68.64], R225 ;  /* 0x000000e144004986 */ /* 0x0005e2000c101910 */
[----:B------:R-:W-:Y:S01]  /*3bc60*/  VIADD R0, R198, 0x2e ;  /* 0x0000002ec6007836 */ /* 0x000fe20000000000 */
[----:B------:R-:W3:Y:S02]  /*3bc70*/  LDCU UR36, c[0x0][0x398] ;  /* 0x00007300ff2477ac */ /* 0x000ee40008000800 */
[----:B------:R4:W-:Y:S01]  /*3bc80*/  @P6 STG.E desc[UR16][R72.64], R110 ;  /* 0x0000006e48006986 */ /* 0x0009e2000c101910 */
[----:B------:R-:W-:Y:S01]  /*3bc90*/  ISETP.LT.AND P6, PT, R199, UR39, !P2 ;  /* 0x00000027c7007c0c */ /* 0x000fe2000d7c1270 */
[C---:B-1----:R-:W-:Y:S01]  /*3bca0*/  IMAD.WIDE R70, R81.reuse, 0x4, R2 ;  /* 0x0000000451467825 */ /* 0x042fe200078e0202 */
[----:B------:R-:W-:Y:S01]  /*3bcb0*/  ISETP.LT.AND P2, PT, R200, UR28, !P2 ;  /* 0x0000001cc8007c0c */ /* 0x000fe2000d741270 */
[----:B------:R-:W1:Y:S02]  /*3bcc0*/  LDCU UR20, c[0x0][0x398] ;  /* 0x00007300ff1477ac */ /* 0x000e640008000800 */
[----:B------:R-:W-:-:S02]  /*3bcd0*/  VIADD R77, R81, UR30 ;  /* 0x0000001e514d7c36 */ /* 0x000fc40008000000 */
[----:B--2---:R-:W-:Y:S01]  /*3bce0*/  IMAD.WIDE R68, R81, 0x4, R196 ;  /* 0x0000000451447825 */ /* 0x004fe200078e02c4 */
[----:B------:R-:W-:Y:S01]  /*3bcf0*/  @P5 STG.E desc[UR16][R70.64], R224 ;  /* 0x000000e046005986 */ /* 0x000fe2000c101910 */
[----:B------:R-:W-:Y:S01]  /*3bd00*/  ISETP.GE.AND P4, PT, R0, UR63, PT ;  /* 0x0000003f00007c0c */ /* 0x000fe2000bf86270 */
[----:B------:R-:W2:Y:S01]  /*3bd10*/  LDCU UR37, c[0x0][0x39c] ;  /* 0x00007380ff2577ac */ /* 0x000ea20008000800 */
[----:B----4-:R-:W-:Y:S01]  /*3bd20*/  IMAD.WIDE R72, R77, 0x4, R2 ;  /* 0x000000044d487825 */ /* 0x010fe200078e0202 */
[----:B------:R4:W-:Y:S01]  /*3bd30*/  @P3 STG.E desc[UR16][R68.64], R111 ;  /* 0x0000006f44003986 */ /* 0x0009e2000c101910 */
[----:B------:R-:W-:Y:S01]  /*3bd40*/  ISETP.LT.AND P3, PT, R199, UR64, !P0 ;  /* 0x00000040c7007c0c */ /* 0x000fe2000c761270 */
[----:B------:R-:W1:Y:S01]  /*3bd50*/  LDCU UR35, c[0x0][0x39c] ;  /* 0x00007380ff2377ac */ /* 0x000e620008000800 */
[----:B------:R-:W-:Y:S01]  /*3bd60*/  ISETP.LT.AND P0, PT, R200, UR62, !P0 ;  /* 0x0000003ec8007c0c */ /* 0x000fe2000c701270 */
[----:B------:R-:W-:Y:S01]  /*3bd70*/  IMAD.WIDE R74, R77, 0x4, R196 ;  /* 0x000000044d4a7825 */ /* 0x000fe200078e02c4 */
[----:B------:R1:W-:Y:S01]  /*3bd80*/  @P6 STG.E desc[UR16][R72.64], R223 ;  /* 0x000000df48006986 */ /* 0x0003e2000c101910 */
[----:B------:R-:W-:Y:S01]  /*3bd90*/  ISETP.LT.AND P6, PT, R199, UR53, !P4 ;  /* 0x00000035c7007c0c */ /* 0x000fe2000e7c1270 */
[----:B------:R-:W2:Y:S01]  /*3bda0*/  LDCU UR56, c[0x0][0x398] ;  /* 0x00007300ff3877ac */ /* 0x000ea20008000800 */
[----:B------:R-:W-:Y:S01]  /*3bdb0*/  VIADD R77, R77, UR30 ;  /* 0x0000001e4d4d7c36 */ /* 0x000fe20008000000 */
[----:B------:R-:W-:-:S02]  /*3bdc0*/  IADD3 R0, PT, PT, R198, 0x2f, RZ ;  /* 0x0000002fc6007810 */ /* 0x000fc40007ffe0ff */
[----:B------:R-:W-:Y:S01]  /*3bdd0*/  ISETP.LT.AND P4, PT, R200, UR44, !P4 ;  /* 0x0000002cc8007c0c */ /* 0x000fe2000e781270 */
[C---:B----4-:R-:W-:Y:S01]  /*3bde0*/  IMAD.WIDE R68, R77.reuse, 0x4, R2 ;  /* 0x000000044d447825 */ /* 0x050fe200078e0202 */
[----:B------:R-:W-:Y:S01]  /*3bdf0*/  ISETP.GE.AND P5, PT, R0, UR46, PT ;  /* 0x0000002e00007c0c */ /* 0x000fe2000bfa6270 */
[----:B------:R-:W-:Y:S01]  /*3be00*/  @P2 STG.E desc[UR16][R74.64], R112 ;  /* 0x000000704a002986 */ /* 0x000fe2000c101910 */
[----:B------:R-:W4:Y:S01]  /*3be10*/  LDCU UR67, c[0x0][0x398] ;  /* 0x00007300ff4377ac */ /* 0x000f220008000800 */
[C---:B------:R-:W-:Y:S01]  /*3be20*/  IMAD.WIDE R70, R77.reuse, 0x4, R196 ;  /* 0x000000044d467825 */ /* 0x040fe200078e02c4 */
[----:B------:R-:W-:Y:S01]  /*3be30*/  IADD3 R0, PT, PT, R198, 0x30, RZ ;  /* 0x00000030c6007810 */ /* 0x000fe20007ffe0ff */
[----:B------:R-:W2:Y:S02]  /*3be40*/  LDCU UR14, c[0x0][0x398] ;  /* 0x00007300ff0e77ac */ /* 0x000ea40008000800 */
[----:B------:R-:W-:Y:S01]  /*3be50*/  VIADD R79, R77, UR30 ;  /* 0x0000001e4d4f7c36 */ /* 0x000fe20008000000 */
[----:B------:R3:W-:Y:S01]  /*3be60*/  @P3 STG.E desc[UR16][R68.64], R222 ;  /* 0x000000de44003986 */ /* 0x0007e2000c101910 */
[----:B------:R-:W2:Y:S02]  /*3be70*/  LDCU UR31, c[0x0][0x39c] ;  /* 0x00007380ff1f77ac */ /* 0x000ea40008000800 */
[----:B-1----:R-:W-:Y:S01]  /*3be80*/  IMAD.WIDE R72, R79, 0x4, R2 ;  /* 0x000000044f487825 */ /* 0x002fe200078e0202 */
[----:B------:R1:W-:Y:S01]  /*3be90*/  @P0 STG.E desc[UR16][R70.64], R113 ;  /* 0x0000007146000986 */ /* 0x0003e2000c101910 */
[----:B------:R-:W-:Y:S01]  /*3bea0*/  ISETP.LT.AND P0, PT, R199, UR38, !P5 ;  /* 0x00000026c7007c0c */ /* 0x000fe2000ef01270 */
[----:B------:R-:W2:Y:S01]  /*3beb0*/  LDCU UR54, c[0x0][0x39c] ;  /* 0x00007380ff3677ac */ /* 0x000ea20008000800 */
[----:B------:R-:W-:-:S02]  /*3bec0*/  ISETP.LT.AND P5, PT, R200, UR52, !P5 ;  /* 0x00000034c8007c0c */ /* 0x000fc4000efa1270 */
[----:B------:R-:W-:Y:S01]  /*3bed0*/  ISETP.GE.AND P2, PT, R0, UR61, PT ;  /* 0x0000003d00007c0c */ /* 0x000fe2000bf46270 */
[----:B------:R-:W2:Y:S01]  /*3bee0*/  LDCU UR47, c[0x0][0x398] ;  /* 0x00007300ff2f77ac */ /* 0x000ea20008000800 */
[C---:B---3--:R-:W-:Y:S01]  /*3bef0*/  IMAD.WIDE R68, R79.reuse, 0x4, R196 ;  /* 0x000000044f447825 */ /* 0x048fe200078e02c4 */
[----:B------:R3:W-:Y:S01]  /*3bf00*/  @P6 STG.E desc[UR16][R72.64], R221 ;  /* 0x000000dd48006986 */ /* 0x0007e2000c101910 */
[----:B------:R-:W2:Y:S02]  /*3bf10*/  LDCU UR65, c[0x0][0x398] ;  /* 0x00007300ff4177ac */ /* 0x000ea40008000800 */
[----:B------:R-:W-:Y:S01]  /*3bf20*/  VIADD R79, R79, UR30 ;  /* 0x0000001e4f4f7c36 */ /* 0x000fe20008000000 */
[----:B------:R4:W-:Y:S01]  /*3bf30*/  @P4 STG.E desc[UR16][R68.64], R114 ;  /* 0x0000007244004986 */ /* 0x0009e2000c101910 */
[----:B------:R-:W-:Y:S01]  /*3bf40*/  VIADD R0, R198, 0x31 ;  /* 0x00000031c6007836 */ /* 0x000fe20000000000 */
[----:B------:R-:W-:Y:S01]  /*3bf50*/  ISETP.LT.AND P4, PT, R199, UR18, !P2 ;  /* 0x00000012c7007c0c */ /* 0x000fe2000d781270 */
[C---:B-1----:R-:W-:Y:S01]  /*3bf60*/  IMAD.WIDE R70, R79.reuse, 0x4, R2 ;  /* 0x000000044f467825 */ /* 0x042fe200078e0202 */
[C---:B------:R-:W-:Y:S01]  /*3bf70*/  IADD3 R77, PT, PT, R79.reuse, UR30, RZ ;  /* 0x0000001e4f4d7c10 */ /* 0x040fe2000fffe0ff */
[----:B------:R-:W1:Y:S01]  /*3bf80*/  LDCU UR66, c[0x0][0x398] ;  /* 0x00007300ff4277ac */ /* 0x000e620008000800 */
[----:B------:R-:W-:Y:S01]  /*3bf90*/  ISETP.GE.AND P3, PT, R0, UR74, PT ;  /* 0x0000004a00007c0c */ /* 0x000fe2000bf66270 */
[----:B---3--:R-:W-:Y:S01]  /*3bfa0*/  IMAD.WIDE R72, R79, 0x4, R196 ;  /* 0x000000044f487825 */ /* 0x008fe200078e02c4 */
[----:B------:R-:W-:Y:S01]  /*3bfb0*/  IADD3 R0, PT, PT, R198, 0x32, RZ ;  /* 0x00000032c6007810 */ /* 0x000fe20007ffe0ff */
[----:B------:R3:W-:Y:S01]  /*3bfc0*/  @P0 STG.E desc[UR16][R70.64], R220 ;  /* 0x000000dc46000986 */ /* 0x0007e2000c101910 */
[----:B------:R-:W-:Y:S01]  /*3bfd0*/  ISETP.LT.AND P2, PT, R200, UR11, !P2 ;  /* 0x0000000bc8007c0c */ /* 0x000fe2000d741270 */
[----:B----4-:R-:W-:Y:S01]  /*3bfe0*/  IMAD.WIDE R68, R77, 0x4, R2 ;  /* 0x000000044d447825 */ /* 0x010fe200078e0202 */
[----:B------:R-:W-:Y:S01]  /*3bff0*/  ISETP.GE.AND P6, PT, R0, UR34, PT ;  /* 0x0000002200007c0c */ /* 0x000fe2000bfc6270 */
[----:B------:R-:W-:Y:S01]  /*3c000*/  @P5 STG.E desc[UR16][R72.64], R115 ;  /* 0x0000007348005986 */ /* 0x000fe2000c101910 */
[----:B------:R-:W-:Y:S01]  /*3c010*/  ISETP.LT.AND P5, PT, R199, UR75, !P3 ;  /* 0x0000004bc7007c0c */ /* 0x000fe2000dfa1270 */
[C---:B------:R-:W-:Y:S01]  /*3c020*/  IMAD.WIDE R74, R77.reuse, 0x4, R196 ;  /* 0x000000044d4a7825 */ /* 0x040fe200078e02c4 */
[----:B------:R-:W-:Y:S01]  /*3c030*/  ISETP.LT.AND P3, PT, R200, UR32, !P3 ;  /* 0x00000020c8007c0c */ /* 0x000fe2000df61270 */
[----:B------:R4:W-:Y:S01]  /*3c040*/  @P4 STG.E desc[UR16][R68.64], R219 ;  /* 0x000000db44004986 */ /* 0x0009e2000c101910 */
[----:B------:R-:W1:Y:S01]  /*3c050*/  LDCU UR45, c[0x0][0x398] ;  /* 0x00007300ff2d77ac */ /* 0x000e620008000800 */
[----:B------:R-:W-:Y:S01]  /*3c060*/  VIADD R77, R77, UR30 ;  /* 0x0000001e4d4d7c36 */ /* 0x000fe20008000000 */
[----:B------:R-:W-:Y:S01]  /*3c070*/  ISETP.LT.AND P4, PT, R199, UR12, !P6 ;  /* 0x0000000cc7007c0c */ /* 0x000fe2000f781270 */
[----:B------:R-:W-:Y:S01]  /*3c080*/  VIADD R0, R198, 0x33 ;  /* 0x00000033c6007836 */ /* 0x000fe20000000000 */
[----:B------:R-:W-:Y:S01]  /*3c090*/  ISETP.LT.AND P6, PT, R200, UR51, !P6 ;  /* 0x00000033c8007c0c */ /* 0x000fe2000f7c1270 */
[C---:B---3--:R-:W-:Y:S01]  /*3c0a0*/  IMAD.WIDE R70, R77.reuse, 0x4, R2 ;  /* 0x000000044d467825 */ /* 0x048fe200078e0202 */
[C---:B------:R-:W-:Y:S01]  /*3c0b0*/  IADD3 R79, PT, PT, R77.reuse, UR30, RZ ;  /* 0x0000001e4d4f7c10 */ /* 0x040fe2000fffe0ff */
[----:B------:R-:W-:Y:S01]  /*3c0c0*/  @P2 STG.E desc[UR16][R74.64], R116 ;  /* 0x000000744a002986 */ /* 0x000fe2000c101910 */
[----:B------:R-:W-:Y:S01]  /*3c0d0*/  ISETP.GE.AND P0, PT, R0, UR60, PT ;  /* 0x0000003c00007c0c */ /* 0x000fe2000bf06270 */
[----:B------:R-:W-:Y:S01]  /*3c0e0*/  VIADD R0, R198, 0x34 ;  /* 0x00000034c6007836 */ /* 0x000fe20000000000 */
[----:B------:R-:W3:Y:S01]  /*3c0f0*/  LDCU UR40, c[0x0][0x398] ;  /* 0x00007300ff2877ac */ /* 0x000ee20008000800 */
[----:B----4-:R-:W-:Y:S01]  /*3c100*/  IMAD.WIDE R68, R77, 0x4, R196 ;  /* 0x000000044d447825 */ /* 0x010fe200078e02c4 */
[----:B------:R4:W-:Y:S01]  /*3c110*/  @P5 STG.E desc[UR16][R70.64], R218 ;  /* 0x000000da46005986 */ /* 0x0009e2000c101910 */
[----:B------:R-:W1:Y:S02]  /*3c120*/  LDCU UR76, c[0x0][0x39c] ;  /* 0x00007380ff4c77ac */ /* 0x000e640008000800 */
[----:B------:R-:W-:Y:S01]  /*3c130*/  IMAD.WIDE R72, R79, 0x4, R2 ;  /* 0x000000044f487825 */ /* 0x000fe200078e0202 */
[----:B------:R-:W-:Y:S01]  /*3c140*/  ISETP.GE.AND P2, PT, R0, UR33, PT ;  /* 0x0000002100007c0c */ /* 0x000fe2000bf46270 */
[----:B------:R1:W-:Y:S01]  /*3c150*/  @P3 STG.E desc[UR16][R68.64], R117 ;  /* 0x0000007544003986 */ /* 0x0003e2000c101910 */
[----:B------:R-:W-:Y:S01]  /*3c160*/  ISETP.LT.AND P3, PT, R199, UR73, !P0 ;  /* 0x00000049c7007c0c */ /* 0x000fe2000c761270 */
[----:B------:R-:W-:Y:S01]  /*3c170*/  VIADD R0, R198, 0x35 ;  /* 0x00000035c6007836 */ /* 0x000fe20000000000 */
[----:B------:R-:W-:Y:S01]  /*3c180*/  ISETP.LT.AND P0, PT, R200, UR26, !P0 ;  /* 0x0000001ac8007c0c */ /* 0x000fe2000c701270 */
[----:B------:R-:W2:Y:S01]  /*3c190*/  LDCU UR22, c[0x0][0x398] ;  /* 0x00007300ff1677ac */ /* 0x000ea20008000800 */
[C---:B----4-:R-:W-:Y:S01]  /*3c1a0*/  IMAD.WIDE R70, R79.reuse, 0x4, R196 ;  /* 0x000000044f467825 */ /* 0x050fe200078e02c4 */
[----:B------:R4:W-:Y:S01]  /*3c1b0*/  @P4 STG.E desc[UR16][R72.64], R217 ;  /* 0x000000d948004986 */ /* 0x0009e2000c101910 */
[----:B------:R-:W-:Y:S01]  /*3c1c0*/  IADD3 R79, PT, PT, R79, UR30, RZ ;  /* 0x0000001e4f4f7c10 */ /* 0x000fe2000fffe0ff */
[----:B------:R-:W2:Y:S02]  /*3c1d0*/  LDCU UR55, c[0x0][0x398] ;  /* 0x00007300ff3777ac */ /* 0x000ea40008000800 */
[----:B------:R3:W-:Y:S01]  /*3c1e0*/  @P6 STG.E desc[UR16][R70.64], R118 ;  /* 0x0000007646006986 */ /* 0x0007e2000c101910 */
[----:B------:R-:W-:Y:S01]  /*3c1f0*/  ISETP.LT.AND P6, PT, R199, UR59, !P2 ;  /* 0x0000003bc7007c0c */ /* 0x000fe2000d7c1270 */
[C---:B------:R-:W-:Y:S01]  /*3c200*/  VIADD R77, R79.reuse, UR30 ;  /* 0x0000001e4f4d7c36 */ /* 0x040fe20008000000 */
[----:B------:R-:W-:Y:S01]  /*3c210*/  ISETP.GE.AND P5, PT, R0, UR71, PT ;  /* 0x0000004700007c0c */ /* 0x000fe2000bfa6270 */
[----:B------:R-:W-:Y:S01]  /*3c220*/  VIADD R0, R198, 0x36 ;  /* 0x00000036c6007836 */ /* 0x000fe20000000000 */
[----:B------:R-:W2:Y:S01]  /*3c230*/  LDCU UR39, c[0x0][0x39c] ;  /* 0x00007380ff2777ac */ /* 0x000ea20008000800 */
[C---:B-1----:R-:W-:Y:S01]  /*3c240*/  IMAD.WIDE R68, R79.reuse, 0x4, R2 ;  /* 0x000000044f447825 */ /* 0x042fe200078e0202 */
[----:B------:R-:W1:Y:S03]  /*3c250*/  LDCU UR28, c[0x0][0x398] ;  /* 0x00007300ff1c77ac */ /* 0x000e660008000800 */
[----:B----4-:R-:W-:Y:S01]  /*3c260*/  IMAD.WIDE R72, R79, 0x4, R196 ;  /* 0x000000044f487825 */ /* 0x010fe200078e02c4 */
[----:B------:R-:W-:Y:S01]  /*3c270*/  ISETP.GE.AND P4, PT, R0, UR48, PT ;  /* 0x0000003000007c0c */ /* 0x000fe2000bf86270 */
[----:B------:R4:W-:Y:S01]  /*3c280*/  @P3 STG.E desc[UR16][R68.64], R216 ;  /* 0x000000d844003986 */ /* 0x0009e2000c101910 */
[C---:B------:R-:W-:Y:S01]  /*3c290*/  ISETP.LT.AND P2, PT, R200.reuse, UR50, !P2 ;  /* 0x00000032c8007c0c */ /* 0x040fe2000d741270 */
[----:B---3--:R-:W-:Y:S01]  /*3c2a0*/  IMAD.WIDE R70, R77, 0x4, R2 ;  /* 0x000000044d467825 */ /* 0x008fe200078e0202 */
[----:B------:R-:W3:Y:S01]  /*3c2b0*/  LDCU UR63, c[0x0][0x39c] ;  /* 0x00007380ff3f77ac */ /* 0x000ee20008000800 */
[----:B------:R1:W-:Y:S01]  /*3c2c0*/  @P0 STG.E desc[UR16][R72.64], R119 ;  /* 0x0000007748000986 */ /* 0x0003e2000c101910 */
[----:B------:R-:W-:Y:S01]  /*3c2d0*/  ISETP.LT.AND P0, PT, R199, UR72, !P5 ;  /* 0x00000048c7007c0c */ /* 0x000fe2000ef01270 */
[C---:B------:R-:W-:Y:S01]  /*3c2e0*/  IMAD.WIDE R74, R77.reuse, 0x4, R196 ;  /* 0x000000044d4a7825 */ /* 0x040fe200078e02c4 */
[----:B------:R-:W-:Y:S01]  /*3c2f0*/  IADD3 R77, PT, PT, R77, UR30, RZ ;  /* 0x0000001e4d4d7c10 */ /* 0x000fe2000fffe0ff */
[----:B------:R2:W-:Y:S01]  /*3c300*/  @P6 STG.E desc[UR16][R70.64], R215 ;  /* 0x000000d746006986 */ /* 0x0005e2000c101910 */
[----:B------:R-:W-:Y:S01]  /*3c310*/  ISETP.LT.AND P5, PT, R200, UR42, !P5 ;  /* 0x0000002ac8007c0c */ /* 0x000fe2000efa1270 */
[----:B------:R-:W-:Y:S01]  /*3c320*/  VIADD R0, R198, 0x37 ;  /* 0x00000037c6007836 */ /* 0x000fe20000000000 */
[----:B------:R-:W-:Y:S01]  /*3c330*/  ISETP.LT.AND P6, PT, R199, UR43, !P4 ;  /* 0x0000002bc7007c0c */ /* 0x000fe2000e7c1270 */
[C---:B------:R-:W-:Y:S01]  /*3c340*/  VIADD R79, R77.reuse, UR30 ;  /* 0x0000001e4d4f7c36 */ /* 0x040fe20008000000 */
[----:B------:R-:W-:Y:S01]  /*3c350*/  ISETP.LT.AND P4, PT, R200, UR15, !P4 ;  /* 0x0000000fc8007c0c */ /* 0x000fe2000e781270 */
[--C-:B----4-:R-:W-:Y:S01]  /*3c360*/  IMAD.WIDE R68, R77, 0x4, R2.reuse ;  /* 0x000000044d447825 */ /* 0x110fe200078e0202 */
[----:B------:R-:W-:Y:S01]  /*3c370*/  ISETP.GE.AND P3, PT, R0, UR77, PT ;  /* 0x0000004d00007c0c */ /* 0x000fe2000bf66270 */
[----:B------:R-:W-:Y:S01]  /*3c380*/  @P2 STG.E desc[UR16][R74.64], R120 ;  /* 0x000000784a002986 */ /* 0x000fe2000c101910 */
[----:B------:R-:W4:Y:S01]  /*3c390*/  LDCU UR46, c[0x0][0x398] ;  /* 0x00007300ff2e77ac */ /* 0x000f220008000800 */
[----:B-1----:R-:W-:Y:S01]  /*3c3a0*/  IMAD.WIDE R72, R79, 0x4, R2 ;  /* 0x000000044f487825 */ /* 0x002fe200078e0202 */
[----:B------:R-:W1:Y:S03]  /*3c3b0*/  LDCU UR62, c[0x0][0x398] ;  /* 0x00007300ff3e77ac */ /* 0x000e660008000800 */
[--C-:B--2---:R-:W-:Y:S01]  /*3c3c0*/  IMAD.WIDE R70, R77, 0x4, R196.reuse ;  /* 0x000000044d467825 */ /* 0x104fe200078e02c4 */
[----:B------:R2:W-:Y:S01]  /*3c3d0*/  @P0 STG.E desc[UR16][R68.64], R214 ;  /* 0x000000d644000986 */ /* 0x0005e2000c101910 */
[----:B------:R-:W1:Y:S02]  /*3c3e0*/  LDCU UR61, c[0x0][0x39c] ;  /* 0x00007380ff3d77ac */ /* 0x000e640008000800 */
[----:B------:R-:W-:Y:S01]  /*3c3f0*/  VIADD R0, R198, 0x38 ;  /* 0x00000038c6007836 */ /* 0x000fe20000000000 */
[----:B------:R1:W-:Y:S01]  /*3c400*/  @P5 STG.E desc[UR16][R70.64], R121 ;  /* 0x0000007946005986 */ /* 0x0003e2000c101910 */
[----:B------:R-:W3:Y:S03]  /*3c410*/  LDCU UR53, c[0x0][0x398] ;  /* 0x00007300ff3577ac */ /* 0x000ee60008000800 */
[----:B------:R1:W-:Y:S01]  /*3c420*/  @P6 STG.E desc[UR16][R72.64], R213 ;  /* 0x000000d548006986 */ /* 0x0003e2000c101910 */
[----:B------:R-:W-:Y:S01]  /*3c430*/  ISETP.LT.AND P6, PT, R199, UR24, !P3 ;  /* 0x00000018c7007c0c */ /* 0x000fe2000dfc1270 */
[----:B------:R-:W3:Y:S01]  /*3c440*/  LDCU UR44, c[0x0][0x398] ;  /* 0x00007300ff2c77ac */ /* 0x000ee20008000800 */
[----:B------:R-:W-:Y:S01]  /*3c450*/  ISETP.LT.AND P3, PT, R200, UR70, !P3 ;  /* 0x00000046c8007c0c */ /* 0x000fe2000df61270 */
[C---:B--2---:R-:W-:Y:S01]  /*3c460*/  IMAD.WIDE R68, R79.reuse, 0x4, R196 ;  /* 0x000000044f447825 */ /* 0x044fe200078e02c4 */
[----:B------:R-:W-:Y:S01]  /*3c470*/  ISETP.GE.AND P2, PT, R0, UR57, PT ;  /* 0x0000003900007c0c */ /* 0x000fe2000bf46270 */
[----:B------:R-:W2:Y:S02]  /*3c480*/  LDCU UR64, c[0x0][0x398] ;  /* 0x00007300ff4077ac */ /* 0x000ea40008000800 */
[----:B------:R-:W-:Y:S01]  /*3c490*/  VIADD R79, R79, UR30 ;  /* 0x0000001e4f4f7c36 */ /* 0x000fe20008000000 */
[----:B------:R2:W-:Y:S01]  /*3c4a0*/  @P4 STG.E desc[UR16][R68.64], R122 ;  /* 0x0000007a44004986 */ /* 0x0005e2000c101910 */
[----:B------:R-:W-:Y:S01]  /*3c4b0*/  IADD3 R0, PT, PT, R198, 0x39, RZ ;  /* 0x00000039c6007810 */ /* 0x000fe20007ffe0ff */
[----:B------:R-:W3:Y:S01]  /*3c4c0*/  LDCU UR34, c[0x0][0x39c] ;  /* 0x00007380ff2277ac */ /* 0x000ee20008000800 */
[----:B------:R-:W-:Y:S01]  /*3c4d0*/  ISETP.LT.AND P4, PT, R199, UR58, !P2 ;  /* 0x0000003ac7007c0c */ /* 0x000fe2000d781270 */
[C---:B-1----:R-:W-:Y:S01]  /*3c4e0*/  IMAD.WIDE R70, R79.reuse, 0x4, R2 ;  /* 0x000000044f467825 */ /* 0x042fe200078e0202 */
[----:B------:R-:W-:Y:S01]  /*3c4f0*/  ISETP.GE.AND P0, PT, R0, UR6, PT ;  /* 0x0000000600007c0c */ /* 0x000fe2000bf06270 */
[----:B------:R-:W1:Y:S02]  /*3c500*/  LDCU UR52, c[0x0][0x39c] ;  /* 0x00007380ff3477ac */ /* 0x000e640008000800 */
[C---:B------:R-:W-:Y:S01]  /*3c510*/  IMAD.WIDE R72, R79.reuse, 0x4, R196 ;  /* 0x000000044f487825 */ /* 0x040fe200078e02c4 */
[----:B------:R1:W-:Y:S01]  /*3c520*/  @P6 STG.E desc[UR16][R70.64], R212 ;  /* 0x000000d446006986 */ /* 0x0003e2000c101910 */
[----:B------:R-:W1:Y:S02]  /*3c530*/  LDCU UR38, c[0x0][0x398] ;  /* 0x00007300ff2677ac */ /* 0x000e640008000800 */
[----:B------:R-:W-:-:S02]  /*3c540*/  VIADD R77, R79, UR30 ;  /* 0x0000001e4f4d7c36 */ /* 0x000fc40008000000 */
[----:B------:R-:W-:Y:S01]  /*3c550*/  VIADD R0, R198, 0x3a ;  /* 0x0000003ac6007836 */ /* 0x000fe20000000000 */
[----:B------:R-:W-:Y:S01]  /*3c560*/  ISETP.LT.AND P2, PT, R200, UR49, !P2 ;  /* 0x00000031c8007c0c */ /* 0x000fe2000d741270 */
[----:B--2---:R-:W-:Y:S01]  /*3c570*/  IMAD.WIDE R68, R77, 0x4, R2 ;  /* 0x000000044d447825 */ /* 0x004fe200078e0202 */
[----:B------:R-:W-:Y:S01]  /*3c580*/  @P3 STG.E desc[UR16][R72.64], R123 ;  /* 0x0000007b48003986 */ /* 0x000fe2000c101910 */
[----:B------:R-:W-:Y:S01]  /*3c590*/  ISETP.LT.AND P3, PT, R199, UR68, !P0 ;  /* 0x00000044c7007c0c */ /* 0x000fe2000c761270 */
[----:B------:R-:W2:Y:S01]  /*3c5a0*/  LDCU UR11, c[0x0][0x398] ;  /* 0x00007300ff0b77ac */ /* 0x000ea20008000800 */
[----:B------:R-:W-:Y:S01]  /*3c5b0*/  ISETP.GE.AND P5, PT, R0, UR41, PT ;  /* 0x0000002900007c0c */ /* 0x000fe2000bfa6270 */
[----:B------:R-:W-:Y:S01]  /*3c5c0*/  IMAD.WIDE R74, R77, 0x4, R196 ;  /* 0x000000044d4a7825 */ /* 0x000fe200078e02c4 */
[C---:B------:R-:W-:Y:S01]  /*3c5d0*/  ISETP.LT.AND P0, PT, R200.reuse, UR69, !P0 ;  /* 0x00000045c8007c0c */ /* 0x040fe2000c701270 */
[----:B------:R3:W-:Y:S01]  /*3c5e0*/  @P4 STG.E desc[UR16][R68.64], R211 ;  /* 0x000000d344004986 */ /* 0x0007e2000c101910 */
[----:B------:R-:W-:Y:S01]  /*3c5f0*/  ISETP.LT.AND P4, PT, R199, UR36, !P5 ;  /* 0x00000024c7007c0c */ /* 0x000fe2000ef81270 */
[----:B------:R-:W-:Y:S01]  /*3c600*/  VIADD R77, R77, UR30 ;  /* 0x0000001e4d4d7c36 */ /* 0x000fe20008000000 */
[----:B------:R-:W-:Y:S01]  /*3c610*/  ISETP.LT.AND P5, PT, R200, UR20, !P5 ;  /* 0x00000014c8007c0c */ /* 0x000fe2000efa1270 */
[----:B------:R-:W2:Y:S01]  /*3c620*/  LDCU UR18, c[0x0][0x398] ;  /* 0x00007300ff1277ac */ /* 0x000ea20008000800 */
[----:B------:R-:W-:Y:S01]  /*3c630*/  IADD3 R0, PT, PT, R198, 0x3b, RZ ;  /* 0x0000003bc6007810 */ /* 0x000fe20007ffe0ff */
[C---:B-1----:R-:W-:Y:S01]  /*3c640*/  IMAD.WIDE R70, R77.reuse, 0x4, R2 ;  /* 0x000000044d467825 */ /* 0x042fe200078e0202 */
[----:B------:R-:W-:Y:S01]  /*3c650*/  @P2 STG.E desc[UR16][R74.64], R124 ;  /* 0x0000007c4a002986 */ /* 0x000fe2000c101910 */
[----:B------:R-:W1:Y:S02]  /*3c660*/  LDCU UR12, c[0x0][0x398] ;  /* 0x00007300ff0c77ac */ /* 0x000e640008000800 */
[C---:B------:R-:W-:Y:S01]  /*3c670*/  VIADD R79, R77.reuse, UR30 ;  /* 0x0000001e4d4f7c36 */ /* 0x040fe20008000000 */
[----:B------:R-:W-:Y:S01]  /*3c680*/  ISETP.GE.AND P6, PT, R0, UR37, PT ;  /* 0x0000002500007c0c */ /* 0x000fe2000bfc6270 */
[----:B---3--:R-:W-:Y:S01]  /*3c690*/  IMAD.WIDE R68, R77, 0x4, R196 ;  /* 0x000000044d447825 */ /* 0x008fe200078e02c4 */
[----:B------:R-:W-:Y:S01]  /*3c6a0*/  IADD3 R0, PT, PT, R198, 0x3c, RZ ;  /* 0x0000003cc6007810 */ /* 0x000fe20007ffe0ff */
[----:B------:R3:W-:Y:S01]  /*3c6b0*/  @P3 STG.E desc[UR16][R70.64], R210 ;  /* 0x000000d246003986 */ /* 0x0007e2000c101910 */
[----:B------:R-:W1:Y:S01]  /*3c6c0*/  LDCU UR32, c[0x0][0x39c] ;  /* 0x00007380ff2077ac */ /* 0x000e620008000800 */
[----:B------:R-:W-:Y:S01]  /*3c6d0*/  IMAD.WIDE R72, R79, 0x4, R2 ;  /* 0x000000044f487825 */ /* 0x000fe200078e0202 */
[----:B------:R-:W-:Y:S01]  /*3c6e0*/  ISETP.GE.AND P2, PT, R0, UR35, PT ;  /* 0x0000002300007c0c */ /* 0x000fe2000bf46270 */
[----:B------:R1:W-:Y:S01]  /*3c6f0*/  @P0 STG.E desc[UR16][R68.64], R125 ;  /* 0x0000007d44000986 */ /* 0x0003e2000c101910 */
[----:B------:R-:W-:Y:S01]  /*3c700*/  ISETP.LT.AND P0, PT, R199, UR56, !P6 ;  /* 0x00000038c7007c0c */ /* 0x000fe2000f701270 */
[----:B------:R-:W-:Y:S01]  /*3c710*/  VIADD R0, R198, 0x3d ;  /* 0x0000003dc6007836 */ /* 0x000fe20000000000 */
[----:B------:R-:W-:Y:S01]  /*3c720*/  ISETP.LT.AND P6, PT, R200, UR67, !P6 ;  /* 0x00000043c8007c0c */ /* 0x000fe2000f7c1270 */
[----:B------:R1:W-:Y:S01]  /*3c730*/  @P4 STG.E desc[UR16][R72.64], R209 ;  /* 0x000000d148004986 */ /* 0x0003e2000c101910 */
[----:B------:R-:W2:Y:S01]  /*3c740*/  LDCU UR48, c[0x0][0x39c] ;  /* 0x00007380ff3077ac */ /* 0x000ea20008000800 */
[C---:B---3--:R-:W-:Y:S01]  /*3c750*/  IMAD.WIDE R70, R79.reuse, 0x4, R196 ;  /* 0x000000044f467825 */ /* 0x048fe200078e02c4 */
[----:B------:R-:W3:Y:S03]  /*3c760*/  LDCU UR51, c[0x0][0x398] ;  /* 0x00007300ff3377ac */ /* 0x000ee60008000800 */
[----:B------:R-:W-:Y:S01]  /*3c770*/  VIADD R79, R79, UR30 ;  /* 0x0000001e4f4f7c36 */ /* 0x000fe20008000000 */
[----:B------:R2:W-:Y:S01]  /*3c780*/  @P5 STG.E desc[UR16][R70.64], R126 ;  /* 0x0000007e46005986 */ /* 0x0005e2000c101910 */
[----:B------:R-:W-:Y:S01]  /*3c790*/  ISETP.LT.AND P5, PT, R199, UR14, !P2 ;  /* 0x0000000ec7007c0c */ /* 0x000fe2000d7a1270 */
[----:B------:R-:W3:Y:S02]  /*3c7a0*/  LDCU UR33, c[0x0][0x398] ;  /* 0x00007300ff2177ac */ /* 0x000ee40008000800 */
[C---:B------:R-:W-:Y:S01]  /*3c7b0*/  IADD3 R77, PT, PT, R79.reuse, UR30, RZ ;  /* 0x0000001e4f4d7c10 */ /* 0x040fe2000fffe0ff */
[C---:B-1----:R-:W-:Y:S01]  /*3c7c0*/  IMAD.WIDE R68, R79.reuse, 0x4, R2 ;  /* 0x000000044f447825 */ /* 0x042fe200078e0202 */
[----:B------:R-:W-:Y:S01]  /*3c7d0*/  ISETP.GE.AND P3, PT, R0, UR31, PT ;  /* 0x0000001f00007c0c */ /* 0x000fe2000bf66270 */
[----:B------:R-:W1:Y:S01]  /*3c7e0*/  LDCU UR26, c[0x0][0x398] ;  /* 0x00007300ff1a77ac */ /* 0x000e620008000800 */
[----:B------:R-:W-:Y:S01]  /*3c7f0*/  IADD3 R0, PT, PT, R198, 0x3e, RZ ;  /* 0x0000003ec6007810 */ /* 0x000fe20007ffe0ff */
[----:B------:R-:W-:Y:S01]  /*3c800*/  IMAD.WIDE R72, R79, 0x4, R196 ;  /* 0x000000044f487825 */ /* 0x000fe200078e02c4 */
[----:B------:R1:W-:Y:S01]  /*3c810*/  @P0 STG.E desc[UR16][R68.64], R208 ;  /* 0x000000d044000986 */ /* 0x0003e2000c101910 */
[----:B------:R-:W-:Y:S01]  /*3c820*/  ISETP.LT.AND P2, PT, R200, UR47, !P2 ;  /* 0x0000002fc8007c0c */ /* 0x000fe2000d741270 */
[----:B------:R-:W3:Y:S01]  /*3c830*/  LDCU UR50, c[0x0][0x398] ;  /* 0x00007300ff3277ac */ /* 0x000ee20008000800 */
[----:B--2---:R-:W-:Y:S01]  /*3c840*/  IMAD.WIDE R70, R77, 0x4, R2 ;  /* 0x000000044d467825 */ /* 0x004fe200078e0202 */
[----:B------:R-:W-:Y:S01]  /*3c850*/  ISETP.GE.AND P4, PT, R0, UR54, PT ;  /* 0x0000003600007c0c */ /* 0x000fe2000bf86270 */
[----:B------:R-:W-:Y:S01]  /*3c860*/  @P6 STG.E desc[UR16][R72.64], R127 ;  /* 0x0000007f48006986 */ /* 0x000fe2000c101910 */
[----:B------:R-:W-:Y:S01]  /*3c870*/  ISETP.LT.AND P6, PT, R199, UR65, !P3 ;  /* 0x00000041c7007c0c */ /* 0x000fe2000dfc1270 */
[C---:B------:R-:W-:Y:S01]  /*3c880*/  IMAD.WIDE R74, R77.reuse, 0x4, R196 ;  /* 0x000000044d4a7825 */ /* 0x040fe200078e02c4 */
[----:B------:R-:W-:Y:S01]  /*3c890*/  ISETP.LT.AND P3, PT, R200, UR66, !P3 ;  /* 0x00000042c8007c0c */ /* 0x000fe2000df61270 */
[----:B------:R2:W-:Y:S01]  /*3c8a0*/  @P5 STG.E desc[UR16][R70.64], R207 ;  /* 0x000000cf46005986 */ /* 0x0005e2000c101910 */
[----:B------:R-:W3:Y:S01]  /*3c8b0*/  LDCU UR60, c[0x0][0x39c] ;  /* 0x00007380ff3c77ac */ /* 0x000ee20008000800 */
[----:B------:R-:W-:Y:S01]  /*3c8c0*/  VIADD R77, R77, UR30 ;  /* 0x0000001e4d4d7c36 */ /* 0x000fe20008000000 */
[----:B------:R-:W-:Y:S01]  /*3c8d0*/  ISETP.LT.AND P5, PT, R199, UR45, !P4 ;  /* 0x0000002dc7007c0c */ /* 0x000fe2000e7a1270 */
[----:B------:R-:W-:Y:S01]  /*3c8e0*/  VIADD R0, R198, 0x3f ;  /* 0x0000003fc6007836 */ /* 0x000fe20000000000 */
[----:B------:R-:W3:Y:S02]  /*3c8f0*/  LDCU UR59, c[0x0][0x398] ;  /* 0x00007300ff3b77ac */ /* 0x000ee40008000800 */
[C---:B------:R-:W-:Y:S01]  /*3c900*/  IADD3 R79, PT, PT, R77.reuse, UR30, RZ ;  /* 0x0000001e4d4f7c10 */ /* 0x040fe2000fffe0ff */
[C---:B-1----:R-:W-:Y:S01]  /*3c910*/  IMAD.WIDE R68, R77.reuse, 0x4, R2 ;  /* 0x000000044d447825 */ /* 0x042fe200078e0202 */
[----:B------:R-:W-:Y:S01]  /*3c920*/  ISETP.LT.AND P4, PT, R200, UR40, !P4 ;  /* 0x00000028c8007c0c */ /* 0x000fe2000e781270 */
[----:B------:R-:W-:Y:S01]  /*3c930*/  @P2 STG.E desc[UR16][R74.64], R128 ;  /* 0x000000804a002986 */ /* 0x000fe2000c101910 */
[----:B------:R-:W1:Y:S01]  /*3c940*/  LDCU UR42, c[0x0][0x398] ;  /* 0x00007300ff2a77ac */ /* 0x000e620008000800 */
[----:B--2---:R-:W-:Y:S01]  /*3c950*/  IMAD.WIDE R70, R77, 0x4, R196 ;  /* 0x000000044d467825 */ /* 0x004fe200078e02c4 */
[----:B------:R-:W-:Y:S01]  /*3c960*/  ISETP.GE.AND P0, PT, R0, UR76, PT ;  /* 0x0000004c00007c0c */ /* 0x000fe2000bf06270 */
[----:B------:R-:W2:Y:S02]  /*3c970*/  LDCU UR43, c[0x0][0x39c] ;  /* 0x00007380ff2b77ac */ /* 0x000ea40008000800 */
[----:B------:R-:W-:Y:S01]  /*3c980*/  IMAD.WIDE R72, R79, 0x4, R2 ;  /* 0x000000044f487825 */ /* 0x000fe200078e0202 */
[----:B------:R1:W-:Y:S01]  /*3c990*/  @P6 STG.E desc[UR16][R68.64], R206 ;  /* 0x000000ce44006986 */ /* 0x0003e2000c101910 */
[----:B------:R-:W2:Y:S02]  /*3c9a0*/  LDCU UR6, c[0x0][0x398] ;  /* 0x00007300ff0677ac */ /* 0x000ea40008000800 */
[----:B------:R-:W-:Y:S01]  /*3c9b0*/  VIADD R0, R198, 0x40 ;  /* 0x00000040c6007836 */ /* 0x000fe20000000000 */
[----:B------:R2:W-:Y:S01]  /*3c9c0*/  @P3 STG.E desc[UR16][R70.64], R129 ;  /* 0x0000008146003986 */ /* 0x0005e2000c101910 */
[----:B------:R-:W3:Y:S03]  /*3c9d0*/  LDCU UR24, c[0x0][0x39c] ;  /* 0x00007380ff1877ac */ /* 0x000ee60008000800 */
[----:B------:R2:W-:Y:S01]  /*3c9e0*/  @P5 STG.E desc[UR16][R72.64], R205 ;  /* 0x000000cd48005986 */ /* 0x0005e2000c101910 */
[----:B------:R-:W-:Y:S01]  /*3c9f0*/  ISETP.LT.AND P5, PT, R199, UR22, !P0 ;  /* 0x00000016c7007c0c */ /* 0x000fe2000c7a1270 */
[----:B------:R-:W3:Y:S01]  /*3ca00*/  LDCU UR15, c[0x0][0x398] ;  /* 0x00007300ff0f77ac */ /* 0x000ee20008000800 */
[----:B------:R-:W-:Y:S01]  /*3ca10*/  ISETP.LT.AND P0, PT, R200, UR55, !P0 ;  /* 0x00000037c8007c0c */ /* 0x000fe2000c701270 */
[C---:B-1----:R-:W-:Y:S01]  /*3ca20*/  IMAD.WIDE R68, R79.reuse, 0x4, R196 ;  /* 0x000000044f447825 */ /* 0x042fe200078e02c4 */
[----:B------:R-:W-:Y:S01]  /*3ca30*/  ISETP.GE.AND P2, PT, R0, UR39, PT ;  /* 0x0000002700007c0c */ /* 0x000fe2000bf46270 */
[----:B------:R-:W1:Y:S01]  /*3ca40*/  LDCU UR41, c[0x0][0x398] ;  /* 0x00007300ff2977ac */ /* 0x000e620008000800 */
[----:B------:R-:W-:Y:S01]  /*3ca50*/  IADD3 R79, PT, PT, R79, UR30, RZ ;  /* 0x0000001e4f4f7c10 */ /* 0x000fe2000fffe0ff */
[----:B------:R-:W-:Y:S01]  /*3ca60*/  VIADD R0, R198, 0x41 ;  /* 0x00000041c6007836 */ /* 0x000fe20000000000 */
[----:B------:R1:W-:Y:S01]  /*3ca70*/  @P4 STG.E desc[UR16][R68.64], R130 ;  /* 0x0000008244004986 */ /* 0x0003e2000c101910 */
[----:B------:R-:W-:Y:S01]  /*3ca80*/  ISETP.LT.AND P4, PT, R199, UR28, !P2 ;  /* 0x0000001cc7007c0c */ /* 0x000fe2000d781270 */
[----:B------:R-:W3:Y:S01]  /*3ca90*/  LDCU UR37, c[0x0][0x398] ;  /* 0x00007300ff2577ac */ /* 0x000ee20008000800 */
[C---:B--2---:R-:W-:Y:S01]  /*3caa0*/  IMAD.WIDE R70, R79.reuse, 0x4, R2 ;  /* 0x000000044f467825 */ /* 0x044fe200078e0202 */
[----:B------:R-:W-:Y:S01]  /*3cab0*/  ISETP.GE.AND P6, PT, R0, UR63, PT ;  /* 0x0000003f00007c0c */ /* 0x000fe2000bfc6270 */
[----:B------:R-:W2:Y:S02]  /*3cac0*/  LDCU UR57, c[0x0][0x39c] ;  /* 0x00007380ff3977ac */ /* 0x000ea40008000800 */
[C---:B------:R-:W-:Y:S01]  /*3cad0*/  IMAD.WIDE R72, R79.reuse, 0x4, R196 ;  /* 0x000000044f487825 */ /* 0x040fe200078e02c4 */
[----:B------:R2:W-:Y:S01]  /*3cae0*/  @P5 STG.E desc[UR16][R70.64], R204 ;  /* 0x000000cc46005986 */ /* 0x0005e2000c101910 */
[----:B------:R-:W3:Y:S02]  /*3caf0*/  LDCU UR49, c[0x0][0x398] ;  /* 0x00007300ff3177ac */ /* 0x000ee40008000800 */
[----:B------:R-:W-:-:S02]  /*3cb00*/  VIADD R77, R79, UR30 ;  /* 0x0000001e4f4d7c36 */ /* 0x000fc40008000000 */
[----:B------:R-:W-:Y:S01]  /*3cb10*/  VIADD R0, R198, 0x42 ;  /* 0x00000042c6007836 */ /* 0x000fe20000000000 */
[----:B----4-:R-:W-:Y:S01]  /*3cb20*/  ISETP.LT.AND P2, PT, R200, UR46, !P2 ;  /* 0x0000002ec8007c0c */ /* 0x010fe2000d741270 */
[----:B-1----:R-:W-:Y:S01]  /*3cb30*/  IMAD.WIDE R68, R77, 0x4, R2 ;  /* 0x000000044d447825 */ /* 0x002fe200078e0202 */
[----:B------:R-:W-:Y:S01]  /*3cb40*/  @P0 STG.E desc[UR16][R72.64], R131 ;  /* 0x0000008348000986 */ /* 0x000fe2000c101910 */
[----:B------:R-:W-:Y:S01]  /*3cb50*/  ISETP.LT.AND P0, PT, R199, UR62, !P6 ;  /* 0x0000003ec7007c0c */ /* 0x000fe2000f701270 */
[----:B------:R-:W1:Y:S01]  /*3cb60*/  LDCU UR36, c[0x0][0x398] ;  /* 0x00007300ff2477ac */ /* 0x000e620008000800 */
[----:B------:R-:W-:Y:S01]  /*3cb70*/  ISETP.GE.AND P3, PT, R0, UR61, PT ;  /* 0x0000003d00007c0c */ /* 0x000fe2000bf66270 */
[C---:B------:R-:W-:Y:S01]  /*3cb80*/  IMAD.WIDE R74, R77.reuse, 0x4, R196 ;  /* 0x000000044d4a7825 */ /* 0x040fe200078e02c4 */
[----:B------:R-:W-:Y:S01]  /*3cb90*/  IADD3 R77, PT, PT, R77, UR30, RZ ;  /* 0x0000001e4d4d7c10 */ /* 0x000fe2000fffe0ff */
[----:B------:R4:W-:Y:S01]  /*3cba0*/  @P4 STG.E desc[UR16][R68.64], R132 ;  /* 0x0000008444004986 */ /* 0x0009e2000c101910 */
[----:B------:R-:W-:Y:S01]  /*3cbb0*/  ISETP.LT.AND P6, PT, R200, UR53, !P6 ;  /* 0x00000035c8007c0c */ /* 0x000fe2000f7c1270 */
[----:B------:R-:W-:Y:S01]  /*3cbc0*/  VIADD R0, R198, 0x43 ;  /* 0x00000043c6007836 */ /* 0x000fe20000000000 */
[----:B------:R-:W-:Y:S01]  /*3cbd0*/  ISETP.LT.AND P4, PT, R199, UR44, !P3 ;  /* 0x0000002cc7007c0c */ /* 0x000fe2000df81270 */
[C---:B--2---:R-:W-:Y:S01]  /*3cbe0*/  IMAD.WIDE R70, R77.reuse, 0x4, R2 ;  /* 0x000000044d467825 */ /* 0x044fe200078e0202 */
[----:B------:R-:W-:Y:S01]  /*3cbf0*/  ISETP.LT.AND P3, PT, R200, UR64, !P3 ;  /* 0x00000040c8007c0c */ /* 0x000fe2000df61270 */
[----:B------:R-:W2:Y:S01]  /*3cc00*/  LDCU UR35, c[0x0][0x39c] ;  /* 0x00007380ff2377ac */ /* 0x000ea20008000800 */
[----:B------:R-:W-:Y:S01]  /*3cc10*/  ISETP.GE.AND P5, PT, R0, UR34, PT ;  /* 0x0000002200007c0c */ /* 0x000fe2000bfa6270 */
[C---:B------:R-:W-:Y:S01]  /*3cc20*/  VIADD R79, R77.reuse, UR30 ;  /* 0x0000001e4d4f7c36 */ /* 0x040fe20008000000 */
[----:B------:R-:W-:Y:S01]  /*3cc30*/  @P2 STG.E desc[UR16][R74.64], R4 ;  /* 0x000000044a002986 */ /* 0x000fe2000c101910 */
[----:B------:R-:W-:Y:S01]  /*3cc40*/  VIADD R0, R198, 0x44 ;  /* 0x00000044c6007836 */ /* 0x000fe20000000000 */
[----:B------:R-:W1:Y:S01]  /*3cc50*/  LDCU UR31, c[0x0][0x398] ;  /* 0x00007300ff1f77ac */ /* 0x000e620008000800 */
[----:B----4-:R-:W-:Y:S01]  /*3cc60*/  IMAD.WIDE R68, R77, 0x4, R196 ;  /* 0x000000044d447825 */ /* 0x010fe200078e02c4 */
[----:B------:R4:W-:Y:S01]  /*3cc70*/  @P0 STG.E desc[UR16][R70.64], R133 ;  /* 0x0000008546000986 */ /* 0x0009e2000c101910 */
[----:B------:R-:W1:Y:S02]  /*3cc80*/  LDCU UR20, c[0x0][0x398] ;  /* 0x00007300ff1477ac */ /* 0x000e640008000800 */
[----:B------:R-:W-:Y:S01]  /*3cc90*/  IMAD.WIDE R72, R79, 0x4, R2 ;  /* 0x000000044f487825 */ /* 0x000fe200078e0202 */
[----:B------:R-:W-:Y:S01]  /*3cca0*/  ISETP.GE.AND P2, PT, R0, UR52, PT ;  /* 0x0000003400007c0c */ /* 0x000fe2000bf46270 */
[----:B------:R1:W-:Y:S01]  /*3ccb0*/  @P6 STG.E desc[UR16][R68.64], R5 ;  /* 0x0000000544006986 */ /* 0x0003e2000c101910 */
[----:B------:R-:W-:Y:S01]  /*3ccc0*/  ISETP.LT.AND P6, PT, R199, UR38, !P5 ;  /* 0x00000026c7007c0c */ /* 0x000fe2000efc1270 */
[----:B------:R-:W1:Y:S01]  /*3ccd0*/  LDCU UR54, c[0x0][0x39c] ;  /* 0x00007380ff3677ac */ /* 0x000e620008000800 */
[----:B------:R-:W2:Y:S01]  /*3cce0*/  LDCU UR56, c[0x0][0x398] ;  /* 0x00007300ff3877ac */ /* 0x000ea20008000800 */
[C---:B----4-:R-:W-:Y:S01]  /*3ccf0*/  IMAD.WIDE R70, R79.reuse, 0x4, R196 ;  /* 0x000000044f467825 */ /* 0x050fe200078e02c4 */
[----:B------:R-:W-:Y:S01]  /*3cd00*/  @P4 STG.E desc[UR16][R72.64], R134 ;  /* 0x0000008648004986 */ /* 0x000fe2000c101910 */
[C---:B------:R-:W-:Y:S01]  /*3cd10*/  ISETP.LT.AND P5, PT, R200.reuse, UR11, !P5 ;  /* 0x0000000bc8007c0c */ /* 0x040fe2000efa1270 */
[----:B------:R-:W4:Y:S01]  /*3cd20*/  LDCU UR58, c[0x0][0x39c] ;  /* 0x00007380ff3a77ac */ /* 0x000f220008000800 */
[----:B------:R-:W-:Y:S01]  /*3cd30*/  VIADD R79, R79, UR30 ;  /* 0x0000001e4f4f7c36 */ /* 0x000fe20008000000 */
[----:B------:R2:W-:Y:S01]  /*3cd40*/  @P3 STG.E desc[UR16][R70.64], R6 ;  /* 0x0000000646003986 */ /* 0x0005e2000c101910 */
[----:B------:R-:W-:Y:S01]  /*3cd50*/  ISETP.LT.AND P3, PT, R199, UR18, !P2 ;  /* 0x00000012c7007c0c */ /* 0x000fe2000d761270 */
[----:B------:R-:W3:Y:S01]  /*3cd60*/  LDCU UR14, c[0x0][0x398] ;  /* 0x00007300ff0e77ac */ /* 0x000ee20008000800 */
[----:B------:R-:W-:-:S02]  /*3cd70*/  ISETP.LT.AND P2, PT, R200, UR12, !P2 ;  /* 0x0000000cc8007c0c */ /* 0x000fc4000d741270 */
[----:B------:R-:W-:Y:S01]  /*3cd80*/  IADD3 R0, PT, PT, R198, 0x45, RZ ;  /* 0x00000045c6007810 */ /* 0x000fe20007ffe0ff */
[C---:B------:R-:W-:Y:S01]  /*3cd90*/  VIADD R75, R79.reuse, UR30 ;  /* 0x0000001e4f4b7c36 */ /* 0x040fe20008000000 */
[----:B------:R-:W4:Y:S01]  /*3cda0*/  LDCU UR47, c[0x0][0x398] ;  /* 0x00007300ff2f77ac */ /* 0x000f220008000800 */
[C---:B-1----:R-:W-:Y:S01]  /*3cdb0*/  IMAD.WIDE R4, R79.reuse, 0x4, R2 ;  /* 0x000000044f047825 */ /* 0x042fe200078e0202 */
[----:B------:R-:W-:Y:S01]  /*3cdc0*/  ISETP.GE.AND P0, PT, R0, UR32, PT ;  /* 0x0000002000007c0c */ /* 0x000fe2000bf06270 */
[----:B------:R-:W1:Y:S02]  /*3cdd0*/  LDCU UR39, c[0x0][0x39c] ;  /* 0x00007380ff2777ac */ /* 0x000e640008000800 */
[----:B------:R-:W-:Y:S02]  /*3cde0*/  VIADD R0, R198, 0x46 ;  /* 0x00000046c6007836 */ /* 0x000fe40000000000 */
[----:B------:R-:W-:Y:S01]  /*3cdf0*/  IMAD.WIDE R68, R79, 0x4, R196 ;  /* 0x000000044f447825 */ /* 0x000fe200078e02c4 */
[----:B------:R1:W-:Y:S01]  /*3ce00*/  @P6 STG.E desc[UR16][R4.64], R135 ;  /* 0x0000008704006986 */ /* 0x0003e2000c101910 */
[----:B------:R-:W1:Y:S02]  /*3ce10*/  LDCU UR45, c[0x0][0x398] ;  /* 0x00007300ff2d77ac */ /* 0x000e640008000800 */
[C---:B--2---:R-:W-:Y:S01]  /*3ce20*/  IMAD.WIDE R70, R75.reuse, 0x4, R2 ;  /* 0x000000044b467825 */ /* 0x044fe200078e0202 */
[----:B------:R-:W-:Y:S01]  /*3ce30*/  ISETP.GE.AND P4, PT, R0, UR48, PT ;  /* 0x0000003000007c0c */ /* 0x000fe2000bf86270 */
[----:B------:R-:W2:Y:S02]  /*3ce40*/  LDCU UR63, c[0x0][0x398] ;  /* 0x00007300ff3f77ac */ /* 0x000ea40008000800 */
[----:B------:R-:W-:Y:S01]  /*3ce50*/  IMAD.WIDE R72, R75, 0x4, R196 ;  /* 0x000000044b487825 */ /* 0x000fe200078e02c4 */
[----:B------:R1:W-:Y:S01]  /*3ce60*/  @P5 STG.E desc[UR16][R68.64], R7 ;  /* 0x0000000744005986 */ /* 0x0003e2000c101910 */
[----:B---3--:R-:W-:Y:S01]  /*3ce70*/  ISETP.LT.AND P5, PT, R199, UR51, !P0 ;  /* 0x00000033c7007c0c */ /* 0x008fe2000c7a1270 */
[----:B------:R-:W3:Y:S02]  /*3ce80*/  LDCU UR40, c[0x0][0x398] ;  /* 0x00007300ff2877ac */ /* 0x000ee40008000800 */
[----:B------:R-:W-:Y:S01]  /*3ce90*/  @P3 STG.E desc[UR16][R70.64], R136 ;  /* 0x0000008846003986 */ /* 0x000fe2000c101910 */
[----:B------:R-:W-:Y:S01]  /*3cea0*/  VIADD R75, R75, UR30 ;  /* 0x0000001e4b4b7c36 */ /* 0x000fe20008000000 */
[----:B------:R-:W-:Y:S01]  /*3ceb0*/  ISETP.LT.AND P3, PT, R199, UR26, !P4 ;  /* 0x0000001ac7007c0c */ /* 0x000fe2000e761270 */
[----:B------:R-:W2:Y:S01]  /*3cec0*/  LDCU UR22, c[0x0][0x39c] ;  /* 0x00007380ff1677ac */ /* 0x000ea20008000800 */
[----:B------:R-:W-:Y:S01]  /*3ced0*/  @P2 STG.E desc[UR16][R72.64], R8 ;  /* 0x0000000848002986 */ /* 0x000fe2000c101910 */
[----:B------:R-:W-:Y:S01]  /*3cee0*/  ISETP.LT.AND P2, PT, R200, UR33, !P0 ;  /* 0x00000021c8007c0c */ /* 0x000fe2000c741270 */
[C---:B------:R-:W-:Y:S01]  /*3cef0*/  VIADD R77, R75.reuse, UR30 ;  /* 0x0000001e4b4d7c36 */ /* 0x040fe20008000000 */
[----:B------:R-:W-:Y:S01]  /*3cf00*/  IADD3 R0, PT, PT, R198, 0x47, RZ ;  /* 0x00000047c6007810 */ /* 0x000fe20007ffe0ff */
[C---:B-1----:R-:W-:Y:S01]  /*3cf10*/  IMAD.WIDE R4, R75.reuse, 0x4, R2 ;  /* 0x000000044b047825 */ /* 0x042fe200078e0202 */
[----:B------:R-:W-:Y:S01]  /*3cf20*/  ISETP.LT.AND P4, PT, R200, UR50, !P4 ;  /* 0x00000032c8007c0c */ /* 0x000fe2000e781270 */
[----:B------:R-:W1:Y:S02]  /*3cf30*/  LDCU UR34, c[0x0][0x39c] ;  /* 0x00007380ff2277ac */ /* 0x000e640008000800 */
[----:B------:R-:W-:Y:S01]  /*3cf40*/  IMAD.WIDE R6, R75, 0x4, R196 ;  /* 0x000000044b067825 */ /* 0x000fe200078e02c4 */
[----:B------:R-:W-:Y:S01]  /*3cf50*/  ISETP.GE.AND P6, PT, R0, UR60, PT ;  /* 0x0000003c00007c0c */ /* 0x000fe2000bfc6270 */
[----:B------:R-:W1:Y:S02]  /*3cf60*/  LDCU UR55, c[0x0][0x398] ;  /* 0x00007300ff3777ac */ /* 0x000e640008000800 */
[----:B------:R-:W-:Y:S01]  /*3cf70*/  IMAD.WIDE R68, R77, 0x4, R2 ;  /* 0x000000044d447825 */ /* 0x000fe200078e0202 */
[----:B------:R2:W-:Y:S01]  /*3cf80*/  @P5 STG.E desc[UR16][R4.64], R137 ;  /* 0x0000008904005986 */ /* 0x0005e2000c101910 */
[----:B------:R-:W-:Y:S01]  /*3cf90*/  IADD3 R0, PT, PT, R198, 0x48, RZ ;  /* 0x00000048c6007810 */ /* 0x000fe20007ffe0ff */
[----:B------:R-:W1:Y:S02]  /*3cfa0*/  LDCU UR28, c[0x0][0x398] ;  /* 0x00007300ff1c77ac */ /* 0x000e640008000800 */
[----:B------:R1:W-:Y:S01]  /*3cfb0*/  @P2 STG.E desc[UR16][R6.64], R9 ;  /* 0x0000000906002986 */ /* 0x0003e2000c101910 */
[----:B------:R-:W3:Y:S03]  /*3cfc0*/  LDCU UR46, c[0x0][0x398] ;  /* 0x00007300ff2e77ac */ /* 0x000ee60008000800 */
[----:B------:R-:W-:Y:S01]  /*3cfd0*/  @P3 STG.E desc[UR16][R68.64], R138 ;  /* 0x0000008a44003986 */ /* 0x000fe2000c101910 */
        /* <DEDUP_REMOVED lines=8> */
[----:B------:R-:W-:Y:S01]  /*3d060*/  VIADD R0, R198, 0x49 ;  /* 0x00000049c6007836 */ /* 0x000fe20000000000 */
[----:B------:R-:W-:Y:S01]  /*3d070*/  ISETP.LT.AND P4, PT, R199, UR6, !P0 ;  /* 0x00000006c7007c0c */ /* 0x000fe2000c781270 */
[C---:B-1----:R-:W-:Y:S01]  /*3d080*/  IMAD.WIDE R6, R77.reuse, 0x4, R2 ;  /* 0x000000044d067825 */ /* 0x042fe200078e0202 */
[C---:B------:R-:W-:Y:S01]  /*3d090*/  IADD3 R71, PT, PT, R77.reuse, UR30, RZ ;  /* 0x0000001e4d477c10 */ /* 0x040fe2000fffe0ff */
[----:B------:R-:W1:Y:S02]  /*3d0a0*/  LDCU UR44, c[0x0][0x398] ;  /* 0x00007300ff2c77ac */ /* 0x000e640008000800 */
[----:B------:R-:W-:Y:S01]  /*3d0b0*/  IMAD.WIDE R8, R77, 0x4, R196 ;  /* 0x000000044d087825 */ /* 0x000fe200078e02c4 */
[----:B------:R-:W-:Y:S01]  /*3d0c0*/  ISETP.GE.AND P5, PT, R0, UR24, PT ;  /* 0x0000001800007c0c */ /* 0x000fe2000bfa6270 */
[----:B------:R1:W-:Y:S01]  /*3d0d0*/  @P3 STG.E desc[UR16][R6.64], R139 ;  /* 0x0000008b06003986 */ /* 0x0003e2000c101910 */
[----:B------:R-:W-:Y:S01]  /*3d0e0*/  IADD3 R0, PT, PT, R198, 0x4a, RZ ;  /* 0x0000004ac6007810 */ /* 0x000fe20007ffe0ff */
[----:B------:R-:W2:Y:S01]  /*3d0f0*/  LDCU UR53, c[0x0][0x398] ;  /* 0x00007300ff3577ac */ /* 0x000ea20008000800 */
[C---:B------:R-:W-:Y:S01]  /*3d100*/  ISETP.LT.AND P0, PT, R200.reuse, UR15, !P0 ;  /* 0x0000000fc8007c0c */ /* 0x040fe2000c701270 */
[----:B------:R1:W-:Y:S01]  /*3d110*/  @P6 STG.E desc[UR16][R8.64], R11 ;  /* 0x0000000b08006986 */ /* 0x0003e2000c101910 */
[----:B---3--:R-:W-:Y:S01]  /*3d120*/  IMAD.WIDE R4, R71, 0x4, R2 ;  /* 0x0000000447047825 */ /* 0x008fe200078e0202 */
[----:B------:R-:W-:Y:S01]  /*3d130*/  ISETP.LT.AND P6, PT, R199, UR41, !P5 ;  /* 0x00000029c7007c0c */ /* 0x000fe2000efc1270 */
[----:B------:R-:W3:Y:S01]  /*3d140*/  LDCU UR32, c[0x0][0x398] ;  /* 0x00007300ff2077ac */ /* 0x000ee20008000800 */
[----:B------:R-:W-:Y:S01]  /*3d150*/  ISETP.LT.AND P5, PT, R200, UR37, !P5 ;  /* 0x00000025c8007c0c */ /* 0x000fe2000efa1270 */
[C---:B------:R-:W-:Y:S01]  /*3d160*/  IMAD.WIDE R68, R71.reuse, 0x4, R196 ;  /* 0x0000000447447825 */ /* 0x040fe200078e02c4 */
[----:B------:R-:W-:Y:S01]  /*3d170*/  ISETP.GE.AND P2, PT, R0, UR57, PT ;  /* 0x0000003900007c0c */ /* 0x000fe2000bf46270 */
[----:B------:R2:W-:Y:S01]  /*3d180*/  @P4 STG.E desc[UR16][R4.64], R140 ;  /* 0x0000008c04004986 */ /* 0x0005e2000c101910 */
[----:B------:R-:W3:Y:S01]  /*3d190*/  LDCU UR11, c[0x0][0x398] ;  /* 0x00007300ff0b77ac */ /* 0x000ee20008000800 */
[----:B------:R-:W-:Y:S01]  /*3d1a0*/  VIADD R71, R71, UR30 ;  /* 0x0000001e47477c36 */ /* 0x000fe20008000000 */
[----:B------:R-:W-:Y:S01]  /*3d1b0*/  ISETP.LT.AND P4, PT, R199, UR49, !P2 ;  /* 0x00000031c7007c0c */ /* 0x000fe2000d781270 */
[----:B------:R-:W-:Y:S01]  /*3d1c0*/  VIADD R0, R198, 0x4b ;  /* 0x0000004bc6007836 */ /* 0x000fe20000000000 */
[----:B------:R-:W-:Y:S01]  /*3d1d0*/  ISETP.LT.AND P2, PT, R200, UR36, !P2 ;  /* 0x00000024c8007c0c */ /* 0x000fe2000d741270 */
[C---:B-1----:R-:W-:Y:S01]  /*3d1e0*/  IMAD.WIDE R6, R71.reuse, 0x4, R2 ;  /* 0x0000000447067825 */ /* 0x042fe200078e0202 */
[C---:B------:R-:W-:Y:S01]  /*3d1f0*/  IADD3 R11, PT, PT, R71.reuse, UR30, RZ ;  /* 0x0000001e470b7c10 */ /* 0x040fe2000fffe0ff */
[----:B------:R-:W-:Y:S01]  /*3d200*/  @P0 STG.E desc[UR16][R68.64], R12 ;  /* 0x0000000c44000986 */ /* 0x000fe2000c101910 */
[----:B------:R-:W-:Y:S01]  /*3d210*/  ISETP.GE.AND P3, PT, R0, UR35, PT ;  /* 0x0000002300007c0c */ /* 0x000fe2000bf66270 */
[----:B------:R-:W1:Y:S01]  /*3d220*/  LDCU UR12, c[0x0][0x398] ;  /* 0x00007300ff0c77ac */ /* 0x000e620008000800 */
[----:B--2---:R-:W-:Y:S01]  /*3d230*/  IMAD.WIDE R4, R71, 0x4, R196 ;  /* 0x0000000447047825 */ /* 0x004fe200078e02c4 */
[----:B------:R2:W-:Y:S01]  /*3d240*/  @P6 STG.E desc[UR16][R6.64], R141 ;  /* 0x0000008d06006986 */ /* 0x0005e2000c101910 */
[----:B------:R-:W1:Y:S02]  /*3d250*/  LDCU UR48, c[0x0][0x39c] ;  /* 0x00007380ff3077ac */ /* 0x000e640008000800 */
[----:B------:R-:W-:Y:S01]  /*3d260*/  VIADD R0, R198, 0x4c ;  /* 0x0000004cc6007836 */ /* 0x000fe20000000000 */
[----:B------:R1:W-:Y:S01]  /*3d270*/  @P5 STG.E desc[UR16][R4.64], R13 ;  /* 0x0000000d04005986 */ /* 0x0003e2000c101910 */
[----:B------:R-:W-:Y:S01]  /*3d280*/  IMAD.WIDE R8, R11, 0x4, R2 ;  /* 0x000000040b087825 */ /* 0x000fe200078e0202 */
[----:B------:R-:W-:Y:S01]  /*3d290*/  ISETP.LT.AND P5, PT, R199, UR31, !P3 ;  /* 0x0000001fc7007c0c */ /* 0x000fe2000dfa1270 */
[----:B------:R-:W3:Y:S01]  /*3d2a0*/  LDCU UR18, c[0x0][0x398] ;  /* 0x00007300ff1277ac */ /* 0x000ee20008000800 */
[----:B------:R-:W-:-:S02]  /*3d2b0*/  ISETP.LT.AND P3, PT, R200, UR20, !P3 ;  /* 0x00000014c8007c0c */ /* 0x000fc4000df61270 */
[----:B------:R-:W-:Y:S01]  /*3d2c0*/  ISETP.GE.AND P0, PT, R0, UR54, PT ;  /* 0x0000003600007c0c */ /* 0x000fe2000bf06270 */
[----:B------:R-:W3:Y:S01]  /*3d2d0*/  LDCU UR26, c[0x0][0x398] ;  /* 0x00007300ff1a77ac */ /* 0x000ee20008000800 */
[C---:B--2---:R-:W-:Y:S01]  /*3d2e0*/  IMAD.WIDE R6, R11.reuse, 0x4, R196 ;  /* 0x000000040b067825 */ /* 0x044fe200078e02c4 */
[----:B------:R-:W-:Y:S01]  /*3d2f0*/  IADD3 R11, PT, PT, R11, UR30, RZ ;  /* 0x0000001e0b0b7c10 */ /* 0x000fe2000fffe0ff */
[----:B------:R2:W-:Y:S01]  /*3d300*/  @P4 STG.E desc[UR16][R8.64], R142 ;  /* 0x0000008e08004986 */ /* 0x0005e2000c101910 */
[----:B------:R-:W3:Y:S01]  /*3d310*/  LDCU UR33, c[0x0][0x39c] ;  /* 0x00007380ff2177ac */ /* 0x000ee20008000800 */
[----:B------:R-:W-:Y:S02]  /*3d320*/  VIADD R0, R198, 0x4d ;  /* 0x0000004dc6007836 */ /* 0x000fe40000000000 */
[----:B------:R3:W-:Y:S01]  /*3d330*/  @P2 STG.E desc[UR16][R6.64], R14 ;  /* 0x0000000e06002986 */ /* 0x0007e2000c101910 */
[----:B------:R-:W-:Y:S01]  /*3d340*/  ISETP.LT.AND P2, PT, R199, UR56, !P0 ;  /* 0x00000038c7007c0c */ /* 0x000fe2000c741270 */
[C---:B-1----:R-:W-:Y:S01]  /*3d350*/  IMAD.WIDE R4, R11.reuse, 0x4, R2 ;  /* 0x000000040b047825 */ /* 0x042fe200078e0202 */
[----:B----4-:R-:W-:Y:S01]  /*3d360*/  ISETP.GE.AND P6, PT, R0, UR58, PT ;  /* 0x0000003a00007c0c */ /* 0x010fe2000bfc6270 */
[----:B------:R-:W1:Y:S02]  /*3d370*/  LDCU UR24, c[0x0][0x398] ;  /* 0x00007300ff1877ac */ /* 0x000e640008000800 */
[----:B------:R-:W-:-:S02]  /*3d380*/  VIADD R13, R11, UR30 ;  /* 0x0000001e0b0d7c36 */ /* 0x000fc40008000000 */
[----:B--2---:R-:W-:Y:S01]  /*3d390*/  IMAD.WIDE R8, R11, 0x4, R196 ;  /* 0x000000040b087825 */ /* 0x004fe200078e02c4 */
[----:B------:R2:W-:Y:S01]  /*3d3a0*/  @P5 STG.E desc[UR16][R4.64], R143 ;  /* 0x0000008f04005986 */ /* 0x0005e2000c101910 */
[----:B------:R-:W4:Y:S02]  /*3d3b0*/  LDCU UR50, c[0x0][0x39c] ;  /* 0x00007380ff3277ac */ /* 0x000f240008000800 */
[----:B------:R-:W-:Y:S01]  /*3d3c0*/  VIADD R0, R198, 0x4e ;  /* 0x0000004ec6007836 */ /* 0x000fe20000000000 */
[----:B------:R-:W-:Y:S01]  /*3d3d0*/  ISETP.LT.AND P0, PT, R200, UR14, !P0 ;  /* 0x0000000ec8007c0c */ /* 0x000fe2000c701270 */
[----:B---3--:R-:W-:Y:S01]  /*3d3e0*/  IMAD.WIDE R6, R13, 0x4, R2 ;  /* 0x000000040d067825 */ /* 0x008fe200078e0202 */
[----:B------:R3:W-:Y:S01]  /*3d3f0*/  @P3 STG.E desc[UR16][R8.64], R15 ;  /* 0x0000000f08003986 */ /* 0x0007e2000c101910 */
        /* <DEDUP_REMOVED lines=13> */
[C---:B---3--:R-:W-:Y:S01]  /*3d4d0*/  VIADD R15, R13.reuse, UR30 ;  /* 0x0000001e0d0f7c36 */ /* 0x048fe20008000000 */
[----:B------:R-:W-:Y:S01]  /*3d4e0*/  @P0 STG.E desc[UR16][R10.64], R16 ;  /* 0x000000100a000986 */ /* 0x000fe2000c101910 */
        /* <DEDUP_REMOVED lines=10> */
[----:B------:R-:W-:Y:S01]  /*3d590*/  ISETP.LT.AND P5, PT, R200, UR28, !P5 ;  /* 0x0000001cc8007c0c */ /* 0x000fe2000efa1270 */
[----:B------:R-:W2:Y:S01]  /*3d5a0*/  LDCU UR35, c[0x0][0x398] ;  /* 0x00007300ff2377ac */ /* 0x000ea20008000800 */
[C---:B----4-:R-:W-:Y:S01]  /*3d5b0*/  IMAD.WIDE R4, R15.reuse, 0x4, R196 ;  /* 0x000000040f047825 */ /* 0x050fe200078e02c4 */
[----:B------:R4:W-:Y:S01]  /*3d5c0*/  @P2 STG.E desc[UR16][R8.64], R146 ;  /* 0x0000009208002986 */ /* 0x0009e2000c101910 */
[----:B------:R-:W-:Y:S01]  /*3d5d0*/  IADD3 R0, PT, PT, R198, 0x51, RZ ;  /* 0x00000051c6007810 */ /* 0x000fe20007ffe0ff */
[----:B------:R-:W2:Y:S01]  /*3d5e0*/  LDCU UR49, c[0x0][0x39c] ;  /* 0x00007380ff3177ac */ /* 0x000ea20008000800 */
[----:B------:R-:W-:Y:S01]  /*3d5f0*/  VIADD R15, R15, UR30 ;  /* 0x0000001e0f0f7c36 */ /* 0x000fe20008000000 */
[----:B------:R2:W-:Y:S01]  /*3d600*/  @P4 STG.E desc[UR16][R4.64], R18 ;  /* 0x0000001204004986 */ /* 0x0005e2000c101910 */
[----:B------:R-:W-:Y:S01]  /*3d610*/  ISETP.LT.AND P4, PT, R199, UR46, !P0 ;  /* 0x0000002ec7007c0c */ /* 0x000fe2000c781270 */
[----:B------:R-:W3:Y:S01]  /*3d620*/  LDCU UR37, c[0x0][0x398] ;  /* 0x00007300ff2577ac */ /* 0x000ee20008000800 */
[----:B------:R-:W-:Y:S01]  /*3d630*/  ISETP.GE.AND P3, PT, R0, UR52, PT ;  /* 0x0000003400007c0c */ /* 0x000fe2000bf66270 */
[----:B------:R-:W-:-:S02]  /*3d640*/  VIADD R13, R15, UR30 ;  /* 0x0000001e0f0d7c36 */ /* 0x000fc40008000000 */
[----:B------:R-:W-:Y:S01]  /*3d650*/  VIADD R0, R198, 0x52 ;  /* 0x00000052c6007836 */ /* 0x000fe20000000000 */
[----:B------:R-:W3:Y:S01]  /*3d660*/  LDCU UR36, c[0x0][0x398] ;  /* 0x00007300ff2477ac */ /* 0x000ee20008000800 */
[C---:B-1----:R-:W-:Y:S01]  /*3d670*/  IMAD.WIDE R6, R15.reuse, 0x4, R2 ;  /* 0x000000040f067825 */ /* 0x042fe200078e0202 */
[----:B------:R-:W1:Y:S03]  /*3d680*/  LDCU UR39, c[0x0][0x39c] ;  /* 0x00007380ff2777ac */ /* 0x000e660008000800 */
[----:B----4-:R-:W-:Y:S01]  /*3d690*/  IMAD.WIDE R8, R15, 0x4, R196 ;  /* 0x000000040f087825 */ /* 0x010fe200078e02c4 */
[----:B------:R-:W-:Y:S01]  /*3d6a0*/  ISETP.GE.AND P2, PT, R0, UR38, PT ;  /* 0x0000002600007c0c */ /* 0x000fe2000bf46270 */
[----:B------:R4:W-:Y:S01]  /*3d6b0*/  @P6 STG.E desc[UR16][R6.64], R147 ;  /* 0x0000009306006986 */ /* 0x0009e2000c101910 */
[----:B------:R-:W1:Y:S01]  /*3d6c0*/  LDCU UR20, c[0x0][0x398] ;  /* 0x00007300ff1477ac */ /* 0x000e620008000800 */
[----:B--2---:R-:W-:Y:S01]  /*3d6d0*/  IMAD.WIDE R4, R13, 0x4, R2 ;  /* 0x000000040d047825 */ /* 0x004fe200078e0202 */
[C---:B------:R-:W-:Y:S01]  /*3d6e0*/  ISETP.LT.AND P0, PT, R200.reuse, UR44, !P0 ;  /* 0x0000002cc8007c0c */ /* 0x040fe2000c701270 */
[----:B------:R-:W-:Y:S01]  /*3d6f0*/  @P5 STG.E desc[UR16][R8.64], R19 ;  /* 0x0000001308005986 */ /* 0x000fe2000c101910 */
[----:B------:R-:W-:Y:S01]  /*3d700*/  ISETP.LT.AND P5, PT, R199, UR53, !P3 ;  /* 0x00000035c7007c0c */ /* 0x000fe2000dfa1270 */
[----:B------:R-:W-:Y:S01]  /*3d710*/  IMAD.WIDE R10, R13, 0x4, R196 ;  /* 0x000000040d0a7825 */ /* 0x000fe200078e02c4 */
[----:B------:R-:W-:Y:S01]  /*3d720*/  ISETP.LT.AND P3, PT, R200, UR32, !P3 ;  /* 0x00000020c8007c0c */ /* 0x000fe2000df61270 */
[----:B------:R2:W-:Y:S01]  /*3d730*/  @P4 STG.E desc[UR16][R4.64], R148 ;  /* 0x0000009404004986 */ /* 0x0005e2000c101910 */
[----:B------:R-:W-:Y:S01]  /*3d740*/  ISETP.LT.AND P4, PT, R199, UR11, !P2 ;  /* 0x0000000bc7007c0c */ /* 0x000fe2000d781270 */
[----:B------:R-:W-:Y:S01]  /*3d750*/  VIADD R13, R13, UR30 ;  /* 0x0000001e0d0d7c36 */ /* 0x000fe20008000000 */
[----:B------:R-:W-:Y:S01]  /*3d760*/  IADD3 R0, PT, PT, R198, 0x53, RZ ;  /* 0x00000053c6007810 */ /* 0x000fe20007ffe0ff */
[----:B------:R-:W1:Y:S02]  /*3d770*/  LDCU UR47, c[0x0][0x39c] ;  /* 0x00007380ff2f77ac */ /* 0x000e640008000800 */
[----:B------:R-:W-:-:S02]  /*3d780*/  VIADD R15, R13, UR30 ;  /* 0x0000001e0d0f7c36 */ /* 0x000fc40008000000 */
[C---:B----4-:R-:W-:Y:S01]  /*3d790*/  IMAD.WIDE R6, R13.reuse, 0x4, R2 ;  /* 0x000000040d067825 */ /* 0x050fe200078e0202 */
[----:B------:R-:W-:Y:S01]  /*3d7a0*/  ISETP.GE.AND P6, PT, R0, UR48, PT ;  /* 0x0000003000007c0c */ /* 0x000fe2000bfc6270 */
[----:B------:R-:W-:Y:S01]  /*3d7b0*/  @P0 STG.E desc[UR16][R10.64], R20 ;  /* 0x000000140a000986 */ /* 0x000fe2000c101910 */
[----:B------:R-:W4:Y:S01]  /*3d7c0*/  LDCU UR14, c[0x0][0x398] ;  /* 0x00007300ff0e77ac */ /* 0x000f220008000800 */
[----:B--2---:R-:W-:Y:S01]  /*3d7d0*/  IMAD.WIDE R4, R13, 0x4, R196 ;  /* 0x000000040d047825 */ /* 0x004fe200078e02c4 */
[----:B------:R-:W-:Y:S01]  /*3d7e0*/  ISETP.LT.AND P2, PT, R200, UR12, !P2 ;  /* 0x0000000cc8007c0c */ /* 0x000fe2000d741270 */
[----:B------:R-:W2:Y:S02]  /*3d7f0*/  LDCU UR22, c[0x0][0x398] ;  /* 0x00007300ff1677ac */ /* 0x000ea40008000800 */
[----:B------:R-:W-:Y:S01]  /*3d800*/  IMAD.WIDE R8, R15, 0x4, R2 ;  /* 0x000000040f087825 */ /* 0x000fe200078e0202 */
[----:B------:R1:W-:Y:S01]  /*3d810*/  @P5 STG.E desc[UR16][R6.64], R149 ;  /* 0x0000009506005986 */ /* 0x0003e2000c101910 */
[----:B------:R-:W-:Y:S01]  /*3d820*/  IADD3 R0, PT, PT, R198, 0x54, RZ ;  /* 0x00000054c6007810 */ /* 0x000fe20007ffe0ff */
[----:B------:R-:W2:Y:S02]  /*3d830*/  LDCU UR31, c[0x0][0x398] ;  /* 0x00007300ff1f77ac */ /* 0x000ea40008000800 */
        /* <DEDUP_REMOVED lines=8> */
[----:B------:R-:W1:Y:S02]  /*3d8c0*/  LDCU UR45, c[0x0][0x398] ;  /* 0x00007300ff2d77ac */ /* 0x000e640008000800 */
[----:B------:R-:W-:-:S02]  /*3d8d0*/  VIADD R15, R15, UR30 ;  /* 0x0000001e0f0f7c36 */ /* 0x000fc40008000000 */
[----:B------:R-:W-:Y:S01]  /*3d8e0*/  VIADD R0, R198, 0x55 ;  /* 0x00000055c6007836 */ /* 0x000fe20000000000 */
[----:B------:R1:W-:Y:S01]  /*3d8f0*/  @P2 STG.E desc[UR16][R6.64], R22 ;  /* 0x0000001606002986 */ /* 0x0003e2000c101910 */
[----:B--2---:R-:W-:Y:S01]  /*3d900*/  IMAD.WIDE R4, R15, 0x4, R2 ;  /* 0x000000040f047825 */ /* 0x004fe200078e0202 */
[----:B------:R-:W-:Y:S01]  /*3d910*/  ISETP.LT.AND P2, PT, R199, UR24, !P0 ;  /* 0x00000018c7007c0c */ /* 0x000fe2000c741270 */
[----:B------:R-:W2:Y:S02]  /*3d920*/  LDCU UR38, c[0x0][0x39c] ;  /* 0x00007380ff2677ac */ /* 0x000ea40008000800 */
[C---:B------:R-:W-:Y:S01]  /*3d930*/  IMAD.WIDE R8, R15.reuse, 0x4, R196 ;  /* 0x000000040f087825 */ /* 0x040fe200078e02c4 */
[----:B------:R-:W-:Y:S01]  /*3d940*/  ISETP.GE.AND P5, PT, R0, UR50, PT ;  /* 0x0000003200007c0c */ /* 0x000fe2000bfa6270 */
[----:B------:R2:W-:Y:S01]  /*3d950*/  @P4 STG.E desc[UR16][R4.64], R151 ;  /* 0x0000009704004986 */ /* 0x0005e2000c101910 */
[----:B------:R-:W-:Y:S01]  /*3d960*/  IADD3 R13, PT, PT, R15, UR30, RZ ;  /* 0x0000001e0f0d7c10 */ /* 0x000fe2000fffe0ff */
[----:B------:R-:W2:Y:S01]  /*3d970*/  LDCU UR51, c[0x0][0x398] ;  /* 0x00007300ff3377ac */ /* 0x000ea20008000800 */
[----:B------:R-:W-:Y:S01]  /*3d980*/  ISETP.LT.AND P0, PT, R200, UR43, !P0 ;  /* 0x0000002bc8007c0c */ /* 0x000fe2000c701270 */
[----:B------:R-:W-:Y:S01]  /*3d990*/  @P6 STG.E desc[UR16][R8.64], R23 ;  /* 0x0000001708006986 */ /* 0x000fe2000c101910 */
[----:B------:R-:W-:Y:S01]  /*3d9a0*/  ISETP.LT.AND P6, PT, R199, UR42, !P5 ;  /* 0x0000002ac7007c0c */ /* 0x000fe2000efc1270 */
[----:B------:R-:W4:Y:S01]  /*3d9b0*/  LDCU UR44, c[0x0][0x398] ;  /* 0x00007300ff2c77ac */ /* 0x000f220008000800 */
[----:B------:R-:W-:-:S02]  /*3d9c0*/  IADD3 R0, PT, PT, R198, 0x56, RZ ;  /* 0x00000056c6007810 */ /* 0x000fc40007ffe0ff */
[----:B---3--:R-:W-:Y:S01]  /*3d9d0*/  ISETP.LT.AND P5, PT, R200, UR6, !P5 ;  /* 0x00000006c8007c0c */ /* 0x008fe2000efa1270 */
[C---:B-1----:R-:W-:Y:S01]  /*3d9e0*/  IMAD.WIDE R6, R13.reuse, 0x4, R2 ;  /* 0x000000040d067825 */ /* 0x042fe200078e0202 */
[----:B------:R-:W-:Y:S01]  /*3d9f0*/  ISETP.GE.AND P3, PT, R0, UR41, PT ;  /* 0x0000002900007c0c */ /* 0x000fe2000bf66270 */
[----:B------:R-:W1:Y:S02]  /*3da00*/  LDCU UR28, c[0x0][0x39c] ;  /* 0x00007380ff1c77ac */ /* 0x000e640008000800 */
[C---:B------:R-:W-:Y:S01]  /*3da10*/  IMAD.WIDE R10, R13.reuse, 0x4, R196 ;  /* 0x000000040d0a7825 */ /* 0x040fe200078e02c4 */
[----:B------:R3:W-:Y:S01]  /*3da20*/  @P2 STG.E desc[UR16][R6.64], R152 ;  /* 0x0000009806002986 */ /* 0x0007e2000c101910 */
[----:B------:R-:W1:Y:S02]  /*3da30*/  LDCU UR46, c[0x0][0x398] ;  /* 0x00007300ff2e77ac */ /* 0x000e640008000800 */
[----:B------:R-:W-:Y:S02]  /*3da40*/  VIADD R13, R13, UR30 ;  /* 0x0000001e0d0d7c36 */ /* 0x000fe40008000000 */
[----:B------:R-:W-:Y:S01]  /*3da50*/  VIADD R0, R198, 0x57 ;  /* 0x00000057c6007836 */ /* 0x000fe20000000000 */
[----:B------:R-:W1:Y:S01]  /*3da60*/  LDCU UR11, c[0x0][0x39c] ;  /* 0x00007380ff0b77ac */ /* 0x000e620008000800 */
[----:B--2---:R-:W-:Y:S01]  /*3da70*/  IMAD.WIDE R4, R13, 0x4, R2 ;  /* 0x000000040d047825 */ /* 0x004fe200078e0202 */
[----:B------:R-:W-:Y:S01]  /*3da80*/  ISETP.LT.AND P2, PT, R199, UR15, !P3 ;  /* 0x0000000fc7007c0c */ /* 0x000fe2000df41270 */
[----:B------:R-:W-:Y:S01]  /*3da90*/  @P0 STG.E desc[UR16][R10.64], R24 ;  /* 0x000000180a000986 */ /* 0x000fe2000c101910 */
[----:B------:R-:W-:Y:S01]  /*3daa0*/  ISETP.GE.AND P4, PT, R0, UR49, PT ;  /* 0x0000003100007c0c */ /* 0x000fe2000bf86270 */
[----:B------:R-:W2:Y:S01]  /*3dab0*/  LDCU UR32, c[0x0][0x398] ;  /* 0x00007300ff2077ac */ /* 0x000ea20008000800 */
[C---:B---3--:R-:W-:Y:S01]  /*3dac0*/  IMAD.WIDE R6, R13.reuse, 0x4, R196 ;  /* 0x000000040d067825 */ /* 0x048fe200078e02c4 */
[----:B------:R-:W-:Y:S01]  /*3dad0*/  ISETP.LT.AND P3, PT, R200, UR35, !P3 ;  /* 0x00000023c8007c0c */ /* 0x000fe2000df61270 */
[----:B------:R3:W-:Y:S01]  /*3dae0*/  @P6 STG.E desc[UR16][R4.64], R153 ;  /* 0x0000009904006986 */ /* 0x0007e2000c101910 */
[----:B------:R-:W-:Y:S01]  /*3daf0*/  IADD3 R15, PT, PT, R13, UR30, RZ ;  /* 0x0000001e0d0f7c10 */ /* 0x000fe2000fffe0ff */
[----:B------:R-:W-:Y:S01]  /*3db00*/  VIADD R0, R198, 0x58 ;  /* 0x00000058c6007836 */ /* 0x000fe20000000000 */
[----:B------:R-:W1:Y:S01]  /*3db10*/  LDCU UR33, c[0x0][0x398] ;  /* 0x00007300ff2177ac */ /* 0x000e620008000800 */
[----:B------:R2:W-:Y:S01]  /*3db20*/  @P5 STG.E desc[UR16][R6.64], R25 ;  /* 0x0000001906005986 */ /* 0x0005e2000c101910 */
[----:B------:R-:W-:Y:S01]  /*3db30*/  ISETP.LT.AND P5, PT, R199, UR37, !P4 ;  /* 0x00000025c7007c0c */ /* 0x000fe2000e7a1270 */
[C---:B------:R-:W-:Y:S01]  /*3db40*/  IMAD.WIDE R8, R15.reuse, 0x4, R2 ;  /* 0x000000040f087825 */ /* 0x040fe200078e0202 */
[----:B------:R-:W-:Y:S01]  /*3db50*/  ISETP.LT.AND P4, PT, R200, UR36, !P4 ;  /* 0x00000024c8007c0c */ /* 0x000fe2000e781270 */
[----:B------:R-:W1:Y:S01]  /*3db60*/  LDCU UR48, c[0x0][0x398] ;  /* 0x00007300ff3077ac */ /* 0x000e620008000800 */
[----:B------:R-:W-:Y:S01]  /*3db70*/  ISETP.GE.AND P0, PT, R0, UR39, PT ;  /* 0x0000002700007c0c */ /* 0x000fe2000bf06270 */
[C---:B---3--:R-:W-:Y:S01]  /*3db80*/  IMAD.WIDE R4, R15.reuse, 0x4, R196 ;  /* 0x000000040f047825 */ /* 0x048fe200078e02c4 */
[----:B------:R-:W-:Y:S01]  /*3db90*/  IADD3 R15, PT, PT, R15, UR30, RZ ;  /* 0x0000001e0f0f7c10 */ /* 0x000fe2000fffe0ff */
[----:B------:R3:W-:Y:S01]  /*3dba0*/  @P2 STG.E desc[UR16][R8.64], R154 ;  /* 0x0000009a08002986 */ /* 0x0007e2000c101910 */
[----:B------:R-:W1:Y:S01]  /*3dbb0*/  LDCU UR12, c[0x0][0x39c] ;  /* 0x00007380ff0c77ac */ /* 0x000e620008000800 */
[----:B------:R-:W-:-:S02]  /*3dbc0*/  VIADD R0, R198, 0x59 ;  /* 0x00000059c6007836 */ /* 0x000fc40000000000 */
[----:B--2---:R-:W-:Y:S01]  /*3dbd0*/  IMAD.WIDE R6, R15, 0x4, R2 ;  /* 0x000000040f067825 */ /* 0x004fe200078e0202 */
[----:B------:R2:W-:Y:S01]  /*3dbe0*/  @P3 STG.E desc[UR16][R4.64], R26 ;  /* 0x0000001a04003986 */ /* 0x0005e2000c101910 */
[----:B------:R-:W-:Y:S01]  /*3dbf0*/  ISETP.LT.AND P3, PT, R199, UR20, !P0 ;  /* 0x00000014c7007c0c */ /* 0x000fe2000c761270 */
[----:B------:R-:W1:Y:S01]  /*3dc00*/  LDCU UR26, c[0x0][0x398] ;  /* 0x00007300ff1a77ac */ /* 0x000e620008000800 */
[----:B------:R-:W-:Y:S01]  /*3dc10*/  ISETP.GE.AND P6, PT, R0, UR47, PT ;  /* 0x0000002f00007c0c */ /* 0x000fe2000bfc6270 */
[----:B------:R-:W1:Y:S01]  /*3dc20*/  LDCU UR24, c[0x0][0x398] ;  /* 0x00007300ff1877ac */ /* 0x000e620008000800 */
[C---:B---3--:R-:W-:Y:S01]  /*3dc30*/  IMAD.WIDE R8, R15.reuse, 0x4, R196 ;  /* 0x000000040f087825 */ /* 0x048fe200078e02c4 */
[----:B------:R3:W-:Y:S01]  /*3dc40*/  @P5 STG.E desc[UR16][R6.64], R155 ;  /* 0x0000009b06005986 */ /* 0x0007e2000c101910 */
[----:B----4-:R-:W-:Y:S01]  /*3dc50*/  ISETP.LT.AND P0, PT, R200, UR14, !P0 ;  /* 0x0000000ec8007c0c */ /* 0x010fe2000c701270 */
[----:B------:R-:W4:Y:S01]  /*3dc60*/  LDCU UR18, c[0x0][0x39c] ;  /* 0x00007380ff1277ac */ /* 0x000f220008000800 */
[----:B------:R-:W-:Y:S01]  /*3dc70*/  VIADD R13, R15, UR30 ;  /* 0x0000001e0f0d7c36 */ /* 0x000fe20008000000 */
[----:B------:R-:W-:Y:S01]  /*3dc80*/  @P4 STG.E desc[UR16][R8.64], R27 ;  /* 0x0000001b08004986 */ /* 0x000fe2000c101910 */
[----:B------:R-:W-:Y:S01]  /*3dc90*/  VIADD R0, R198, 0x5a ;  /* 0x0000005ac6007836 */ /* 0x000fe20000000000 */
[----:B------:R-:W-:Y:S01]  /*3dca0*/  ISETP.LT.AND P4, PT, R199, UR22, !P6 ;  /* 0x00000016c7007c0c */ /* 0x000fe2000f781270 */
[C---:B--2---:R-:W-:Y:S01]  /*3dcb0*/  IMAD.WIDE R4, R13.reuse, 0x4, R2 ;  /* 0x000000040d047825 */ /* 0x044fe200078e0202 */
[----:B------:R-:W-:Y:S01]  /*3dcc0*/  ISETP.LT.AND P6, PT, R200, UR31, !P6 ;  /* 0x0000001fc8007c0c */ /* 0x000fe2000f7c1270 */
[----:B------:R-:W2:Y:S02]  /*3dcd0*/  LDCU UR41, c[0x0][0x398] ;  /* 0x00007300ff2977ac */ /* 0x000ea40008000800 */
[C---:B------:R-:W-:Y:S01]  /*3dce0*/  IMAD.WIDE R10, R13.reuse, 0x4, R196 ;  /* 0x000000040d0a7825 */ /* 0x040fe200078e02c4 */
[----:B------:R-:W-:Y:S01]  /*3dcf0*/  IADD3 R13, PT, PT, R13, UR30, RZ ;  /* 0x0000001e0d0d7c10 */ /* 0x000fe2000fffe0ff */
[----:B------:R-:W1:Y:S01]  /*3dd00*/  LDCU UR42, c[0x0][0x398] ;  /* 0x00007300ff2a77ac */ /* 0x000e620008000800 */
[----:B------:R-:W-:Y:S01]  /*3dd10*/  ISETP.GE.AND P2, PT, R0, UR34, PT ;  /* 0x0000002200007c0c */ /* 0x000fe2000bf46270 */
[----:B------:R-:W-:Y:S01]  /*3dd20*/  VIADD R0, R198, 0x5b ;  /* 0x0000005bc6007836 */ /* 0x000fe20000000000 */
[----:B------:R2:W-:Y:S01]  /*3dd30*/  @P3 STG.E desc[UR16][R4.64], R156 ;  /* 0x0000009c04003986 */ /* 0x0005e2000c101910 */
[----:B---3--:R-:W-:Y:S01]  /*3dd40*/  IMAD.WIDE R6, R13, 0x4, R2 ;  /* 0x000000040d067825 */ /* 0x008fe200078e0202 */
[----:B------:R-:W-:Y:S01]  /*3dd50*/  ISETP.LT.AND P3, PT, R199, UR40, !P2 ;  /* 0x00000028c7007c0c */ /* 0x000fe2000d761270 */
[----:B------:R-:W3:Y:S01]  /*3dd60*/  LDCU UR6, c[0x0][0x39c] ;  /* 0x00007380ff0677ac */ /* 0x000ee20008000800 */
[----:B------:R-:W-:Y:S01]  /*3dd70*/  ISETP.GE.AND P5, PT, R0, UR38, PT ;  /* 0x0000002600007c0c */ /* 0x000fe2000bfa6270 */
[----:B------:R-:W-:Y:S01]  /*3dd80*/  @P0 STG.E desc[UR16][R10.64], R28 ;  /* 0x0000001c0a000986 */ /* 0x000fe2000c101910 */
[----:B------:R-:W-:Y:S01]  /*3dd90*/  ISETP.LT.AND P2, PT, R200, UR45, !P2 ;  /* 0x0000002dc8007c0c */ /* 0x000fe2000d741270 */
[C---:B------:R-:W-:Y:S01]  /*3dda0*/  VIADD R15, R13.reuse, UR30 ;  /* 0x0000001e0d0f7c36 */ /* 0x040fe20008000000 */
[----:B------:R-:W1:Y:S01]  /*3ddb0*/  LDCU UR35, c[0x0][0x398] ;  /* 0x00007300ff2377ac */ /* 0x000e620008000800 */
[----:B--2---:R-:W-:Y:S01]  /*3ddc0*/  IMAD.WIDE R4, R13, 0x4, R196 ;  /* 0x000000040d047825 */ /* 0x004fe200078e02c4 */
[----:B------:R2:W-:Y:S01]  /*3ddd0*/  @P4 STG.E desc[UR16][R6.64], R157 ;  /* 0x0000009d06004986 */ /* 0x0005e2000c101910 */
[----:B------:R-:W3:Y:S03]  /*3dde0*/  LDCU UR15, c[0x0][0x39c] ;  /* 0x00007380ff0f77ac */ /* 0x000ee60008000800 */
[----:B------:R3:W-:Y:S01]  /*3ddf0*/  @P6 STG.E desc[UR16][R4.64], R29 ;  /* 0x0000001d04006986 */ /* 0x0007e2000c101910 */
[----:B------:R-:W-:Y:S01]  /*3de00*/  ISETP.LT.AND P6, PT, R199, UR51, !P5 ;  /* 0x00000033c7007c0c */ /* 0x000fe2000efc1270 */
[----:B------:R-:W-:Y:S01]  /*3de10*/  VIADD R0, R198, 0x5c ;  /* 0x0000005cc6007836 */ /* 0x000fe20000000000 */
[----:B------:R-:W-:Y:S01]  /*3de20*/  ISETP.LT.AND P5, PT, R200, UR44, !P5 ;  /* 0x0000002cc8007c0c */ /* 0x000fe2000efa1270 */
[C---:B------:R-:W-:Y:S01]  /*3de30*/  IMAD.WIDE R8, R15.reuse, 0x4, R2 ;  /* 0x000000040f087825 */ /* 0x040fe200078e0202 */
[----:B------:R-:W4:Y:S03]  /*3de40*/  LDCU UR39, c[0x0][0x398] ;  /* 0x00007300ff2777ac */ /* 0x000f260008000800 */
[C---:B--2---:R-:W-:Y:S01]  /*3de50*/  IMAD.WIDE R6, R15.reuse, 0x4, R196 ;  /* 0x000000040f067825 */ /* 0x044fe200078e02c4 */
[----:B-1----:R-:W-:Y:S01]  /*3de60*/  ISETP.GE.AND P0, PT, R0, UR28, PT ;  /* 0x0000001c00007c0c */ /* 0x002fe2000bf06270 */
[----:B------:R1:W-:Y:S01]  /*3de70*/  @P3 STG.E desc[UR16][R8.64], R158 ;  /* 0x0000009e08003986 */ /* 0x0003e2000c101910 */
[----:B------:R-:W2:Y:S01]  /*3de80*/  LDCU UR34, c[0x0][0x398] ;  /* 0x00007300ff2277ac */ /* 0x000ea20008000800 */
[----:B------:R-:W-:Y:S01]  /*3de90*/  VIADD R15, R15, UR30 ;  /* 0x0000001e0f0f7c36 */ /* 0x000fe20008000000 */
[----:B------:R-:W-:Y:S01]  /*3dea0*/  IADD3 R0, PT, PT, R198, 0x5d, RZ ;  /* 0x0000005dc6007810 */ /* 0x000fe20007ffe0ff */
[----:B------:R2:W-:Y:S01]  /*3deb0*/  @P2 STG.E desc[UR16][R6.64], R30 ;  /* 0x0000001e06002986 */ /* 0x0005e2000c101910 */
[----:B------:R-:W4:Y:S01]  /*3dec0*/  LDCU UR36, c[0x0][0x398] ;  /* 0x00007300ff2477ac */ /* 0x000f220008000800 */
[----:B---3--:R-:W-:Y:S01]  /*3ded0*/  IMAD.WIDE R4, R15, 0x4, R2 ;  /* 0x000000040f047825 */ /* 0x008fe200078e0202 */
[----:B------:R-:W-:-:S02]  /*3dee0*/  ISETP.LT.AND P2, PT, R199, UR46, !P0 ;  /* 0x0000002ec7007c0c */ /* 0x000fc4000c741270 */
[----:B------:R-:W-:Y:S01]  /*3def0*/  ISETP.GE.AND P4, PT, R0, UR11, PT ;  /* 0x0000000b00007c0c */ /* 0x000fe2000bf86270 */
[----:B------:R-:W3:Y:S01]  /*3df00*/  LDCU UR14, c[0x0][0x39c] ;  /* 0x00007380ff0e77ac */ /* 0x000ee20008000800 */
[C---:B-1----:R-:W-:Y:S01]  /*3df10*/  IMAD.WIDE R8, R15.reuse, 0x4, R196 ;  /* 0x000000040f087825 */ /* 0x042fe200078e02c4 */
[----:B------:R1:W-:Y:S01]  /*3df20*/  @P6 STG.E desc[UR16][R4.64], R159 ;  /* 0x0000009f04006986 */ /* 0x0003e2000c101910 */
[----:B------:R-:W-:Y:S01]  /*3df30*/  ISETP.LT.AND P0, PT, R200, UR32, !P0 ;  /* 0x00000020c8007c0c */ /* 0x000fe2000c701270 */
[----:B------:R-:W1:Y:S01]  /*3df40*/  LDCU UR22, c[0x0][0x398] ;  /* 0x00007300ff1677ac */ /* 0x000e620008000800 */
[----:B------:R-:W-:Y:S01]  /*3df50*/  VIADD R13, R15, UR30 ;  /* 0x0000001e0f0d7c36 */ /* 0x000fe20008000000 */
[----:B------:R-:W-:Y:S01]  /*3df60*/  @P5 STG.E desc[UR16][R8.64], R31 ;  /* 0x0000001f08005986 */ /* 0x000fe2000c101910 */
[----:B------:R-:W-:Y:S01]  /*3df70*/  ISETP.LT.AND P5, PT, R199, UR33, !P4 ;  /* 0x00000021c7007c0c */ /* 0x000fe2000e7a1270 */
[----:B------:R-:W-:Y:S01]  /*3df80*/  VIADD R0, R198, 0x5e ;  /* 0x0000005ec6007836 */ /* 0x000fe20000000000 */
[----:B------:R-:W-:Y:S01]  /*3df90*/  ISETP.LT.AND P4, PT, R200, UR48, !P4 ;  /* 0x00000030c8007c0c */ /* 0x000fe2000e781270 */
[C---:B--2---:R-:W-:Y:S01]  /*3dfa0*/  IMAD.WIDE R6, R13.reuse, 0x4, R2 ;  /* 0x000000040d067825 */ /* 0x044fe200078e0202 */
[----:B------:R-:W2:Y:S03]  /*3dfb0*/  LDCU UR31, c[0x0][0x398] ;  /* 0x00007300ff1f77ac */ /* 0x000ea60008000800 */
[C---:B------:R-:W-:Y:S01]  /*3dfc0*/  IMAD.WIDE R10, R13.reuse, 0x4, R196 ;  /* 0x000000040d0a7825 */ /* 0x040fe200078e02c4 */
[----:B------:R-:W-:Y:S01]  /*3dfd0*/  ISETP.GE.AND P3, PT, R0, UR12, PT ;  /* 0x0000000c00007c0c */ /* 0x000fe2000bf66270 */
[----:B------:R3:W-:Y:S01]  /*3dfe0*/  @P2 STG.E desc[UR16][R6.64], R160 ;  /* 0x000000a006002986 */ /* 0x0007e2000c101910 */
[----:B------:R-:W2:Y:S01]  /*3dff0*/  LDCU UR20, c[0x0][0x39c] ;  /* 0x00007380ff1477ac */ /* 0x000ea20008000800 */
[----:B------:R-:W-:Y:S01]  /*3e000*/  VIADD R13, R13, UR30 ;  /* 0x0000001e0d0d7c36 */ /* 0x000fe20008000000 */
[----:B------:R-:W-:Y:S01]  /*3e010*/  IADD3 R0, PT, PT, R198, 0x5f, RZ ;  /* 0x0000005fc6007810 */ /* 0x000fe20007ffe0ff */
[----:B------:R-:W2:Y:S02]  /*3e020*/  LDCU UR28, c[0x0][0x398] ;  /* 0x00007300ff1c77ac */ /* 0x000ea40008000800 */
[----:B-1----:R-:W-:Y:S01]  /*3e030*/  IMAD.WIDE R4, R13, 0x4, R2 ;  /* 0x000000040d047825 */ /* 0x002fe200078e0202 */
[----:B------:R-:W-:Y:S01]  /*3e040*/  ISETP.LT.AND P2, PT, R199, UR26, !P3 ;  /* 0x0000001ac7007c0c */ /* 0x000fe2000df41270 */
[----:B------:R-:W-:Y:S01]  /*3e050*/  @P0 STG.E desc[UR16][R10.64], R32 ;  /* 0x000000200a000986 */ /* 0x000fe2000c101910 */
[----:B----4-:R-:W-:Y:S01]  /*3e060*/  ISETP.GE.AND P6, PT, R0, UR18, PT ;  /* 0x0000001200007c0c */ /* 0x010fe2000bfc6270 */
[----:B------:R-:W1:Y:S01]  /*3e070*/  LDCU UR37, c[0x0][0x398] ;  /* 0x00007300ff2577ac */ /* 0x000e620008000800 */
[C---:B---3--:R-:W-:Y:S01]  /*3e080*/  IMAD.WIDE R6, R13.reuse, 0x4, R196 ;  /* 0x000000040d067825 */ /* 0x048fe200078e02c4 */
[----:B------:R-:W-:Y:S01]  /*3e090*/  ISETP.LT.AND P3, PT, R200, UR24, !P3 ;  /* 0x00000018c8007c0c */ /* 0x000fe2000df61270 */
[----:B------:R3:W-:Y:S01]  /*3e0a0*/  @P5 STG.E desc[UR16][R4.64], R161 ;  /* 0x000000a104005986 */ /* 0x0007e2000c101910 */
[----:B------:R-:W4:Y:S01]  /*3e0b0*/  LDCU UR11, c[0x0][0x39c] ;  /* 0x00007380ff0b77ac */ /* 0x000f220008000800 */
[----:B------:R-:W-:-:S02]  /*3e0c0*/  VIADD R15, R13, UR30 ;  /* 0x0000001e0d0f7c36 */ /* 0x000fc40008000000 */
[----:B------:R1:W-:Y:S01]  /*3e0d0*/  @P4 STG.E desc[UR16][R6.64], R33 ;  /* 0x0000002106004986 */ /* 0x0003e2000c101910 */
[----:B------:R-:W-:Y:S01]  /*3e0e0*/  ISETP.LT.AND P4, PT, R199, UR41, !P6 ;  /* 0x00000029c7007c0c */ /* 0x000fe2000f781270 */
[----:B------:R-:W2:Y:S01]  /*3e0f0*/  LDCU UR38, c[0x0][0x398] ;  /* 0x00007300ff2677ac */ /* 0x000ea20008000800 */
[----:B------:R-:W-:Y:S02]  /*3e100*/  IADD3 R0, PT, PT, R198, 0x60, RZ ;  /* 0x00000060c6007810 */ /* 0x000fe40007ffe0ff */
[----:B------:R-:W-:Y:S01]  /*3e110*/  ISETP.LT.AND P6, PT, R200, UR42, !P6 ;  /* 0x0000002ac8007c0c */ /* 0x000fe2000f7c1270 */
[C---:B------:R-:W-:Y:S01]  /*3e120*/  IMAD.WIDE R8, R15.reuse, 0x4, R2 ;  /* 0x000000040f087825 */ /* 0x040fe200078e0202 */
[----:B------:R-:W-:Y:S01]  /*3e130*/  ISETP.GE.AND P0, PT, R0, UR6, PT ;  /* 0x0000000600007c0c */ /* 0x000fe2000bf06270 */
[----:B------:R-:W2:Y:S02]  /*3e140*/  LDCU UR12, c[0x0][0x39c] ;  /* 0x00007380ff0c77ac */ /* 0x000ea40008000800 */
[C---:B---3--:R-:W-:Y:S01]  /*3e150*/  IMAD.WIDE R4, R15.reuse, 0x4, R196 ;  /* 0x000000040f047825 */ /* 0x048fe200078e02c4 */
[----:B------:R3:W-:Y:S01]  /*3e160*/  @P2 STG.E desc[UR16][R8.64], R162 ;  /* 0x000000a208002986 */ /* 0x0007e2000c101910 */
[----:B------:R-:W2:Y:S02]  /*3e170*/  LDCU UR18, c[0x0][0x398] ;  /* 0x00007300ff1277ac */ /* 0x000ea40008000800 */
[----:B------:R-:W-:-:S02]  /*3e180*/  VIADD R15, R15, UR30 ;  /* 0x0000001e0f0f7c36 */ /* 0x000fc40008000000 */
[----:B------:R-:W-:Y:S01]  /*3e190*/  VIADD R0, R198, 0x61 ;  /* 0x00000061c6007836 */ /* 0x000fe20000000000 */
[----:B------:R2:W-:Y:S01]  /*3e1a0*/  @P3 STG.E desc[UR16][R4.64], R34 ;  /* 0x0000002204003986 */ /* 0x0005e2000c101910 */
[----:B-1----:R-:W-:Y:S01]  /*3e1b0*/  IMAD.WIDE R6, R15, 0x4, R2 ;  /* 0x000000040f067825 */ /* 0x002fe200078e0202 */
[----:B------:R-:W-:Y:S01]  /*3e1c0*/  ISETP.LT.AND P3, PT, R199, UR35, !P0 ;  /* 0x00000023c7007c0c */ /* 0x000fe2000c761270 */
[----:B------:R-:W1:Y:S01]  /*3e1d0*/  LDCU UR32, c[0x0][0x398] ;  /* 0x00007300ff2077ac */ /* 0x000e620008000800 */
[----:B------:R-:W-:Y:S01]  /*3e1e0*/  ISETP.GE.AND P5, PT, R0, UR15, PT ;  /* 0x0000000f00007c0c */ /* 0x000fe2000bfa6270 */
[C---:B---3--:R-:W-:Y:S01]  /*3e1f0*/  IMAD.WIDE R8, R15.reuse, 0x4, R196 ;  /* 0x000000040f087825 */ /* 0x048fe200078e02c4 */
[----:B------:R-:W-:Y:S01]  /*3e200*/  IADD3 R13, PT, PT, R15, UR30, RZ ;  /* 0x0000001e0f0d7c10 */ /* 0x000fe2000fffe0ff */
[----:B------:R3:W-:Y:S01]  /*3e210*/  @P4 STG.E desc[UR16][R6.64], R163 ;  /* 0x000000a306004986 */ /* 0x0007e2000c101910 */
[----:B------:R-:W-:Y:S01]  /*3e220*/  ISETP.LT.AND P0, PT, R200, UR39, !P0 ;  /* 0x00000027c8007c0c */ /* 0x000fe2000c701270 */
[----:B------:R-:W1:Y:S02]  /*3e230*/  LDCU UR26, c[0x0][0x398] ;  /* 0x00007300ff1a77ac */ /* 0x000e640008000800 */
[----:B------:R-:W-:Y:S01]  /*3e240*/  @P6 STG.E desc[UR16][R8.64], R35 ;  /* 0x0000002308006986 */ /* 0x000fe2000c101910 */
[----:B------:R-:W-:Y:S01]  /*3e250*/  ISETP.LT.AND P6, PT, R199, UR34, !P5 ;  /* 0x00000022c7007c0c */ /* 0x000fe2000efc1270 */
[----:B------:R-:W1:Y:S01]  /*3e260*/  LDCU UR6, c[0x0][0x39c] ;  /* 0x00007380ff0677ac */ /* 0x000e620008000800 */
[----:B------:R-:W-:-:S02]  /*3e270*/  IADD3 R0, PT, PT, R198, 0x62, RZ ;  /* 0x00000062c6007810 */ /* 0x000fc40007ffe0ff */
[----:B------:R-:W-:Y:S01]  /*3e280*/  ISETP.LT.AND P5, PT, R200, UR36, !P5 ;  /* 0x00000024c8007c0c */ /* 0x000fe2000efa1270 */
[C---:B--2---:R-:W-:Y:S01]  /*3e290*/  IMAD.WIDE R4, R13.reuse, 0x4, R2 ;  /* 0x000000040d047825 */ /* 0x044fe200078e0202 */
[----:B------:R-:W-:Y:S01]  /*3e2a0*/  ISETP.GE.AND P2, PT, R0, UR14, PT ;  /* 0x0000000e00007c0c */ /* 0x000fe2000bf46270 */
[----:B------:R-:W2:Y:S02]  /*3e2b0*/  LDCU UR24, c[0x0][0x398] ;  /* 0x00007300ff1877ac */ /* 0x000ea40008000800 */
[C---:B------:R-:W-:Y:S01]  /*3e2c0*/  IMAD.WIDE R10, R13.reuse, 0x4, R196 ;  /* 0x000000040d0a7825 */ /* 0x040fe200078e02c4 */
[----:B------:R1:W-:Y:S01]  /*3e2d0*/  @P3 STG.E desc[UR16][R4.64], R164 ;  /* 0x000000a404003986 */ /* 0x0003e2000c101910 */
[----:B------:R-:W2:Y:S02]  /*3e2e0*/  LDCU UR33, c[0x0][0x398] ;  /* 0x00007300ff2177ac */ /* 0x000ea40008000800 */
[----:B------:R-:W-:Y:S02]  /*3e2f0*/  VIADD R13, R13, UR30 ;  /* 0x0000001e0d0d7c36 */ /* 0x000fe40008000000 */
[----:B------:R-:W-:Y:S01]  /*3e300*/  VIADD R0, R198, 0x63 ;  /* 0x00000063c6007836 */ /* 0x000fe20000000000 */
[----:B------:R-:W-:Y:S01]  /*3e310*/  ISETP.LT.AND P3, PT, R199, UR22, !P2 ;  /* 0x00000016c7007c0c */ /* 0x000fe2000d761270 */
[C---:B---3--:R-:W-:Y:S01]  /*3e320*/  IMAD.WIDE R6, R13.reuse, 0x4, R2 ;  /* 0x000000040d067825 */ /* 0x048fe200078e0202 */
[----:B------:R-:W-:Y:S01]  /*3e330*/  ISETP.LT.AND P2, PT, R200, UR31, !P2 ;  /* 0x0000001fc8007c0c */ /* 0x000fe2000d741270 */
[----:B------:R-:W-:Y:S01]  /*3e340*/  @P0 STG.E desc[UR16][R10.64], R36 ;  /* 0x000000240a000986 */ /* 0x000fe2000c101910 */
[----:B------:R-:W-:Y:S01]  /*3e350*/  ISETP.GE.AND P4, PT, R0, UR20, PT ;  /* 0x0000001400007c0c */ /* 0x000fe2000bf86270 */
[----:B------:R-:W3:Y:S01]  /*3e360*/  LDCU UR14, c[0x0][0x39c] ;  /* 0x00007380ff0e77ac */ /* 0x000ee20008000800 */
[C---:B-1----:R-:W-:Y:S01]  /*3e370*/  IMAD.WIDE R4, R13.reuse, 0x4, R196 ;  /* 0x000000040d047825 */ /* 0x042fe200078e02c4 */
[----:B------:R-:W-:Y:S01]  /*3e380*/  IADD3 R15, PT, PT, R13, UR30, RZ ;  /* 0x0000001e0d0f7c10 */ /* 0x000fe2000fffe0ff */
[----:B------:R1:W-:Y:S01]  /*3e390*/  @P6 STG.E desc[UR16][R6.64], R165 ;  /* 0x000000a506006986 */ /* 0x0003e2000c101910 */
[----:B------:R-:W2:Y:S01]  /*3e3a0*/  LDCU UR40, c[0x0][0x398] ;  /* 0x00007300ff2877ac */ /* 0x000ea20008000800 */
[----:B------:R-:W-:-:S02]  /*3e3b0*/  VIADD R0, R198, 0x64 ;  /* 0x00000064c6007836 */ /* 0x000fc40000000000 */
[----:B------:R2:W-:Y:S01]  /*3e3c0*/  @P5 STG.E desc[UR16][R4.64], R37 ;  /* 0x0000002504005986 */ /* 0x0005e2000c101910 */
[----:B------:R-:W-:Y:S01]  /*3e3d0*/  ISETP.LT.AND P5, PT, R199, UR28, !P4 ;  /* 0x0000001cc7007c0c */ /* 0x000fe2000e7a1270 */
[C---:B------:R-:W-:Y:S01]  /*3e3e0*/  IMAD.WIDE R8, R15.reuse, 0x4, R2 ;  /* 0x000000040f087825 */ /* 0x040fe200078e0202 */
[----:B------:R-:W-:Y:S01]  /*3e3f0*/  ISETP.LT.AND P4, PT, R200, UR37, !P4 ;  /* 0x00000025c8007c0c */ /* 0x000fe2000e781270 */
[----:B------:R-:W3:Y:S01]  /*3e400*/  LDCU UR20, c[0x0][0x398] ;  /* 0x00007300ff1477ac */ /* 0x000ee20008000800 */
[----:B----4-:R-:W-:Y:S01]  /*3e410*/  ISETP.GE.AND P0, PT, R0, UR11, PT ;  /* 0x0000000b00007c0c */ /* 0x010fe2000bf06270 */
[C---:B-1----:R-:W-:Y:S01]  /*3e420*/  IMAD.WIDE R6, R15.reuse, 0x4, R196 ;  /* 0x000000040f067825 */ /* 0x042fe200078e02c4 */
[----:B------:R-:W-:Y:S01]  /*3e430*/  IADD3 R15, PT, PT, R15, UR30, RZ ;  /* 0x0000001e0f0f7c10 */ /* 0x000fe2000fffe0ff */
[----:B------:R1:W-:Y:S01]  /*3e440*/  @P3 STG.E desc[UR16][R8.64], R166 ;  /* 0x000000a608003986 */ /* 0x0003e2000c101910 */
[----:B------:R-:W4:Y:S01]  /*3e450*/  LDCU UR15, c[0x0][0x39c] ;  /* 0x00007380ff0f77ac */ /* 0x000f220008000800 */
[----:B------:R-:W-:-:S02]  /*3e460*/  VIADD R0, R198, 0x65 ;  /* 0x00000065c6007836 */ /* 0x000fc40000000000 */
[----:B------:R3:W-:Y:S01]  /*3e470*/  @P2 STG.E desc[UR16][R6.64], R38 ;  /* 0x0000002606002986 */ /* 0x0007e2000c101910 */
[----:B--2---:R-:W-:Y:S01]  /*3e480*/  IMAD.WIDE R4, R15, 0x4, R2 ;  /* 0x000000040f047825 */ /* 0x004fe200078e0202 */
[----:B------:R-:W-:Y:S01]  /*3e490*/  ISETP.LT.AND P2, PT, R199, UR38, !P0 ;  /* 0x00000026c7007c0c */ /* 0x000fe2000c741270 */
[----:B------:R-:W2:Y:S01]  /*3e4a0*/  LDCU UR34, c[0x0][0x398] ;  /* 0x00007300ff2277ac */ /* 0x000ea20008000800 */
[----:B------:R-:W-:Y:S01]  /*3e4b0*/  ISETP.GE.AND P6, PT, R0, UR12, PT ;  /* 0x0000000c00007c0c */ /* 0x000fe2000bfc6270 */
[----:B------:R-:W2:Y:S01]  /*3e4c0*/  LDCU UR11, c[0x0][0x39c] ;  /* 0x00007380ff0b77ac */ /* 0x000ea20008000800 */
[C---:B-1----:R-:W-:Y:S01]  /*3e4d0*/  IMAD.WIDE R8, R15.reuse, 0x4, R196 ;  /* 0x000000040f087825 */ /* 0x042fe200078e02c4 */
[----:B------:R1:W-:Y:S01]  /*3e4e0*/  @P5 STG.E desc[UR16][R4.64], R167 ;  /* 0x000000a704005986 */ /* 0x0003e2000c101910 */
[----:B------:R-:W-:Y:S01]  /*3e4f0*/  ISETP.LT.AND P0, PT, R200, UR18, !P0 ;  /* 0x00000012c8007c0c */ /* 0x000fe2000c701270 */
[----:B------:R-:W2:Y:S01]  /*3e500*/  LDCU UR22, c[0x0][0x398] ;  /* 0x00007300ff1677ac */ /* 0x000ea20008000800 */
[----:B------:R-:W-:Y:S01]  /*3e510*/  VIADD R13, R15, UR30 ;  /* 0x0000001e0f0d7c36 */ /* 0x000fe20008000000 */
[----:B------:R-:W-:Y:S01]  /*3e520*/  @P4 STG.E desc[UR16][R8.64], R39 ;  /* 0x0000002708004986 */ /* 0x000fe2000c101910 */
[----:B------:R-:W-:Y:S01]  /*3e530*/  VIADD R0, R198, 0x66 ;  /* 0x00000066c6007836 */ /* 0x000fe20000000000 */
[----:B------:R-:W-:Y:S01]  /*3e540*/  ISETP.LT.AND P4, PT, R199, UR32, !P6 ;  /* 0x00000020c7007c0c */ /* 0x000fe2000f781270 */
[C---:B---3--:R-:W-:Y:S01]  /*3e550*/  IMAD.WIDE R6, R13.reuse, 0x4, R2 ;  /* 0x000000040d067825 */ /* 0x048fe200078e0202 */
[----:B------:R-:W-:Y:S01]  /*3e560*/  ISETP.LT.AND P6, PT, R200, UR26, !P6 ;  /* 0x0000001ac8007c0c */ /* 0x000fe2000f7c1270 */
[----:B------:R-:W3:Y:S02]  /*3e570*/  LDCU UR31, c[0x0][0x398] ;  /* 0x00007300ff1f77ac */ /* 0x000ee40008000800 */
[C---:B------:R-:W-:Y:S01]  /*3e580*/  IMAD.WIDE R10, R13.reuse, 0x4, R196 ;  /* 0x000000040d0a7825 */ /* 0x040fe200078e02c4 */
[----:B------:R-:W-:Y:S01]  /*3e590*/  IADD3 R13, PT, PT, R13, UR30, RZ ;  /* 0x0000001e0d0d7c10 */ /* 0x000fe2000fffe0ff */
[----:B------:R-:W2:Y:S01]  /*3e5a0*/  LDCU UR35, c[0x0][0x398] ;  /* 0x00007300ff2377ac */ /* 0x000ea20008000800 */
[----:B------:R-:W-:Y:S01]  /*3e5b0*/  ISETP.GE.AND P3, PT, R0, UR6, PT ;  /* 0x0000000600007c0c */ /* 0x000fe2000bf66270 */
[----:B------:R-:W-:Y:S01]  /*3e5c0*/  VIADD R0, R198, 0x67 ;  /* 0x00000067c6007836 */ /* 0x000fe20000000000 */
[----:B------:R3:W-:Y:S01]  /*3e5d0*/  @P2 STG.E desc[UR16][R6.64], R168 ;  /* 0x000000a806002986 */ /* 0x0007e2000c101910 */
[----:B-1----:R-:W-:Y:S01]  /*3e5e0*/  IMAD.WIDE R4, R13, 0x4, R2 ;  /* 0x000000040d047825 */ /* 0x002fe200078e0202 */
[----:B------:R-:W-:Y:S01]  /*3e5f0*/  ISETP.LT.AND P2, PT, R199, UR24, !P3 ;  /* 0x00000018c7007c0c */ /* 0x000fe2000df41270 */
[----:B------:R-:W1:Y:S01]  /*3e600*/  LDCU UR6, c[0x0][0x39c] ;  /* 0x00007380ff0677ac */ /* 0x000e620008000800 */
[----:B------:R-:W-:Y:S01]  /*3e610*/  ISETP.LT.AND P3, PT, R200, UR33, !P3 ;  /* 0x00000021c8007c0c */ /* 0x000fe2000df61270 */
[----:B------:R-:W-:Y:S01]  /*3e620*/  @P0 STG.E desc[UR16][R10.64], R40 ;  /* 0x000000280a000986 */ /* 0x000fe2000c101910 */
[----:B------:R-:W-:Y:S01]  /*3e630*/  ISETP.GE.AND P5, PT, R0, UR14, PT ;  /* 0x0000000e00007c0c */ /* 0x000fe2000bfa6270 */
[C---:B------:R-:W-:Y:S01]  /*3e640*/  VIADD R15, R13.reuse, UR30 ;  /* 0x0000001e0d0f7c36 */ /* 0x040fe20008000000 */
[----:B------:R-:W1:Y:S01]  /*3e650*/  LDCU UR28, c[0x0][0x398] ;  /* 0x00007300ff1c77ac */ /* 0x000e620008000800 */
[----:B---3--:R-:W-:Y:S01]  /*3e660*/  IMAD.WIDE R6, R13, 0x4, R196 ;  /* 0x000000040d067825 */ /* 0x008fe200078e02c4 */
[----:B------:R3:W-:Y:S01]  /*3e670*/  @P4 STG.E desc[UR16][R4.64], R169 ;  /* 0x000000a904004986 */ /* 0x0007e2000c101910 */
[----:B------:R-:W1:Y:S02]  /*3e680*/  LDCU UR18, c[0x0][0x398] ;  /* 0x00007300ff1277ac */ /* 0x000e640008000800 */
[----:B------:R-:W-:Y:S01]  /*3e690*/  VIADD R0, R198, 0x68 ;  /* 0x00000068c6007836 */ /* 0x000fe20000000000 */
[----:B------:R1:W-:Y:S01]  /*3e6a0*/  @P6 STG.E desc[UR16][R6.64], R41 ;  /* 0x0000002906006986 */ /* 0x0003e2000c101910 */
[----:B------:R-:W-:Y:S01]  /*3e6b0*/  ISETP.LT.AND P6, PT, R199, UR40, !P5 ;  /* 0x00000028c7007c0c */ /* 0x000fe2000efc1270 */
[C---:B------:R-:W-:Y:S01]  /*3e6c0*/  IMAD.WIDE R8, R15.reuse, 0x4, R2 ;  /* 0x000000040f087825 */ /* 0x040fe200078e0202 */
[----:B------:R-:W-:Y:S01]  /*3e6d0*/  ISETP.LT.AND P5, PT, R200, UR20, !P5 ;  /* 0x00000014c8007c0c */ /* 0x000fe2000efa1270 */
[----:B------:R-:W1:Y:S01]  /*3e6e0*/  LDCU UR12, c[0x0][0x39c] ;  /* 0x00007380ff0c77ac */ /* 0x000e620008000800 */
[----:B----4-:R-:W-:Y:S01]  /*3e6f0*/  ISETP.GE.AND P0, PT, R0, UR15, PT ;  /* 0x0000000f00007c0c */ /* 0x010fe2000bf06270 */
[C---:B---3--:R-:W-:Y:S01]  /*3e700*/  IMAD.WIDE R4, R15.reuse, 0x4, R196 ;  /* 0x000000040f047825 */ /* 0x048fe200078e02c4 */
[----:B------:R-:W-:Y:S01]  /*3e710*/  IADD3 R0, PT, PT, R198, 0x69, RZ ;  /* 0x00000069c6007810 */ /* 0x000fe20007ffe0ff */
[----:B------:R3:W-:Y:S01]  /*3e720*/  @P2 STG.E desc[UR16][R8.64], R170 ;  /* 0x000000aa08002986 */ /* 0x0007e2000c101910 */
[----:B------:R-:W4:Y:S01]  /*3e730*/  LDCU UR14, c[0x0][0x39c] ;  /* 0x00007380ff0e77ac */ /* 0x000f220008000800 */
[----:B------:R-:W-:-:S02]  /*3e740*/  VIADD R15, R15, UR30 ;  /* 0x0000001e0f0f7c36 */ /* 0x000fc40008000000 */
[----:B------:R4:W-:Y:S01]  /*3e750*/  @P3 STG.E desc[UR16][R4.64], R42 ;  /* 0x0000002a04003986 */ /* 0x0009e2000c101910 */
[----:B--2---:R-:W-:Y:S01]  /*3e760*/  ISETP.LT.AND P3, PT, R199, UR34, !P0 ;  /* 0x00000022c7007c0c */ /* 0x004fe2000c761270 */
[C---:B-1----:R-:W-:Y:S01]  /*3e770*/  IMAD.WIDE R6, R15.reuse, 0x4, R2 ;  /* 0x000000040f067825 */ /* 0x042fe200078e0202 */
[----:B------:R-:W-:Y:S01]  /*3e780*/  ISETP.GE.AND P4, PT, R0, UR11, PT ;  /* 0x0000000b00007c0c */ /* 0x000fe2000bf86270 */
[----:B------:R-:W1:Y:S02]  /*3e790*/  LDCU UR32, c[0x0][0x398] ;  /* 0x00007300ff2077ac */ /* 0x000e640008000800 */
[----:B------:R-:W-:Y:S02]  /*3e7a0*/  VIADD R0, R198, 0x6a ;  /* 0x0000006ac6007836 */ /* 0x000fe40000000000 */
[C---:B---3--:R-:W-:Y:S01]  /*3e7b0*/  IMAD.WIDE R8, R15.reuse, 0x4, R196 ;  /* 0x000000040f087825 */ /* 0x048fe200078e02c4 */
[----:B------:R-:W2:Y:S01]  /*3e7c0*/  LDCU UR24, c[0x0][0x398] ;  /* 0x00007300ff1877ac */ /* 0x000ea20008000800 */
[----:B------:R3:W-:Y:S02]  /*3e7d0*/  @P6 STG.E desc[UR16][R6.64], R171 ;  /* 0x000000ab06006986 */ /* 0x0007e4000c101910 */
[----:B------:R-:W-:Y:S01]  /*3e7e0*/  VIADD R13, R15, UR30 ;  /* 0x0000001e0f0d7c36 */ /* 0x000fe20008000000 */
[----:B------:R-:W-:Y:S01]  /*3e7f0*/  ISETP.LT.AND P0, PT, R200, UR22, !P0 ;  /* 0x00000016c8007c0c */ /* 0x000fe2000c701270 */
[----:B------:R-:W-:Y:S01]  /*3e800*/  @P5 STG.E desc[UR16][R8.64], R43 ;  /* 0x0000002b08005986 */ /* 0x000fe2000c101910 */
[----:B------:R-:W-:Y:S01]  /*3e810*/  ISETP.GE.AND P2, PT, R0, UR6, PT ;  /* 0x0000000600007c0c */ /* 0x000fe2000bf46270 */
[----:B------:R-:W1:Y:S01]  /*3e820*/  LDCU UR6, c[0x0][0x39c] ;  /* 0x00007380ff0677ac */ /* 0x000e620008000800 */
[----:B------:R-:W-:Y:S01]  /*3e830*/  ISETP.LT.AND P5, PT, R199, UR31, !P4 ;  /* 0x0000001fc7007c0c */ /* 0x000fe2000e7a1270 */
[C---:B----4-:R-:W-:Y:S01]  /*3e840*/  IMAD.WIDE R4, R13.reuse, 0x4, R2 ;  /* 0x000000040d047825 */ /* 0x050fe200078e0202 */
[----:B------:R-:W-:Y:S01]  /*3e850*/  ISETP.LT.AND P4, PT, R200, UR35, !P4 ;  /* 0x00000023c8007c0c */ /* 0x000fe2000e781270 */
[----:B------:R-:W4:Y:S01]  /*3e860*/  LDCU UR15, c[0x0][0x398] ;  /* 0x00007300ff0f77ac */ /* 0x000f220008000800 */
[----:B------:R-:W-:Y:S01]  /*3e870*/  IADD3 R0, PT, PT, R198, 0x6b, RZ ;  /* 0x0000006bc6007810 */ /* 0x000fe20007ffe0ff */
[C---:B------:R-:W-:Y:S01]  /*3e880*/  IMAD.WIDE R10, R13.reuse, 0x4, R196 ;  /* 0x000000040d0a7825 */ /* 0x040fe200078e02c4 */
[----:B------:R1:W-:Y:S01]  /*3e890*/  @P3 STG.E desc[UR16][R4.64], R172 ;  /* 0x000000ac04003986 */ /* 0x0003e2000c101910 */
[----:B------:R-:W2:Y:S02]  /*3e8a0*/  LDCU UR26, c[0x0][0x398] ;  /* 0x00007300ff1a77ac */ /* 0x000ea40008000800 */
[----:B------:R-:W-:Y:S01]  /*3e8b0*/  VIADD R13, R13, UR30 ;  /* 0x0000001e0d0d7c36 */ /* 0x000fe20008000000 */
[----:B------:R-:W-:Y:S01]  /*3e8c0*/  ISETP.LT.AND P3, PT, R199, UR28, !P2 ;  /* 0x0000001cc7007c0c */ /* 0x000fe2000d761270 */
[----:B------:R-:W2:Y:S01]  /*3e8d0*/  LDCU UR11, c[0x0][0x39c] ;  /* 0x00007380ff0b77ac */ /* 0x000ea20008000800 */
[----:B------:R-:W-:Y:S01]  /*3e8e0*/  ISETP.GE.AND P6, PT, R0, UR12, PT ;  /* 0x0000000c00007c0c */ /* 0x000fe2000bfc6270 */
[C---:B---3--:R-:W-:Y:S01]  /*3e8f0*/  IMAD.WIDE R6, R13.reuse, 0x4, R2 ;  /* 0x000000040d067825 */ /* 0x048fe200078e0202 */
[----:B------:R-:W-:Y:S01]  /*3e900*/  ISETP.LT.AND P2, PT, R200, UR18, !P2 ;  /* 0x00000012c8007c0c */ /* 0x000fe2000d741270 */
[----:B------:R-:W3:Y:S01]  /*3e910*/  LDCU UR20, c[0x0][0x398] ;  /* 0x00007300ff1477ac */ /* 0x000ee20008000800 */
[----:B------:R-:W-:Y:S01]  /*3e920*/  IADD3 R0, PT, PT, R198, 0x6c, RZ ;  /* 0x0000006cc6007810 */ /* 0x000fe20007ffe0ff */
[C---:B-1----:R-:W-:Y:S01]  /*3e930*/  IMAD.WIDE R4, R13.reuse, 0x4, R196 ;  /* 0x000000040d047825 */ /* 0x042fe200078e02c4 */
[----:B------:R-:W-:Y:S02]  /*3e940*/  @P0 STG.E desc[UR16][R10.64], R44 ;  /* 0x0000002c0a000986 */ /* 0x000fe4000c101910 */
[----:B------:R-:W-:Y:S01]  /*3e950*/  ISETP.GE.AND P0, PT, R0, UR14, PT ;  /* 0x0000000e00007c0c */ /* 0x000fe2000bf06270 */
[----:B------:R-:W1:Y:S01]  /*3e960*/  LDCU UR12, c[0x0][0x39c] ;  /* 0x00007380ff0c77ac */ /* 0x000e620008000800 */
[----:B------:R-:W-:Y:S01]  /*3e970*/  VIADD R15, R13, UR30 ;  /* 0x0000001e0d0f7c36 */ /* 0x000fe20008000000 */
[----:B------:R3:W-:Y:S01]  /*3e980*/  @P5 STG.E desc[UR16][R6.64], R173 ;  /* 0x000000ad06005986 */ /* 0x0007e2000c101910 */
[----:B------:R-:W-:Y:S01]  /*3e990*/  VIADD R0, R198, 0x6d ;  /* 0x0000006dc6007836 */ /* 0x000fe20000000000 */
[----:B------:R-:W1:Y:S01]  /*3e9a0*/  LDCU UR22, c[0x0][0x398] ;  /* 0x00007300ff1677ac */ /* 0x000e620008000800 */
[----:B------:R-:W-:Y:S01]  /*3e9b0*/  IMAD.WIDE R8, R15, 0x4, R2 ;  /* 0x000000040f087825 */ /* 0x000fe200078e0202 */
[----:B------:R1:W-:Y:S01]  /*3e9c0*/  @P4 STG.E desc[UR16][R4.64], R45 ;  /* 0x0000002d04004986 */ /* 0x0003e2000c101910 */
[----:B------:R-:W-:Y:S01]  /*3e9d0*/  ISETP.LT.AND P4, PT, R199, UR32, !P6 ;  /* 0x00000020c7007c0c */ /* 0x000fe2000f781270 */
[----:B------:R-:W1:Y:S01]  /*3e9e0*/  LDCU UR31, c[0x0][0x398] ;  /* 0x00007300ff1f77ac */ /* 0x000e620008000800 */
[----:B--2---:R-:W-:Y:S01]  /*3e9f0*/  ISETP.LT.AND P6, PT, R200, UR24, !P6 ;  /* 0x00000018c8007c0c */ /* 0x004fe2000f7c1270 */
[----:B------:R2:W-:Y:S01]  /*3ea00*/  @P3 STG.E desc[UR16][R8.64], R174 ;  /* 0x000000ae08003986 */ /* 0x0005e2000c101910 */
[----:B------:R-:W-:Y:S01]  /*3ea10*/  ISETP.GE.AND P5, PT, R0, UR6, PT ;  /* 0x0000000600007c0c */ /* 0x000fe2000bfa6270 */
[----:B------:R-:W1:Y:S01]  /*3ea20*/  LDCU UR6, c[0x0][0x39c] ;  /* 0x00007380ff0677ac */ /* 0x000e620008000800 */
[C---:B---3--:R-:W-:Y:S01]  /*3ea30*/  IMAD.WIDE R6, R15.reuse, 0x4, R196 ;  /* 0x000000040f067825 */ /* 0x048fe200078e02c4 */
[----:B------:R-:W-:Y:S01]  /*3ea40*/  IADD3 R0, PT, PT, R198, 0x6e, RZ ;  /* 0x0000006ec6007810 */ /* 0x000fe20007ffe0ff */
[----:B------:R-:W3:Y:S02]  /*3ea50*/  LDCU UR28, c[0x0][0x398] ;  /* 0x00007300ff1c77ac */ /* 0x000ee40008000800 */
[----:B------:R-:W-:Y:S01]  /*3ea60*/  VIADD R15, R15, UR30 ;  /* 0x0000001e0f0f7c36 */ /* 0x000fe20008000000 */
[----:B------:R1:W-:Y:S01]  /*3ea70*/  @P2 STG.E desc[UR16][R6.64], R46 ;  /* 0x0000002e06002986 */ /* 0x0003e2000c101910 */
[----:B----4-:R-:W-:Y:S01]  /*3ea80*/  ISETP.LT.AND P2, PT, R199, UR15, !P0 ;  /* 0x0000000fc7007c0c */ /* 0x010fe2000c741270 */
[----:B------:R-:W4:Y:S01]  /*3ea90*/  LDCU UR14, c[0x0][0x398] ;  /* 0x00007300ff0e77ac */ /* 0x000f220008000800 */
[----:B-1----:R-:W-:Y:S01]  /*3eaa0*/  IMAD.WIDE R4, R15, 0x4, R2 ;  /* 0x000000040f047825 */ /* 0x002fe200078e0202 */
[----:B------:R-:W-:-:S02]  /*3eab0*/  ISETP.LT.AND P0, PT, R200, UR26, !P0 ;  /* 0x0000001ac8007c0c */ /* 0x000fc4000c701270 */
[----:B------:R-:W-:Y:S01]  /*3eac0*/  ISETP.GE.AND P3, PT, R0, UR11, PT ;  /* 0x0000000b00007c0c */ /* 0x000fe2000bf66270 */
[C---:B--2---:R-:W-:Y:S01]  /*3ead0*/  IMAD.WIDE R8, R15.reuse, 0x4, R196 ;  /* 0x000000040f087825 */ /* 0x044fe200078e02c4 */
[----:B------:R-:W-:Y:S01]  /*3eae0*/  IADD3 R13, PT, PT, R15, UR30, RZ ;  /* 0x0000001e0f0d7c10 */ /* 0x000fe2000fffe0ff */
[----:B------:R-:W1:Y:S02]  /*3eaf0*/  LDCU UR11, c[0x0][0x39c] ;  /* 0x00007380ff0b77ac */ /* 0x000e640008000800 */
[----:B------:R-:W-:Y:S01]  /*3eb00*/  VIADD R0, R198, 0x6f ;  /* 0x0000006fc6007836 */ /* 0x000fe20000000000 */
[----:B------:R2:W-:Y:S01]  /*3eb10*/  @P4 STG.E desc[UR16][R4.64], R175 ;  /* 0x000000af04004986 */ /* 0x0005e2000c101910 */
[----:B------:R-:W-:Y:S01]  /*3eb20*/  IMAD.WIDE R6, R13, 0x4, R2 ;  /* 0x000000040d067825 */ /* 0x000fe200078e0202 */
[----:B------:R-:W1:Y:S02]  /*3eb30*/  LDCU UR18, c[0x0][0x398] ;  /* 0x00007300ff1277ac */ /* 0x000e640008000800 */
[----:B------:R-:W-:Y:S01]  /*3eb40*/  @P6 STG.E desc[UR16][R8.64], R47 ;  /* 0x0000002f08006986 */ /* 0x000fe2000c101910 */
[----:B------:R-:W-:Y:S01]  /*3eb50*/  ISETP.LT.AND P6, PT, R199, UR20, !P5 ;  /* 0x00000014c7007c0c */ /* 0x000fe2000efc1270 */
[C---:B------:R-:W-:Y:S01]  /*3eb60*/  IMAD.WIDE R10, R13.reuse, 0x4, R196 ;  /* 0x000000040d0a7825 */ /* 0x040fe200078e02c4 */
[----:B------:R-:W-:Y:S01]  /*3eb70*/  ISETP.GE.AND P4, PT, R0, UR12, PT ;  /* 0x0000000c00007c0c */ /* 0x000fe2000bf86270 */
[----:B------:R-:W4:Y:S01]  /*3eb80*/  LDCU UR12, c[0x0][0x39c] ;  /* 0x00007380ff0c77ac */ /* 0x000f220008000800 */
[----:B------:R-:W-:Y:S01]  /*3eb90*/  ISETP.LT.AND P5, PT, R200, UR22, !P5 ;  /* 0x00000016c8007c0c */ /* 0x000fe2000efa1270 */
[----:B------:R-:W-:Y:S01]  /*3eba0*/  VIADD R0, R198, 0x70 ;  /* 0x00000070c6007836 */ /* 0x000fe20000000000 */
[----:B------:R1:W-:Y:S01]  /*3ebb0*/  @P2 STG.E desc[UR16][R6.64], R176 ;  /* 0x000000b006002986 */ /* 0x0003e2000c101910 */
[----:B------:R-:W-:Y:S01]  /*3ebc0*/  VIADD R13, R13, UR30 ;  /* 0x0000001e0d0d7c36 */ /* 0x000fe20008000000 */
[----:B------:R-:W4:Y:S01]  /*3ebd0*/  LDCU UR24, c[0x0][0x398] ;  /* 0x00007300ff1877ac */ /* 0x000f220008000800 */
[----:B------:R-:W-:Y:S01]  /*3ebe0*/  ISETP.LT.AND P2, PT, R199, UR31, !P3 ;  /* 0x0000001fc7007c0c */ /* 0x000fe2000df41270 */
[----:B------:R-:W-:Y:S01]  /*3ebf0*/  @P0 STG.E desc[UR16][R10.64], R48 ;  /* 0x000000300a000986 */ /* 0x000fe2000c101910 */
[C---:B--2---:R-:W-:Y:S01]  /*3ec00*/  IMAD.WIDE R4, R13.reuse, 0x4, R2 ;  /* 0x000000040d047825 */ /* 0x044fe200078e0202 */
[----:B------:R-:W-:Y:S01]  /*3ec10*/  ISETP.GE.AND P0, PT, R0, UR6, PT ;  /* 0x0000000600007c0c */ /* 0x000fe2000bf06270 */
[----:B------:R-:W2:Y:S01]  /*3ec20*/  LDCU UR15, c[0x0][0x398] ;  /* 0x00007300ff0f77ac */ /* 0x000ea20008000800 */
[C---:B------:R-:W-:Y:S01]  /*3ec30*/  IADD3 R15, PT, PT, R13.reuse, UR30, RZ ;  /* 0x0000001e0d0f7c10 */ /* 0x040fe2000fffe0ff */
[----:B------:R-:W-:Y:S01]  /*3ec40*/  VIADD R0, R198, 0x71 ;  /* 0x00000071c6007836 */ /* 0x000fe20000000000 */
[----:B---3--:R-:W-:Y:S01]  /*3ec50*/  ISETP.LT.AND P3, PT, R200, UR28, !P3 ;  /* 0x0000001cc8007c0c */ /* 0x008fe2000df61270 */
[----:B------:R-:W3:Y:S01]  /*3ec60*/  LDCU UR6, c[0x0][0x39c] ;  /* 0x00007380ff0677ac */ /* 0x000ee20008000800 */
[----:B-1----:R-:W-:Y:S01]  /*3ec70*/  IMAD.WIDE R6, R13, 0x4, R196 ;  /* 0x000000040d067825 */ /* 0x002fe200078e02c4 */
[----:B------:R1:W-:Y:S01]  /*3ec80*/  @P6 STG.E desc[UR16][R4.64], R177 ;  /* 0x000000b104006986 */ /* 0x0003e2000c101910 */
[----:B------:R-:W-:Y:S01]  /*3ec90*/  ISETP.GE.AND P6, PT, R0, UR11, PT ;  /* 0x0000000b00007c0c */ /* 0x000fe2000bfc6270 */
[----:B------:R-:W2:Y:S01]  /*3eca0*/  LDCU UR20, c[0x0][0x398] ;  /* 0x00007300ff1477ac */ /* 0x000ea20008000800 */
[----:B------:R-:W-:Y:S01]  /*3ecb0*/  IMAD.WIDE R8, R15, 0x4, R2 ;  /* 0x000000040f087825 */ /* 0x000fe200078e0202 */
[----:B------:R3:W-:Y:S01]  /*3ecc0*/  @P5 STG.E desc[UR16][R6.64], R49 ;  /* 0x0000003106005986 */ /* 0x0007e2000c101910 */
[----:B----4-:R-:W-:Y:S01]  /*3ecd0*/  ISETP.LT.AND P5, PT, R199, UR14, !P4 ;  /* 0x0000000ec7007c0c */ /* 0x010fe2000e7a1270 */
[----:B------:R-:W4:Y:S01]  /*3ece0*/  LDCU UR22, c[0x0][0x398] ;  /* 0x00007300ff1677ac */ /* 0x000f220008000800 */
[----:B------:R-:W-:Y:S01]  /*3ecf0*/  VIADD R0, R198, 0x72 ;  /* 0x00000072c6007836 */ /* 0x000fe20000000000 */
[----:B------:R2:W-:Y:S01]  /*3ed00*/  @P2 STG.E desc[UR16][R8.64], R178 ;  /* 0x000000b208002986 */ /* 0x0005e2000c101910 */
[----:B------:R-:W-:Y:S01]  /*3ed10*/  ISETP.LT.AND P4, PT, R200, UR18, !P4 ;  /* 0x00000012c8007c0c */ /* 0x000fe2000e781270 */
[----:B------:R-:W4:Y:S01]  /*3ed20*/  LDCU UR26, c[0x0][0x398] ;  /* 0x00007300ff1a77ac */ /* 0x000f220008000800 */
[C---:B-1----:R-:W-:Y:S01]  /*3ed30*/  IMAD.WIDE R4, R15.reuse, 0x4, R196 ;  /* 0x000000040f047825 */ /* 0x042fe200078e02c4 */
[----:B------:R-:W-:Y:S01]  /*3ed40*/  IADD3 R15, PT, PT, R15, UR30, RZ ;  /* 0x0000001e0f0f7c10 */ /* 0x000fe2000fffe0ff */
[----:B------:R-:W1:Y:S01]  /*3ed50*/  LDCU UR11, c[0x0][0x39c] ;  /* 0x00007380ff0b77ac */ /* 0x000e620008000800 */
[----:B------:R-:W-:Y:S01]  /*3ed60*/  ISETP.GE.AND P2, PT, R0, UR12, PT ;  /* 0x0000000c00007c0c */ /* 0x000fe2000bf46270 */
[----:B------:R-:W1:Y:S01]  /*3ed70*/  LDCU UR12, c[0x0][0x398] ;  /* 0x00007300ff0c77ac */ /* 0x000e620008000800 */
[----:B------:R4:W-:Y:S01]  /*3ed80*/  @P3 STG.E desc[UR16][R4.64], R50 ;  /* 0x0000003204003986 */ /* 0x0009e2000c101910 */
[----:B------:R-:W-:Y:S01]  /*3ed90*/  ISETP.LT.AND P3, PT, R199, UR24, !P0 ;  /* 0x00000018c7007c0c */ /* 0x000fe2000c761270 */
[----:B---3--:R-:W-:Y:S01]  /*3eda0*/  IMAD.WIDE R6, R15, 0x4, R2 ;  /* 0x000000040f067825 */ /* 0x008fe200078e0202 */
[----:B--2---:R-:W-:Y:S01]  /*3edb0*/  ISETP.LT.AND P0, PT, R200, UR15, !P0 ;  /* 0x0000000fc8007c0c */ /* 0x004fe2000c701270 */
[----:B------:R-:W2:Y:S02]  /*3edc0*/  LDCU UR14, c[0x0][0x398] ;  /* 0x00007300ff0e77ac */ /* 0x000ea40008000800 */
[----:B------:R-:W-:-:S02]  /*3edd0*/  VIADD R0, R198, 0x73 ;  /* 0x00000073c6007836 */ /* 0x000fc40000000000 */
[C---:B------:R-:W-:Y:S01]  /*3ede0*/  IMAD.WIDE R8, R15.reuse, 0x4, R196 ;  /* 0x000000040f087825 */ /* 0x040fe200078e02c4 */
[----:B------:R3:W-:Y:S01]  /*3edf0*/  @P5 STG.E desc[UR16][R6.64], R179 ;  /* 0x000000b306005986 */ /* 0x0007e2000c101910 */
[----:B------:R-:W2:Y:S02]  /*3ee00*/  LDCU UR15, c[0x0][0x398] ;  /* 0x00007300ff0f77ac */ /* 0x000ea40008000800 */
[----:B------:R-:W-:Y:S01]  /*3ee10*/  VIADD R13, R15, UR30 ;  /* 0x0000001e0f0d7c36 */ /* 0x000fe20008000000 */
[----:B------:R-:W-:Y:S01]  /*3ee20*/  ISETP.GE.AND P5, PT, R0, UR6, PT ;  /* 0x0000000600007c0c */ /* 0x000fe2000bfa6270 */
[----:B------:R-:W2:Y:S01]  /*3ee30*/  LDCU UR6, c[0x0][0x398] ;  /* 0x00007300ff0677ac */ /* 0x000ea20008000800 */
[----:B------:R-:W-:Y:S01]  /*3ee40*/  @P4 STG.E desc[UR16][R8.64], R51 ;  /* 0x0000003308004986 */ /* 0x000fe2000c101910 */
[----:B----4-:R-:W-:Y:S01]  /*3ee50*/  IMAD.WIDE R4, R13, 0x4, R2 ;  /* 0x000000040d047825 */ /* 0x010fe200078e0202 */
[----:B------:R-:W-:Y:S01]  /*3ee60*/  ISETP.LT.AND P4, PT, R199, UR20, !P6 ;  /* 0x00000014c7007c0c */ /* 0x000fe2000f781270 */
[----:B------:R-:W4:Y:S01]  /*3ee70*/  LDCU UR18, c[0x0][0x398] ;  /* 0x00007300ff1277ac */ /* 0x000f220008000800 */
[----:B------:R-:W-:Y:S01]  /*3ee80*/  ISETP.LT.AND P6, PT, R200, UR22, !P6 ;  /* 0x00000016c8007c0c */ /* 0x000fe2000f7c1270 */
[C---:B------:R-:W-:Y:S01]  /*3ee90*/  IMAD.WIDE R10, R13.reuse, 0x4, R196 ;  /* 0x000000040d0a7825 */ /* 0x040fe200078e02c4 */
[----:B------:R-:W-:Y:S01]  /*3eea0*/  IADD3 R13, PT, PT, R13, UR30, RZ ;  /* 0x0000001e0d0d7c10 */ /* 0x000fe2000fffe0ff */
[----:B------:R2:W-:Y:S01]  /*3eeb0*/  @P3 STG.E desc[UR16][R4.64], R180 ;  /* 0x000000b404003986 */ /* 0x0005e2000c101910 */
[----:B------:R-:W-:Y:S01]  /*3eec0*/  ISETP.LT.AND P3, PT, R199, UR26, !P2 ;  /* 0x0000001ac7007c0c */ /* 0x000fe2000d761270 */
[----:B------:R-:W-:Y:S01]  /*3eed0*/  VIADD R0, R198, 0x74 ;  /* 0x00000074c6007836 */ /* 0x000fe20000000000 */
[----:B-1----:R-:W-:Y:S01]  /*3eee0*/  ISETP.LT.AND P2, PT, R200, UR12, !P2 ;  /* 0x0000000cc8007c0c */ /* 0x002fe2000d741270 */
[----:B------:R-:W-:Y:S01]  /*3eef0*/  @P0 STG.E desc[UR16][R10.64], R52 ;  /* 0x000000340a000986 */ /* 0x000fe2000c101910 */
[----:B---3--:R-:W-:Y:S01]  /*3ef00*/  IMAD.WIDE R6, R13, 0x4, R2 ;  /* 0x000000040d067825 */ /* 0x008fe200078e0202 */
[----:B------:R-:W1:Y:S01]  /*3ef10*/  LDCU UR12, c[0x0][0x398] ;  /* 0x00007300ff0c77ac */ /* 0x000e620008000800 */
[----:B------:R-:W-:-:S02]  /*3ef20*/  ISETP.GE.AND P0, PT, R0, UR11, PT ;  /* 0x0000000b00007c0c */ /* 0x000fc4000bf06270 */
[C---:B------:R-:W-:Y:S01]  /*3ef30*/  VIADD R15, R13.reuse, UR30 ;  /* 0x0000001e0d0f7c36 */ /* 0x040fe20008000000 */
[----:B------:R-:W-:Y:S01]  /*3ef40*/  IADD3 R0, PT, PT, R198, 0x75, RZ ;  /* 0x00000075c6007810 */ /* 0x000fe20007ffe0ff */
[----:B--2---:R-:W-:Y:S01]  /*3ef50*/  IMAD.WIDE R4, R13, 0x4, R196 ;  /* 0x000000040d047825 */ /* 0x004fe200078e02c4 */
[----:B------:R2:W-:Y:S01]  /*3ef60*/  @P4 STG.E desc[UR16][R6.64], R181 ;  /* 0x000000b506004986 */ /* 0x0005e2000c101910 */
[----:B------:R-:W3:Y:S01]  /*3ef70*/  LDCU UR11, c[0x0][0x398] ;  /* 0x00007300ff0b77ac */ /* 0x000ee20008000800 */
[----:B------:R-:W-:Y:S01]  /*3ef80*/  ISETP.GE.AND P4, PT, R0, UR5, PT ;  /* 0x0000000500007c0c */ /* 0x000fe2000bf86270 */
[----:B------:R-:W-:Y:S01]  /*3ef90*/  IMAD.WIDE R8, R15, 0x4, R2 ;  /* 0x000000040f087825 */ /* 0x000fe200078e0202 */
[----:B------:R1:W-:Y:S01]  /*3efa0*/  @P6 STG.E desc[UR16][R4.64], R53 ;  /* 0x0000003504006986 */ /* 0x0003e2000c101910 */
[----:B------:R-:W3:Y:S01]  /*3efb0*/  LDCU UR5, c[0x0][0x398] ;  /* 0x00007300ff0577ac */ /* 0x000ee20008000800 */
[----:B------:R-:W-:Y:S02]  /*3efc0*/  ISETP.LT.AND P6, PT, R199, UR6, !P5 ;  /* 0x00000006c7007c0c */ /* 0x000fe4000efc1270 */
[----:B------:R-:W-:Y:S01]  /*3efd0*/  ISETP.LT.AND P5, PT, R200, UR14, !P5 ;  /* 0x0000000ec8007c0c */ /* 0x000fe2000efa1270 */
[C---:B--2---:R-:W-:Y:S01]  /*3efe0*/  IMAD.WIDE R6, R15.reuse, 0x4, R196 ;  /* 0x000000040f067825 */ /* 0x044fe200078e02c4 */
[----:B------:R2:W-:Y:S01]  /*3eff0*/  @P3 STG.E desc[UR16][R8.64], R182 ;  /* 0x000000b608003986 */ /* 0x0005e2000c101910 */
[----:B------:R-:W3:Y:S02]  /*3f000*/  LDCU UR6, c[0x0][0x398] ;  /* 0x00007300ff0677ac */ /* 0x000ee40008000800 */
[----:B------:R-:W-:Y:S01]  /*3f010*/  VIADD R15, R15, UR30 ;  /* 0x0000001e0f0f7c36 */ /* 0x000fe20008000000 */
[----:B------:R4:W-:Y:S01]  /*3f020*/  @P2 STG.E desc[UR16][R6.64], R54 ;  /* 0x0000003606002986 */ /* 0x0009e2000c101910 */
[----:B------:R-:W-:Y:S01]  /*3f030*/  ISETP.LT.AND P2, PT, R199, UR15, !P0 ;  /* 0x0000000fc7007c0c */ /* 0x000fe2000c741270 */
[----:B------:R-:W-:Y:S01]  /*3f040*/  VIADD R0, R198, 0x76 ;  /* 0x00000076c6007836 */ /* 0x000fe20000000000 */
[----:B------:R-:W3:Y:S01]  /*3f050*/  LDCU UR14, c[0x0][0x398] ;  /* 0x00007300ff0e77ac */ /* 0x000ee20008000800 */
[----:B-1----:R-:W-:-:S04]  /*3f060*/  IMAD.WIDE R4, R15, 0x4, R2 ;  /* 0x000000040f047825 */ /* 0x002fc800078e0202 */
[C---:B------:R-:W-:Y:S02]  /*3f070*/  VIADD R13, R15.reuse, UR30 ;  /* 0x0000001e0f0d7c36 */ /* 0x040fe40008000000 */
[----:B--2---:R-:W-:Y:S01]  /*3f080*/  IMAD.WIDE R8, R15, 0x4, R196 ;  /* 0x000000040f087825 */ /* 0x004fe200078e02c4 */
[----:B------:R1:W-:Y:S01]  /*3f090*/  @P6 STG.E desc[UR16][R4.64], R183 ;  /* 0x000000b704006986 */ /* 0x0003e2000c101910 */
[----:B------:R-:W-:Y:S01]  /*3f0a0*/  ISETP.GE.AND P3, PT, R0, UR23, PT ;  /* 0x0000001700007c0c */ /* 0x000fe2000bf66270 */
[----:B------:R-:W2:Y:S01]  /*3f0b0*/  LDCU UR15, c[0x0][0x398] ;  /* 0x00007300ff0f77ac */ /* 0x000ea20008000800 */
[----:B----4-:R-:W-:Y:S01]  /*3f0c0*/  IMAD.WIDE R6, R13, 0x4, R2 ;  /* 0x000000040d067825 */ /* 0x010fe200078e0202 */
[----:B------:R-:W-:Y:S01]  /*3f0d0*/  @P5 STG.E desc[UR16][R8.64], R55 ;  /* 0x0000003708005986 */ /* 0x000fe2000c101910 */
[C---:B------:R-:W-:Y:S01]  /*3f0e0*/  ISETP.LT.AND P0, PT, R200.reuse, UR18, !P0 ;  /* 0x00000012c8007c0c */ /* 0x040fe2000c701270 */
[----:B------:R-:W4:Y:S01]  /*3f0f0*/  LDCU UR18, c[0x0][0x398] ;  /* 0x00007300ff1277ac */ /* 0x000f220008000800 */
[----:B---3--:R-:W-:Y:S01]  /*3f100*/  ISETP.LT.AND P5, PT, R199, UR11, !P4 ;  /* 0x0000000bc7007c0c */ /* 0x008fe2000e7a1270 */
[C---:B------:R-:W-:Y:S01]  /*3f110*/  IMAD.WIDE R10, R13.reuse, 0x4, R196 ;  /* 0x000000040d0a7825 */ /* 0x040fe200078e02c4 */
[----:B------:R3:W-:Y:S01]  /*3f120*/  @P2 STG.E desc[UR16][R6.64], R184 ;  /* 0x000000b806002986 */ /* 0x0007e2000c101910 */
[----:B------:R-:W2:Y:S01]  /*3f130*/  LDCU UR11, c[0x0][0x398] ;  /* 0x00007300ff0b77ac */ /* 0x000ea20008000800 */
[----:B------:R-:W-:Y:S01]  /*3f140*/  ISETP.LT.AND P4, PT, R200, UR5, !P4 ;  /* 0x00000005c8007c0c */ /* 0x000fe2000e781270 */
[----:B------:R-:W-:Y:S01]  /*3f150*/  VIADD R13, R13, UR30 ;  /* 0x0000001e0d0d7c36 */ /* 0x000fe20008000000 */
[----:B------:R-:W-:Y:S01]  /*3f160*/  ISETP.LT.AND P2, PT, R199, UR12, !P3 ;  /* 0x0000000cc7007c0c */ /* 0x000fe2000df41270 */
[----:B------:R-:W2:Y:S01]  /*3f170*/  LDCU UR5, c[0x0][0x398] ;  /* 0x00007300ff0577ac */ /* 0x000ea20008000800 */
[----:B------:R-:W-:Y:S01]  /*3f180*/  IADD3 R0, PT, PT, R198, 0x77, RZ ;  /* 0x00000077c6007810 */ /* 0x000fe20007ffe0ff */
[----:B------:R-:W-:-:S02]  /*3f190*/  VIADD R15, R13, UR30 ;  /* 0x0000001e0d0f7c36 */ /* 0x000fc40008000000 */
[C---:B-1----:R-:W-:Y:S01]  /*3f1a0*/  IMAD.WIDE R4, R13.reuse, 0x4, R2 ;  /* 0x000000040d047825 */ /* 0x042fe200078e0202 */
[----:B------:R-:W-:Y:S01]  /*3f1b0*/  ISETP.GE.AND P6, PT, R0, UR29, PT ;  /* 0x0000001d00007c0c */ /* 0x000fe2000bfc6270 */
[----:B------:R-:W-:Y:S01]  /*3f1c0*/  @P0 STG.E desc[UR16][R10.64], R56 ;  /* 0x000000380a000986 */ /* 0x000fe2000c101910 */
[----:B------:R-:W-:Y:S01]  /*3f1d0*/  IADD3 R0, PT, PT, R198, 0x78, RZ ;  /* 0x00000078c6007810 */ /* 0x000fe20007ffe0ff */
[----:B---3--:R-:W-:Y:S01]  /*3f1e0*/  IMAD.WIDE R6, R13, 0x4, R196 ;  /* 0x000000040d067825 */ /* 0x008fe200078e02c4 */
[----:B------:R-:W1:Y:S03]  /*3f1f0*/  LDCU UR12, c[0x0][0x398] ;  /* 0x00007300ff0c77ac */ /* 0x000e660008000800 */
[----:B------:R-:W-:Y:S01]  /*3f200*/  IMAD.WIDE R8, R15, 0x4, R2 ;  /* 0x000000040f087825 */ /* 0x000fe200078e0202 */
[----:B------:R3:W-:Y:S01]  /*3f210*/  @P5 STG.E desc[UR16][R4.64], R185 ;  /* 0x000000b904005986 */ /* 0x0007e2000c101910 */
[----:B------:R-:W-:Y:S01]  /*3f220*/  ISETP.GE.AND P0, PT, R0, UR13, PT ;  /* 0x0000000d00007c0c */ /* 0x000fe2000bf06270 */
[----:B------:R-:W1:Y:S01]  /*3f230*/  LDCU UR13, c[0x0][0x398] ;  /* 0x00007300ff0d77ac */ /* 0x000e620008000800 */
[----:B------:R-:W-:Y:S01]  /*3f240*/  ISETP.LT.AND P5, PT, R200, UR6, !P3 ;  /* 0x00000006c8007c0c */ /* 0x000fe2000dfa1270 */
[----:B------:R1:W-:Y:S01]  /*3f250*/  @P4 STG.E desc[UR16][R6.64], R57 ;  /* 0x0000003906004986 */ /* 0x0003e2000c101910 */
[----:B------:R-:W-:Y:S01]  /*3f260*/  VIADD R0, R198, 0x79 ;  /* 0x00000079c6007836 */ /* 0x000fe20000000000 */
[----:B------:R-:W4:Y:S02]  /*3f270*/  LDCU UR6, c[0x0][0x398] ;  /* 0x00007300ff0677ac */ /* 0x000f240008000800 */
[----:B------:R1:W-:Y:S01]  /*3f280*/  @P2 STG.E desc[UR16][R8.64], R186 ;  /* 0x000000ba08002986 */ /* 0x0003e2000c101910 */
[----:B------:R-:W-:Y:S01]  /*3f290*/  ISETP.LT.AND P2, PT, R199, UR14, !P6 ;  /* 0x0000000ec7007c0c */ /* 0x000fe2000f741270 */
[----:B------:R-:W4:Y:S01]  /*3f2a0*/  LDCU UR14, c[0x0][0x398] ;  /* 0x00007300ff0e77ac */ /* 0x000f220008000800 */
[----:B--2---:R-:W-:Y:S01]  /*3f2b0*/  ISETP.LT.AND P6, PT, R200, UR15, !P6 ;  /* 0x0000000fc8007c0c */ /* 0x004fe2000f7c1270 */
[----:B---3--:R-:W-:Y:S01]  /*3f2c0*/  IMAD.WIDE R4, R15, 0x4, R196 ;  /* 0x000000040f047825 */ /* 0x008fe200078e02c4 */
[----:B------:R-:W-:Y:S01]  /*3f2d0*/  ISETP.LT.AND P4, PT, R199, UR11, !P0 ;  /* 0x0000000bc7007c0c */ /* 0x000fe2000c781270 */
[----:B------:R-:W2:Y:S02]  /*3f2e0*/  LDCU UR11, c[0x0][0x398] ;  /* 0x00007300ff0b77ac */ /* 0x000ea40008000800 */
[----:B------:R-:W-:Y:S01]  /*3f2f0*/  VIADD R15, R15, UR30 ;  /* 0x0000001e0f0f7c36 */ /* 0x000fe20008000000 */
[----:B------:R-:W-:Y:S01]  /*3f300*/  ISETP.GE.AND P3, PT, R0, UR27, PT ;  /* 0x0000001b00007c0c */ /* 0x000fe2000bf66270 */
[----:B------:R-:W3:Y:S02]  /*3f310*/  LDCU UR15, c[0x0][0x398] ;  /* 0x00007300ff0f77ac */ /* 0x000ee40008000800 */
[C---:B------:R-:W-:Y:S01]  /*3f320*/  VIADD R13, R15.reuse, UR30 ;  /* 0x0000001e0f0d7c36 */ /* 0x040fe20008000000 */
[----:B------:R-:W-:Y:S01]  /*3f330*/  IADD3 R0, PT, PT, R198, 0x7a, RZ ;  /* 0x0000007ac6007810 */ /* 0x000fe20007ffe0ff */
[C---:B-1----:R-:W-:Y:S01]  /*3f340*/  IMAD.WIDE R6, R15.reuse, 0x4, R2 ;  /* 0x000000040f067825 */ /* 0x042fe200078e0202 */
[----:B------:R1:W-:Y:S03]  /*3f350*/  @P5 STG.E desc[UR16][R4.64], R58 ;  /* 0x0000003a04005986 */ /* 0x0003e6000c101910 */
[----:B------:R-:W-:Y:S01]  /*3f360*/  IMAD.WIDE R8, R15, 0x4, R196 ;  /* 0x000000040f087825 */ /* 0x000fe200078e02c4 */
[----:B------:R-:W-:Y:S01]  /*3f370*/  ISETP.GE.AND P5, PT, R0, UR9, PT ;  /* 0x0000000900007c0c */ /* 0x000fe2000bfa6270 */
[----:B------:R-:W2:Y:S02]  /*3f380*/  LDCU UR9, c[0x0][0x398] ;  /* 0x00007300ff0977ac */ /* 0x000ea40008000800 */
[----:B------:R-:W-:Y:S01]  /*3f390*/  IMAD.WIDE R10, R13, 0x4, R2 ;  /* 0x000000040d0a7825 */ /* 0x000fe200078e0202 */
[----:B------:R2:W-:Y:S01]  /*3f3a0*/  @P2 STG.E desc[UR16][R6.64], R187 ;  /* 0x000000bb06002986 */ /* 0x0005e2000c101910 */
[----:B----4-:R-:W-:-:S03]  /*3f3b0*/  ISETP.LT.AND P0, PT, R200, UR18, !P0 ;  /* 0x00000012c8007c0c */ /* 0x010fc6000c701270 */
[----:B------:R4:W-:Y:S01]  /*3f3c0*/  @P6 STG.E desc[UR16][R8.64], R59 ;  /* 0x0000003b08006986 */ /* 0x0009e2000c101910 */
[----:B-1----:R-:W-:-:S03]  /*3f3d0*/  IMAD.WIDE R4, R13, 0x4, R196 ;  /* 0x000000040d047825 */ /* 0x002fc600078e02c4 */
[----:B------:R1:W-:Y:S01]  /*3f3e0*/  @P4 STG.E desc[UR16][R10.64], R188 ;  /* 0x000000bc0a004986 */ /* 0x0003e2000c101910 */
[----:B------:R-:W-:Y:S01]  /*3f3f0*/  ISETP.LT.AND P4, PT, R199, UR5, !P3 ;  /* 0x00000005c7007c0c */ /* 0x000fe2000df81270 */
[----:B------:R-:W-:Y:S01]  /*3f400*/  VIADD R13, R13, UR30 ;  /* 0x0000001e0d0d7c36 */ /* 0x000fe20008000000 */
[----:B------:R-:W-:Y:S01]  /*3f410*/  ISETP.LT.AND P3, PT, R200, UR12, !P3 ;  /* 0x0000000cc8007c0c */ /* 0x000fe2000df61270 */
[----:B------:R-:W3:Y:S01]  /*3f420*/  LDCU UR5, c[0x0][0x398] ;  /* 0x00007300ff0577ac */ /* 0x000ee20008000800 */
[----:B------:R-:W-:Y:S02]  /*3f430*/  ISETP.LT.AND P6, PT, R199, UR6, !P5 ;  /* 0x00000006c7007c0c */ /* 0x000fe4000efc1270 */
[----:B------:R-:W-:Y:S01]  /*3f440*/  IADD3 R0, PT, PT, R198, 0x7b, RZ ;  /* 0x0000007bc6007810 */ /* 0x000fe20007ffe0ff */
[C---:B------:R-:W-:Y:S01]  /*3f450*/  VIADD R15, R13.reuse, UR30 ;  /* 0x0000001e0d0f7c36 */ /* 0x040fe20008000000 */
[----:B------:R3:W-:Y:S01]  /*3f460*/  @P0 STG.E desc[UR16][R4.64], R60 ;  /* 0x0000003c04000986 */ /* 0x0007e2000c101910 */
[C---:B--2---:R-:W-:Y:S01]  /*3f470*/  IMAD.WIDE R6, R13.reuse, 0x4, R2 ;  /* 0x000000040d067825 */ /* 0x044fe200078e0202 */
[----:B------:R-:W-:Y:S01]  /*3f480*/  ISETP.GE.AND P2, PT, R0, UR25, PT ;  /* 0x0000001900007c0c */ /* 0x000fe2000bf46270 */
[----:B------:R-:W2:Y:S01]  /*3f490*/  LDCU UR6, c[0x0][0x398] ;  /* 0x00007300ff0677ac */ /* 0x000ea20008000800 */
[----:B------:R-:W-:Y:S01]  /*3f4a0*/  IADD3 R0, PT, PT, R198, 0x7c, RZ ;  /* 0x0000007cc6007810 */ /* 0x000fe20007ffe0ff */
[----:B----4-:R-:W-:Y:S01]  /*3f4b0*/  IMAD.WIDE R8, R13, 0x4, R196 ;  /* 0x000000040d087825 */ /* 0x010fe200078e02c4 */
[----:B------:R4:W-:Y:S01]  /*3f4c0*/  @P4 STG.E desc[UR16][R6.64], R189 ;  /* 0x000000bd06004986 */ /* 0x0009e2000c101910 */
[----:B------:R-:W2:Y:S02]  /*3f4d0*/  LDCU UR12, c[0x0][0x398] ;  /* 0x00007300ff0c77ac */ /* 0x000ea40008000800 */
[C---:B-1----:R-:W-:Y:S01]  /*3f4e0*/  IMAD.WIDE R10, R15.reuse, 0x4, R2 ;  /* 0x000000040f0a7825 */ /* 0x042fe200078e0202 */
[----:B------:R-:W-:Y:S01]  /*3f4f0*/  ISETP.GE.AND P0, PT, R0, UR19, PT ;  /* 0x0000001300007c0c */ /* 0x000fe2000bf06270 */
[----:B------:R1:W-:Y:S01]  /*3f500*/  @P3 STG.E desc[UR16][R8.64], R61 ;  /* 0x0000003d08003986 */ /* 0x0003e2000c101910 */
[C---:B------:R-:W-:Y:S01]  /*3f510*/  ISETP.LT.AND P5, PT, R200.reuse, UR13, !P5 ;  /* 0x0000000dc8007c0c */ /* 0x040fe2000efa1270 */
[----:B------:R-:W-:Y:S01]  /*3f520*/  VIADD R13, R15, UR30 ;  /* 0x0000001e0f0d7c36 */ /* 0x000fe20008000000 */
[C---:B------:R-:W-:Y:S01]  /*3f530*/  ISETP.LT.AND P4, PT, R199.reuse, UR11, !P2 ;  /* 0x0000000bc7007c0c */ /* 0x040fe2000d781270 */
[----:B------:R1:W-:Y:S01]  /*3f540*/  @P6 STG.E desc[UR16][R10.64], R190 ;  /* 0x000000be0a006986 */ /* 0x0003e2000c101910 */
[----:B------:R-:W-:Y:S01]  /*3f550*/  ISETP.LT.AND P3, PT, R200, UR9, !P2 ;  /* 0x00000009c8007c0c */ /* 0x000fe2000d761270 */
[----:B------:R-:W2:Y:S01]  /*3f560*/  LDCU UR9, c[0x0][0x398] ;  /* 0x00007300ff0977ac */ /* 0x000ea20008000800 */
[----:B------:R-:W-:-:S02]  /*3f570*/  ISETP.LT.AND P6, PT, R199, UR14, !P0 ;  /* 0x0000000ec7007c0c */ /* 0x000fc4000c7c1270 */
[----:B------:R-:W-:Y:S01]  /*3f580*/  IADD3 R17, PT, PT, R13, UR30, RZ ;  /* 0x0000001e0d117c10 */ /* 0x000fe2000fffe0ff */
[----:B------:R-:W-:Y:S02]  /*3f590*/  VIADD R0, R198, 0x7d ;  /* 0x0000007dc6007836 */ /* 0x000fe40000000000 */
[----:B---3--:R-:W-:-:S04]  /*3f5a0*/  IMAD.WIDE R4, R15, 0x4, R196 ;  /* 0x000000040f047825 */ /* 0x008fc800078e02c4 */
[----:B----4-:R-:W-:Y:S01]  /*3f5b0*/  IMAD.WIDE R6, R13, 0x4, R2 ;  /* 0x000000040d067825 */ /* 0x010fe200078e0202 */
[----:B------:R-:W-:-:S03]  /*3f5c0*/  ISETP.GE.AND P2, PT, R0, UR21, PT ;  /* 0x0000001500007c0c */ /* 0x000fc6000bf46270 */
[----:B------:R-:W-:Y:S02]  /*3f5d0*/  VIADD R198, R198, 0x7e ;  /* 0x0000007ec6c67836 */ /* 0x000fe40000000000 */
[----:B-1----:R-:W-:Y:S01]  /*3f5e0*/  IMAD.WIDE R8, R13, 0x4, R196 ;  /* 0x000000040d087825 */ /* 0x002fe200078e02c4 */
[----:B------:R1:W-:Y:S03]  /*3f5f0*/  @P5 STG.E desc[UR16][R4.64], R62 ;  /* 0x0000003e04005986 */ /* 0x0003e6000c101910 */
[C---:B------:R-:W-:Y:S01]  /*3f600*/  IMAD.WIDE R10, R17.reuse, 0x4, R2 ;  /* 0x00000004110a7825 */ /* 0x040fe200078e0202 */
[----:B------:R3:W-:Y:S01]  /*3f610*/  @P4 STG.E desc[UR16][R6.64], R191 ;  /* 0x000000bf06004986 */ /* 0x0007e2000c101910 */
[----:B------:R-:W-:Y:S02]  /*3f620*/  ISETP.GE.AND P5, PT, R198, UR7, PT ;  /* 0x00000007c6007c0c */ /* 0x000fe4000bfa6270 */
[----:B------:R-:W-:Y:S01]  /*3f630*/  VIADD R13, R17, UR30 ;  /* 0x0000001e110d7c36 */ /* 0x000fe20008000000 */
[----:B------:R4:W-:Y:S01]  /*3f640*/  @P3 STG.E desc[UR16][R8.64], R63 ;  /* 0x0000003f08003986 */ /* 0x0009e2000c101910 */
[----:B------:R-:W-:-:S03]  /*3f650*/  ISETP.LT.AND P0, PT, R200, UR15, !P0 ;  /* 0x0000000fc8007c0c */ /* 0x000fc6000c701270 */
[----:B------:R1:W-:Y:S01]  /*3f660*/  @P6 STG.E desc[UR16][R10.64], R192 ;  /* 0x000000c00a006986 */ /* 0x0003e2000c101910 */
[C---:B------:R-:W-:Y:S02]  /*3f670*/  ISETP.LT.AND P6, PT, R199.reuse, UR5, !P2 ;  /* 0x00000005c7007c0c */ /* 0x040fe4000d7c1270 */
[C---:B--2---:R-:W-:Y:S02]  /*3f680*/  ISETP.LT.AND P2, PT, R200.reuse, UR6, !P2 ;  /* 0x00000006c8007c0c */ /* 0x044fe4000d741270 */
[----:B------:R-:W-:Y:S02]  /*3f690*/  ISETP.LT.AND P4, PT, R199, UR12, !P5 ;  /* 0x0000000cc7007c0c */ /* 0x000fe4000ef81270 */
[----:B------:R-:W-:Y:S02]  /*3f6a0*/  IADD3 R15, PT, PT, R13, UR30, RZ ;  /* 0x0000001e0d0f7c10 */ /* 0x000fe4000fffe0ff */
[----:B------:R-:W-:Y:S02]  /*3f6b0*/  ISETP.LT.AND P5, PT, R200, UR9, !P5 ;  /* 0x00000009c8007c0c */ /* 0x000fe4000efa1270 */
[----:B------:R-:W-:-:S02]  /*3f6c0*/  ISETP.LT.AND P3, PT, R199, UR8, !P1 ;  /* 0x00000008c7007c0c */ /* 0x000fc4000cf61270 */
[----:B------:R-:W-:Y:S01]  /*3f6d0*/  ISETP.LT.AND P1, PT, R200, UR4, !P1 ;  /* 0x00000004c8007c0c */ /* 0x000fe2000cf21270 */
[----:B-1----:R-:W-:-:S04]  /*3f6e0*/  IMAD.WIDE R4, R17, 0x4, R196 ;  /* 0x0000000411047825 */ /* 0x002fc800078e02c4 */
[----:B------:R-:W-:Y:S02]  /*3f6f0*/  VIADD R17, R15, UR30 ;  /* 0x0000001e0f117c36 */ /* 0x000fe40008000000 */
[C---:B---3--:R-:W-:Y:S01]  /*3f700*/  IMAD.WIDE R6, R13.reuse, 0x4, R2 ;  /* 0x000000040d067825 */ /* 0x048fe200078e0202 */
[----:B------:R1:W-:Y:S03]  /*3f710*/  @P0 STG.E desc[UR16][R4.64], R64 ;  /* 0x0000004004000986 */ /* 0x0003e6000c101910 */
[----:B----4-:R-:W-:Y:S01]  /*3f720*/  IMAD.WIDE R8, R13, 0x4, R196 ;  /* 0x000000040d087825 */ /* 0x010fe200078e02c4 */
[----:B------:R1:W-:Y:S03]  /*3f730*/  @P6 STG.E desc[UR16][R6.64], R193 ;  /* 0x000000c106006986 */ /* 0x0003e6000c101910 */
[C---:B------:R-:W-:Y:S01]  /*3f740*/  IMAD.WIDE R10, R15.reuse, 0x4, R2 ;  /* 0x000000040f0a7825 */ /* 0x040fe200078e0202 */
[----:B------:R1:W-:Y:S03]  /*3f750*/  @P2 STG.E desc[UR16][R8.64], R65 ;  /* 0x0000004108002986 */ /* 0x0003e6000c101910 */
[----:B------:R-:W-:Y:S01]  /*3f760*/  IMAD.WIDE R12, R15, 0x4, R196 ;  /* 0x000000040f0c7825 */ /* 0x000fe200078e02c4 */
[----:B------:R1:W-:Y:S03]  /*3f770*/  @P4 STG.E desc[UR16][R10.64], R194 ;  /* 0x000000c20a004986 */ /* 0x0003e6000c101910 */
[C---:B------:R-:W-:Y:S01]  /*3f780*/  IMAD.WIDE R2, R17.reuse, 0x4, R2 ;  /* 0x0000000411027825 */ /* 0x040fe200078e0202 */
[----:B------:R1:W-:Y:S03]  /*3f790*/  @P5 STG.E desc[UR16][R12.64], R66 ;  /* 0x000000420c005986 */ /* 0x0003e6000c101910 */
[----:B------:R-:W-:Y:S01]  /*3f7a0*/  IMAD.WIDE R196, R17, 0x4, R196 ;  /* 0x0000000411c47825 */ /* 0x000fe200078e02c4 */
[----:B------:R1:W-:Y:S04]  /*3f7b0*/  @P3 STG.E desc[UR16][R2.64], R195 ;  /* 0x000000c302003986 */ /* 0x0003e8000c101910 */
[----:B------:R1:W-:Y:S01]  /*3f7c0*/  @P1 STG.E desc[UR16][R196.64], R67 ;  /* 0x00000043c4001986 */ /* 0x0003e2000c101910 */
[----:B------:R-:W-:Y:S06]  /*3f7d0*/  BAR.SYNC.DEFER_BLOCKING 0x0 ;  /* 0x0000000000007b1d */ /* 0x000fec0000010000 */
[----:B------:R-:W-:Y:S05]  /*3f7e0*/  BRA.U UP0, `(.L_x_15) ;  /* 0x0000000100a07547 */ /* 0x000fea000b800000 */
[----:B------:R-:W2:Y:S01]  /*3f7f0*/  S2UR UR5, SR_CgaCtaId ;  /* 0x00000000000579c3 */ /* 0x000ea20000008800 */
[----:B------:R-:W-:Y:S01]  /*3f800*/  NOP ;  /* 0x0000000000007918 */ /* 0x000fe20000000000 */
[----:B------:R-:W-:Y:S01]  /*3f810*/  UMOV UR4, 0x50 ;  /* 0x0000005000047882 */ /* 0x000fe20000000000 */
[----:B------:R-:W-:Y:S01]  /*3f820*/  IMAD.U32 R0, RZ, RZ, UR10 ;  /* 0x0000000aff007e24 */ /* 0x000fe2000f8e00ff */
[----:B-1----:R-:W-:Y:S01]  /*3f830*/  MOV R3, 0xffff ;  /* 0x0000ffff00037802 */ /* 0x002fe20000000f00 */
[----:B------:R-:W-:-:S03]  /*3f840*/  IMAD.MOV.U32 R7, RZ, RZ, 0x1 ;  /* 0x00000001ff077424 */ /* 0x000fc600078e00ff */
[----:B------:R-:W-:-:S04]  /*3f850*/  LOP3.LUT R0, R0, 0xffff, RZ, 0xc0, !PT ;  /* 0x0000ffff00007812 */ /* 0x000fc800078ec0ff */
[----:B------:R-:W-:-:S05]  /*3f860*/  SHF.R.U32.HI R0, RZ, 0x5, R0 ;  /* 0x00000005ff007819 */ /* 0x000fca0000011600 */
[----:B------:R-:W-:Y:S01]  /*3f870*/  VIADD R2, R0, 0x10 ;  /* 0x0000001000027836 */ /* 0x000fe20000000000 */
[----:B------:R-:W-:Y:S01]  /*3f880*/  SHF.L.U32 R0, R3, R0, RZ ;  /* 0x0000000003007219 */ /* 0x000fe200000006ff */
[----:B--2---:R-:W-:-:S03]  /*3f890*/  ULEA UR6, UR5, UR4, 0x18 ;  /* 0x0000000405067291 */ /* 0x004fc6000f8ec0ff */
[----:B------:R-:W-:-:S04]  /*3f8a0*/  SHF.L.U32 R3, R7, R2, RZ ;  /* 0x0000000207037219 */ /* 0x000fc800000006ff */
[----:B------:R-:W-:Y:S02]  /*3f8b0*/  LOP3.LUT R0, R3, R0, RZ, 0xfc, !PT ;  /* 0x0000000003007212 */ /* 0x000fe400078efcff */
[----:B------:R-:W1:Y:S02]  /*3f8c0*/  LDS R5, [UR6] ;  /* 0x00000006ff057984 */ /* 0x000e640008000800 */
[C---:B------:R-:W-:Y:S02]  /*3f8d0*/  LOP3.LUT R2, R0.reuse, 0xffff, RZ, 0xc0, !PT ;  /* 0x0000ffff00027812 */ /* 0x040fe400078ec0ff */
[----:B-1----:R-:W-:-:S04]  /*3f8e0*/  LOP3.LUT R3, R0, 0xffff, R5, 0x80, !PT ;  /* 0x0000ffff00037812 */ /* 0x002fc800078e8005 */
[----:B------:R-:W-:-:S13]  /*3f8f0*/  ISETP.NE.AND P0, PT, R3, R2, PT ;  /* 0x000000020300720c */ /* 0x000fda0003f05270 */
[----:B------:R-:W-:Y:S05]  /*3f900*/  @P0 BRA `(.L_x_16) ;  /* 0x0000000000500947 */ /* 0x000fea0003800000 */
[----:B------:R-:W-:Y:S02]  /*3f910*/  SHF.R.U32.HI R5, RZ, 0x10, R5 ;  /* 0x00000010ff057819 */ /* 0x000fe40000011605 */
[----:B------:R-:W-:-:S04]  /*3f920*/  SHF.R.U32.HI R2, RZ, 0x10, R0 ;  /* 0x00000010ff027819 */ /* 0x000fc80000011600 */
[----:B------:R-:W-:-:S04]  /*3f930*/  LOP3.LUT R5, R5, R2, RZ, 0xc0, !PT ;  /* 0x0000000205057212 */ /* 0x000fc800078ec0ff */
[----:B------:R-:W-:-:S13]  /*3f940*/  ISETP.NE.AND P0, PT, R5, R2, PT ;  /* 0x000000020500720c */ /* 0x000fda0003f05270 */
[----:B------:R-:W-:Y:S05]  /*3f950*/  @P0 BRA `(.L_x_17) ;  /* 0x0000000000300947 */ /* 0x000fea0003800000 */
[----:B------:R-:W-:Y:S01]  /*3f960*/  R2UR UR4, R0 ;  /* 0x00000000000472ca */ /* 0x000fe200000e0000 */
[----:B------:R-:W-:Y:S01]  /*3f970*/  VOTEU.ANY UR5, UPT, PT ;  /* 0x0000000000057886 */ /* 0x000fe200038e0100 */
[----:B------:R-:W1:Y:S01]  /*3f980*/  S2R R0, SR_LANEID ;  /* 0x0000000000007919 */ /* 0x000e620000000000 */
[----:B------:R-:W-:-:S10]  /*3f990*/  UFLO.U32 UR5, UR5 ;  /* 0x00000005000572bd */ /* 0x000fd400080e0000 */
[----:B------:R-:W-:-:S06]  /*3f9a0*/  ULOP3.LUT UR4, URZ, UR4, URZ, 0x33, !UPT ;  /* 0x00000004ff047292 */ /* 0x000fcc000f8e33ff */
[----:B------:R-:W-:-:S04]  /*3f9b0*/  MOV R2, UR4 ;  /* 0x0000000400027c02 */ /* 0x000fc80008000f00 */
[----:B------:R-:W2:Y:S02]  /*3f9c0*/  REDUX UR7, R2 ;  /* 0x00000000020773c4 */ /* 0x000ea40000000000 */
[----:B------:R3:W-:Y:S01]  /*3f9d0*/  UTCATOMSWS.AND URZ, UR4 ;  /* 0x0000000400ff79e3 */ /* 0x0007e20008000000 */
[----:B-1----:R-:W-:Y:S01]  /*3f9e0*/  ISETP.EQ.U32.AND P0, PT, R0, UR5, PT ;  /* 0x0000000500007c0c */ /* 0x002fe2000bf02070 */
[----:B--2---:R-:W-:-:S12]  /*3f9f0*/  IMAD.U32 R0, RZ, RZ, UR7 ;  /* 0x00000007ff007e24 */ /* 0x004fd8000f8e00ff */
[----:B------:R3:W-:Y:S01]  /*3fa00*/  @P0 ATOMS.AND RZ, [UR6], R0 ;  /* 0x00000000ffff098c */ /* 0x0007e2000a800006 */
[----:B------:R-:W-:Y:S05]  /*3fa10*/  BRA `(.L_x_15) ;  /* 0x0000000000147947 */ /* 0x000fea0003800000 */
.L_x_17:
[----:B------:R-:W-:-:S07]  /*3fa20*/  MOV R2, 0x3fa40 ;  /* 0x0003fa4000027802 */ /* 0x000fce0000000f00 */
[----:B------:R-:W-:Y:S05]  /*3fa30*/  CALL.REL.NOINC `($__internal_0_$__cuda_sm10x_tcgen05_guardrail_trap_col_being_dealloced_not_returned_by_alloc) ;  /* 0x00000000002c7944 */ /* 0x000fea0003c00000 */
[----:B------:R-:W-:Y:S05]  /*3fa40*/  BRA `(.L_x_15) ;  /* 0x0000000000087947 */ /* 0x000fea0003800000 */
.L_x_16:
[----:B------:R-:W-:-:S07]  /*3fa50*/  MOV R2, 0x3fa70 ;  /* 0x0003fa7000027802 */ /* 0x000fce0000000f00 */
[----:B------:R-:W-:Y:S05]  /*3fa60*/  CALL.REL.NOINC `($__internal_2_$__cuda_sm10x_tcgen05_guardrail_trap_unallocated_columns_being_dealloced) ;  /* 0x0000000000387944 */ /* 0x000fea0003c00000 */
.L_x_15:
[----:B------:R-:W-:Y:S01]  /*3fa70*/  NOP ;  /* 0x0000000000007918 */ /* 0x000fe20000000000 */
[----:B---3--:R-:W-:Y:S05]  /*3fa80*/  EXIT ;  /* 0x000000000000794d */ /* 0x008fea0003800000 */
.L_x_10:
[----:B------:R-:W1:Y:S02]  /*3fa90*/  SYNCS.PHASECHK.TRANS64.TRYWAIT P3, [UR8], R4 ;  /* 0x00000004ff0075a7 */ /* 0x000e640008061108 */
[----:B-1----:R-:W-:Y:S05]  /*3faa0*/  @!P3 BRA `(.L_x_10) ;  /* 0xfffffffc00f8b947 */ /* 0x002fea000383ffff */
[----:B------:R-:W-:Y:S05]  /*3fab0*/  BRA `(.L_x_18) ;  /* 0xfffffe8000a07947 */ /* 0x000fea000383ffff */
.L_x_14:
[----:B------:R-:W4:Y:S02]  /*3fac0*/  SYNCS.PHASECHK.TRANS64.TRYWAIT P0, [UR8], R0 ;  /* 0x00000000ff0075a7 */ /* 0x000f240008001108 */
[----:B----4-:R-:W-:Y:S05]  /*3fad0*/  @!P0 BRA `(.L_x_14) ;  /* 0xfffffffc00f88947 */ /* 0x010fea000383ffff */
[----:B------:R-:W-:Y:S05]  /*3fae0*/  BRA `(.L_x_13) ;  /* 0xffffff9800347947 */ /* 0x000fea000383ffff */
        .weak           $__internal_0_$__cuda_sm10x_tcgen05_guardrail_trap_col_being_dealloced_not_returned_by_alloc
        .type           $__internal_0_$__cuda_sm10x_tcgen05_guardrail_trap_col_being_dealloced_not_returned_by_alloc,@function
        .size           $__internal_0_$__cuda_sm10x_tcgen05_guardrail_trap_col_being_dealloced_not_returned_by_alloc,($__internal_1_$__cuda_sm10x_tcgen05_guardrail_trap_phase_invalid_during_alloc - $__internal_0_$__cuda_sm10x_tcgen05_guardrail_trap_col_being_dealloced_not_returned_by_alloc)
$__internal_0_$__cuda_sm10x_tcgen05_guardrail_trap_col_being_dealloced_not_returned_by_alloc:
[----:B------:R-:W-:Y:S05]  /*3faf0*/  BPT.TRAP 0x1 ;  /* 0x000000040000795c */ /* 0x000fea0000300000 */
[----:B------:R-:W-:-:S04]  /*3fb00*/  IMAD.MOV.U32 R3, RZ, RZ, 0x0 ;  /* 0x00000000ff037424 */ /* 0x000fc800078e00ff */
[----:B------:R-:W-:Y:S05]  /*3fb10*/  RET.REL.NODEC R2 `(matmul_kernel) ;  /* 0xfffffc0402387950 */ /* 0x000fea0003c3ffff */
        .weak           $__internal_1_$__cuda_sm10x_tcgen05_guardrail_trap_phase_invalid_during_alloc
        .type           $__internal_1_$__cuda_sm10x_tcgen05_guardrail_trap_phase_invalid_during_alloc,@function
        .size           $__internal_1_$__cuda_sm10x_tcgen05_guardrail_trap_phase_invalid_during_alloc,($__internal_2_$__cuda_sm10x_tcgen05_guardrail_trap_unallocated_columns_being_dealloced - $__internal_1_$__cuda_sm10x_tcgen05_guardrail_trap_phase_invalid_during_alloc)
$__internal_1_$__cuda_sm10x_tcgen05_guardrail_trap_phase_invalid_during_alloc:
[----:B------:R-:W-:Y:S05]  /*3fb20*/  BPT.TRAP 0x1 ;  /* 0x000000040000795c */ /* 0x000fea0000300000 */
[----:B------:R-:W-:-:S04]  /*3fb30*/  HFMA2 R3, -RZ, RZ, 0, 0 ;  /* 0x00000000ff037431 */ /* 0x000fc800000001ff */
[----:B------:R-:W-:Y:S05]  /*3fb40*/  RET.REL.NODEC R2 `(matmul_kernel) ;  /* 0xfffffc04022c7950 */ /* 0x000fea0003c3ffff */
        .weak           $__internal_2_$__cuda_sm10x_tcgen05_guardrail_trap_unallocated_columns_being_dealloced
        .type           $__internal_2_$__cuda_sm10x_tcgen05_guardrail_trap_unallocated_columns_being_dealloced,@function
        .size           $__internal_2_$__cuda_sm10x_tcgen05_guardrail_trap_unallocated_columns_being_dealloced,(.L_x_22 - $__internal_2_$__cuda_sm10x_tcgen05_guardrail_trap_unallocated_columns_being_dealloced)
$__internal_2_$__cuda_sm10x_tcgen05_guardrail_trap_unallocated_columns_being_dealloced:
[----:B------:R-:W-:Y:S05]  /*3fb50*/  BPT.TRAP 0x1 ;  /* 0x000000040000795c */ /* 0x000fea0000300000 */
[----:B------:R-:W-:-:S04]  /*3fb60*/  IMAD.MOV.U32 R3, RZ, RZ, 0x0 ;  /* 0x00000000ff037424 */ /* 0x000fc800078e00ff */
[----:B------:R-:W-:Y:S05]  /*3fb70*/  RET.REL.NODEC R2 `(matmul_kernel) ;  /* 0xfffffc0402207950 */ /* 0x000fea0003c3ffff */
.L_x_19:
[----:B------:R-:W-:-:S00]  /*3fb80*/  BRA `(.L_x_19) ;  /* 0xfffffffc00fc7947 */ /* 0x000fc0000383ffff */
[----:B------:R-:W-:-:S00]  /*3fb90*/  NOP ;  /* 0x0000000000007918 */ /* 0x000fc00000000000 */
        /* <DEDUP_REMOVED lines=14> */
.L_x_22:


//--------------------- .nv.shared.matmul_kernel  --------------------------
	.section	.nv.shared.matmul_kernel,"aw",@nobits
	.sectionflags	@""
	.align	16
	.zero		1024


//--------------------- .nv.shared.reserved.0     --------------------------
	.section	.nv.shared.reserved.0,"aw",@nobits
	.align	8
	.weak		__nv_reservedSMEM_offset_0_alias
	.size		__nv_reservedSMEM_offset_0_alias, 0, 64
	.other		__nv_reservedSMEM_offset_0_alias,@"STO_CUDA_RESERVED_SHARED STV_DEFAULT"
__nv_reservedSMEM_offset_0_alias:
	.zero		0
.nv.shared.reserved.0:
	.zero		64
	.weak		__nv_reservedSMEM_allocation_phase
	.type		__nv_reservedSMEM_allocation_phase,@object
	.size		__nv_reservedSMEM_allocation_phase,(.L_0 - __nv_reservedSMEM_allocation_phase)
__nv_reservedSMEM_allocation_phase:
	.zero		1
.L_0:
	.zero		7
	.weak		__nv_reservedSMEM_devtool_atexit_pc
	.type		__nv_reservedSMEM_devtool_atexit_pc,@object
	.size		__nv_reservedSMEM_devtool_atexit_pc,(__nv_reservedSMEM_allocation_mask - __nv_reservedSMEM_devtool_atexit_pc)
__nv_reservedSMEM_devtool_atexit_pc:
	.zero		8
	.weak		__nv_reservedSMEM_allocation_mask
	.type		__nv_reservedSMEM_allocation_mask,@object
	.size		__nv_reservedSMEM_allocation_mask,(.L_2 - __nv_reservedSMEM_allocation_mask)
__nv_reservedSMEM_allocation_mask:
	.zero		4
.L_2:


//--------------------- .nv.constant0.matmul_kernel --------------------------
	.section	.nv.constant0.matmul_kernel,"a",@progbits
	.sectionflags	@""
	.align	4
.nv.constant0.matmul_kernel:
	.zero		976


//--------------------- SYMBOLS --------------------------

	.type		.nv.reservedSmem.offset0,@object
	.size		.nv.reservedSmem.offset0,0x4
	.type		.nv.reservedSmem.cap,@object
	.size		.nv.reservedSmem.cap,0x4
